def matmul_kernel(
    a_ptr,
    b_ptr,
    c_ptr,
    M,
    N,
    K,
    stride_am,
    stride_ak,
    stride_bk,
    stride_bn,
    stride_cm,
    stride_cn,
    BLOCK_M: tl.constexpr,
    BLOCK_N: tl.constexpr,
    BLOCK_K: tl.constexpr,
    GROUP_M: tl.constexpr,
):
    pid = tl.program_id(axis=0)
    num_pid_m = tl.cdiv(M, BLOCK_M)
    num_pid_n = tl.cdiv(N, BLOCK_N)
    num_pid_in_group = GROUP_M * num_pid_n
    group_id = pid // num_pid_in_group
    first_pid_m = group_id * GROUP_M
    group_size_m = min(num_pid_m - first_pid_m, GROUP_M)
    pid_m = first_pid_m + ((pid % num_pid_in_group) % group_size_m)
    pid_n = (pid % num_pid_in_group) // group_size_m

    offs_am = (pid_m * BLOCK_M + tl.arange(0, BLOCK_M)) % M
    offs_bn = (pid_n * BLOCK_N + tl.arange(0, BLOCK_N)) % N
    offs_k = tl.arange(0, BLOCK_K)
    a_ptrs = a_ptr + offs_am[:, None] * stride_am + offs_k[None, :] * stride_ak
    b_ptrs = b_ptr + offs_k[:, None] * stride_bk + offs_bn[None, :] * stride_bn

    acc = tl.zeros((BLOCK_M, BLOCK_N), dtype=tl.float32)
    for kk in range(0, tl.cdiv(K, BLOCK_K)):
        a = tl.load(a_ptrs, mask=offs_k[None, :] < K - kk * BLOCK_K, other=0.0)
        b = tl.load(b_ptrs, mask=offs_k[:, None] < K - kk * BLOCK_K, other=0.0)
        acc = tl.dot(a, b, acc)
        a_ptrs += BLOCK_K * stride_ak
        b_ptrs += BLOCK_K * stride_bk

    c = acc.to(c_ptr.dtype.element_ty)
    offs_cm = pid_m * BLOCK_M + tl.arange(0, BLOCK_M)
    offs_cn = pid_n * BLOCK_N + tl.arange(0, BLOCK_N)
    c_ptrs = c_ptr + offs_cm[:, None] * stride_cm + offs_cn[None, :] * stride_cn
    mask = (offs_cm[:, None] < M) & (offs_cn[None, :] < N)
    tl.store(c_ptrs, c, mask=mask)

# config = {"BLOCK_K": 32, "BLOCK_M": 16, "BLOCK_N": 512, "GROUP_M": 8, "arch": "sm_100", "dtype": "fp16", "num_ctas": 1, "num_stages": 3, "num_warps": 4}
# arch = sm_100


// ===== COMPILED SASS (sm_100a) =====

	.target	sm_100a

	.elftype	@"ET_EXEC"


//--------------------- .note.nv.tkinfo           --------------------------
	.section	.note.nv.tkinfo,"",@"SHT_NOTE"
	.sectionflags	@"SHF_NOTE_NV_TKINFO"
	.tkinfo
        /*0018*/ 	.word	0x00000081
        /*0030*/ 	.string	""
        /*0030*/ 	.string	"ptxas-blackwell"
        /*0030*/ 	.string	"Cuda compilation tools, release 12.9, V12.9.86"
        /*0030*/ 	.string	"Build cuda_12.9.r12.9/compiler.36037853_0"
        /*0030*/ 	.string	"-v  -suppress-debug-info  -lineinfo  -arch sm_100a "



//--------------------- .note.nv.cuver            --------------------------
	.section	.note.nv.cuver,"",@"SHT_NOTE"
	.sectionflags	@"SHF_NOTE_NV_CUVER"
        /*0018*/ 	.short	0x0001
        /*001a*/ 	.short	0x0064
        /*001c*/ 	.short	0x0001
        /*001e*/ 	.short	0x0000
        /*0020*/ 	.short	0x0001
        /*0022*/ 	.short	0x0000


//--------------------- .nv.info                  --------------------------
	.section	.nv.info,"",@"SHT_CUDA_INFO"
	.align	4


	//----- nvinfo : EIATTR_REGCOUNT
	.align		4
        /*0000*/ 	.byte	0x04, 0x2f
        /*0002*/ 	.short	(.L_1 - .L_0)
	.align		4
.L_0:
        /*0004*/ 	.word	index@(matmul_kernel)
        /*0008*/ 	.word	0x00000020


	//----- nvinfo : EIATTR_FRAME_SIZE
	.align		4
.L_1:
        /*000c*/ 	.byte	0x04, 0x11
        /*000e*/ 	.short	(.L_3 - .L_2)
	.align		4
.L_2:
        /*0010*/ 	.word	index@(matmul_kernel)
        /*0014*/ 	.word	0x00000e10


	//----- nvinfo : EIATTR_MIN_STACK_SIZE
	.align		4
.L_3:
        /*0018*/ 	.byte	0x04, 0x12
        /*001a*/ 	.short	(.L_5 - .L_4)
	.align		4
.L_4:
        /*001c*/ 	.word	index@(matmul_kernel)
        /*0020*/ 	.word	0x00000e10
.L_5:


//--------------------- .nv.info.matmul_kernel    --------------------------
	.section	.nv.info.matmul_kernel,"",@"SHT_CUDA_INFO"
	.sectionflags	@""
	.align	4


	//----- nvinfo : EIATTR_CUDA_API_VERSION
	.align		4
        /*0000*/ 	.byte	0x04, 0x37
        /*0002*/ 	.short	(.L_7 - .L_6)
.L_6:
        /*0004*/ 	.word	0x00000081


	//----- nvinfo : EIATTR_KPARAM_INFO
	.align		4
.L_7:
        /*0008*/ 	.byte	0x04, 0x17
        /*000a*/ 	.short	(.L_9 - .L_8)
.L_8:
        /*000c*/ 	.word	0x00000000
        /*0010*/ 	.short	0x000d
        /*0012*/ 	.short	0x0048
        /*0014*/ 	.byte	0x00, 0xf4, 0x21, 0x00


	//----- nvinfo : EIATTR_KPARAM_INFO
	.align		4
.L_9:
        /*0018*/ 	.byte	0x04, 0x17
        /*001a*/ 	.short	(.L_11 - .L_10)
.L_10:
        /*001c*/ 	.word	0x00000000
        /*0020*/ 	.short	0x000c
        /*0022*/ 	.short	0x0040
        /*0024*/ 	.byte	0x00, 0xf4, 0x21, 0x00


	//----- nvinfo : EIATTR_KPARAM_INFO
	.align		4
.L_11:
        /*0028*/ 	.byte	0x04, 0x17
        /*002a*/ 	.short	(.L_13 - .L_12)
.L_12:
        /*002c*/ 	.word	0x00000000
        /*0030*/ 	.short	0x000b
        /*0032*/ 	.short	0x0038
        /*0034*/ 	.byte	0x00, 0xf0, 0x11, 0x00


	//----- nvinfo : EIATTR_KPARAM_INFO
	.align		4
.L_13:
        /*0038*/ 	.byte	0x04, 0x17
        /*003a*/ 	.short	(.L_15 - .L_14)
.L_14:
        /*003c*/ 	.word	0x00000000
        /*0040*/ 	.short	0x000a
        /*0042*/ 	.short	0x0034
        /*0044*/ 	.byte	0x00, 0xf0, 0x11, 0x00


	//----- nvinfo : EIATTR_KPARAM_INFO
	.align		4
.L_15:
        /*0048*/ 	.byte	0x04, 0x17
        /*004a*/ 	.short	(.L_17 - .L_16)
.L_16:
        /*004c*/ 	.word	0x00000000
        /*0050*/ 	.short	0x0009
        /*0052*/ 	.short	0x0030
        /*0054*/ 	.byte	0x00, 0xf0, 0x11, 0x00


	//----- nvinfo : EIATTR_KPARAM_INFO
	.align		4
.L_17:
        /*0058*/ 	.byte	0x04, 0x17
        /*005a*/ 	.short	(.L_19 - .L_18)
.L_18:
        /*005c*/ 	.word	0x00000000
        /*0060*/ 	.short	0x0008
        /*0062*/ 	.short	0x002c
        /*0064*/ 	.byte	0x00, 0xf0, 0x11, 0x00


	//----- nvinfo : EIATTR_KPARAM_INFO
	.align		4
.L_19:
        /*0068*/ 	.byte	0x04, 0x17
        /*006a*/ 	.short	(.L_21 - .L_20)
.L_20:
        /*006c*/ 	.word	0x00000000
        /*0070*/ 	.short	0x0007
        /*0072*/ 	.short	0x0028
        /*0074*/ 	.byte	0x00, 0xf0, 0x11, 0x00


	//----- nvinfo : EIATTR_KPARAM_INFO
	.align		4
.L_21:
        /*0078*/ 	.byte	0x04, 0x17
        /*007a*/ 	.short	(.L_23 - .L_22)
.L_22:
        /*007c*/ 	.word	0x00000000
        /*0080*/ 	.short	0x0006
        /*0082*/ 	.short	0x0024
        /*0084*/ 	.byte	0x00, 0xf0, 0x11, 0x00


	//----- nvinfo : EIATTR_KPARAM_INFO
	.align		4
.L_23:
        /*0088*/ 	.byte	0x04, 0x17
        /*008a*/ 	.short	(.L_25 - .L_24)
.L_24:
        /*008c*/ 	.word	0x00000000
        /*0090*/ 	.short	0x0005
        /*0092*/ 	.short	0x0020
        /*0094*/ 	.byte	0x00, 0xf0, 0x11, 0x00


	//----- nvinfo : EIATTR_KPARAM_INFO
	.align		4
.L_25:
        /*0098*/ 	.byte	0x04, 0x17
        /*009a*/ 	.short	(.L_27 - .L_26)
.L_26:
        /*009c*/ 	.word	0x00000000
        /*00a0*/ 	.short	0x0004
        /*00a2*/ 	.short	0x001c
        /*00a4*/ 	.byte	0x00, 0xf0, 0x11, 0x00


	//----- nvinfo : EIATTR_KPARAM_INFO
	.align		4
.L_27:
        /*00a8*/ 	.byte	0x04, 0x17
        /*00aa*/ 	.short	(.L_29 - .L_28)
.L_28:
        /*00ac*/ 	.word	0x00000000
        /*00b0*/ 	.short	0x0003
        /*00b2*/ 	.short	0x0018
        /*00b4*/ 	.byte	0x00, 0xf0, 0x11, 0x00


	//----- nvinfo : EIATTR_KPARAM_INFO
	.align		4
.L_29:
        /*00b8*/ 	.byte	0x04, 0x17
        /*00ba*/ 	.short	(.L_31 - .L_30)
.L_30:
        /*00bc*/ 	.word	0x00000000
        /*00c0*/ 	.short	0x0002
        /*00c2*/ 	.short	0x0010
        /*00c4*/ 	.byte	0x00, 0xf4, 0x21, 0x00


	//----- nvinfo : EIATTR_KPARAM_INFO
	.align		4
.L_31:
        /*00c8*/ 	.byte	0x04, 0x17
        /*00ca*/ 	.short	(.L_33 - .L_32)
.L_32:
        /*00cc*/ 	.word	0x00000000
        /*00d0*/ 	.short	0x0001
        /*00d2*/ 	.short	0x0008
        /*00d4*/ 	.byte	0x00, 0xf4, 0x21, 0x00


	//----- nvinfo : EIATTR_KPARAM_INFO
	.align		4
.L_33:
        /*00d8*/ 	.byte	0x04, 0x17
        /*00da*/ 	.short	(.L_35 - .L_34)
.L_34:
        /*00dc*/ 	.word	0x00000000
        /*00e0*/ 	.short	0x0000
        /*00e2*/ 	.short	0x0000
        /*00e4*/ 	.byte	0x00, 0xf4, 0x21, 0x00


	//----- nvinfo : EIATTR_SPARSE_MMA_MASK
	.align		4
.L_35:
        /*00e8*/ 	.byte	0x03, 0x50
        /*00ea*/ 	.short	0x0000


	//----- nvinfo : EIATTR_MAXREG_COUNT
	.align		4
        /*00ec*/ 	.byte	0x03, 0x1b
        /*00ee*/ 	.short	0x00ff


	//----- nvinfo : EIATTR_NUM_BARRIERS
	.align		4
        /*00f0*/ 	.byte	0x02, 0x4c
        /*00f2*/ 	.byte	0x01
	.zero		1


	//----- nvinfo : EIATTR_ANNOTATIONS
	.align		4
        /*00f4*/ 	.byte	0x04, 0x55
        /*00f6*/ 	.short	(.L_37 - .L_36)


	//   ....[0]....
.L_36:
        /*00f8*/ 	.word	0x00000001
        /*00fc*/ 	.byte	0x40, 0x05, 0x00, 0x00, 0x01, 0x00, 0x00, 0x00, 0x70, 0x05, 0x00, 0x00, 0x01, 0x00, 0x00, 0x00
        /* <DEDUP_REMOVED lines=1703> */
        /*6b7c*/ 	.byte	0xa0, 0xd4, 0x01, 0x00, 0x01, 0x00, 0x00, 0x00, 0xc0, 0xd4, 0x01, 0x00


	//----- nvinfo : EIATTR_VRC_CTA_INIT_COUNT
	.align		4
.L_37:
        /*6b88*/ 	.byte	0x02, 0x4a
	.zero		1
	.zero		1


	//----- nvinfo : EIATTR_EXIT_INSTR_OFFSETS
	.align		4
        /*6b8c*/ 	.byte	0x04, 0x1c
        /*6b8e*/ 	.short	(.L_39 - .L_38)


	//   ....[0]....
.L_38:
        /*6b90*/ 	.word	0x0001d810


	//   ....[1]....
        /*6b94*/ 	.word	0x0001d840


	//----- nvinfo : EIATTR_REQNTID
	.align		4
.L_39:
        /*6b98*/ 	.byte	0x04, 0x10
        /*6b9a*/ 	.short	(.L_41 - .L_40)
.L_40:
        /*6b9c*/ 	.word	0x00000080
        /*6ba0*/ 	.word	0x00000001
        /*6ba4*/ 	.word	0x00000001


	//----- nvinfo : EIATTR_CBANK_PARAM_SIZE
	.align		4
.L_41:
        /*6ba8*/ 	.byte	0x03, 0x19
        /*6baa*/ 	.short	0x0050


	//----- nvinfo : EIATTR_PARAM_CBANK
	.align		4
        /*6bac*/ 	.byte	0x04, 0x0a
        /*6bae*/ 	.short	(.L_43 - .L_42)
	.align		4
.L_42:
        /*6bb0*/ 	.word	index@(.nv.constant0.matmul_kernel)
        /*6bb4*/ 	.short	0x0380
        /*6bb6*/ 	.short	0x0050


	//----- nvinfo : EIATTR_SW_WAR
	.align		4
.L_43:
        /*6bb8*/ 	.byte	0x04, 0x36
        /*6bba*/ 	.short	(.L_45 - .L_44)
.L_44:
        /*6bbc*/ 	.word	0x00000008
.L_45:


//--------------------- .nv.compat                --------------------------
	.section	.nv.compat,"",@"SHT_CUDA_COMPAT_INFO"
	.align	4
        /*0000*/ 	.byte	0x02, 0x02, 0x01, 0x00, 0x02, 0x05, 0x05, 0x00, 0x02, 0x03, 0x00, 0x00, 0x02, 0x06, 0x01, 0x00


//--------------------- .nv.callgraph             --------------------------
	.section	.nv.callgraph,"",@"SHT_CUDA_CALLGRAPH"
	.align	4
	.sectionentsize	8
	.align		4
        /*0000*/ 	.word	0x00000000
	.align		4
        /*0004*/ 	.word	0xffffffff
	.align		4
        /*0008*/ 	.word	0x00000000
	.align		4
        /*000c*/ 	.word	0xfffffffe
	.align		4
        /*0010*/ 	.word	0x00000000
	.align		4
        /*0014*/ 	.word	0xfffffffd
	.align		4
        /*0018*/ 	.word	0x00000000
	.align		4
        /*001c*/ 	.word	0xfffffffc


//--------------------- .text.matmul_kernel       --------------------------
	.section	.text.matmul_kernel,"ax",@progbits
	.align	128
        .global         matmul_kernel
        .type           matmul_kernel,@function
        .size           matmul_kernel,(.L_x_4 - matmul_kernel)
        .other          matmul_kernel,@"STO_CUDA_ENTRY STV_DEFAULT"
matmul_kernel:
.text.matmul_kernel:
[----:B------:R-:W0:Y:S08]  /*0000*/  LDC R1, c[0x0][0x37c] ;  /* 0x0000df00ff017b82 */ /* 0x000e300000000800 */
[----:B------:R-:W1:Y:S01]  /*0010*/  LDC.64 R2, c[0x0][0x398] ;  /* 0x0000e600ff027b82 */ /* 0x000e620000000a00 */
[----:B------:R-:W2:Y:S01]  /*0020*/  S2R R14, SR_TID.X ;  /* 0x00000000000e7919 */ /* 0x000ea20000002100 */
[----:B------:R-:W3:Y:S01]  /*0030*/  LDCU UR4, c[0x0][0x3a0] ;  /* 0x00007400ff0477ac */ /* 0x000ee20008000800 */
[----:B0-----:R-:W-:Y:S01]  /*0040*/  VIADD R1, R1, 0xfffff1f0 ;  /* 0xfffff1f001017836 */ /* 0x001fe20000000000 */
[----:B------:R-:W0:Y:S01]  /*0050*/  LDCU.64 UR8, c[0x0][0x358] ;  /* 0x00006b00ff0877ac */ /* 0x000e220008000a00 */
[----:B------:R-:W4:Y:S01]  /*0060*/  LDCU UR7, c[0x0][0x3a0] ;  /* 0x00007400ff0777ac */ /* 0x000f220008000800 */
[----:B---3--:R-:W-:Y:S01]  /*0070*/  UIADD3 UR4, UPT, UPT, UR4, 0x1f, URZ ;  /* 0x0000001f04047890 */ /* 0x008fe2000fffe0ff */
[----:B-1----:R-:W-:-:S03]  /*0080*/  VIADD R0, R3, 0x1ff ;  /* 0x000001ff03007836 */ /* 0x002fc60000000000 */
[----:B------:R-:W-:Y:S02]  /*0090*/  UISETP.GT.AND UP0, UPT, UR4, 0x1f, UPT ;  /* 0x0000001f0400788c */ /* 0x000fe4000bf04270 */
[----:B------:R-:W-:-:S04]  /*00a0*/  SHF.R.S32.HI R5, RZ, 0x1f, R0 ;  /* 0x0000001fff057819 */ /* 0x000fc80000011400 */
[----:B------:R-:W-:Y:S02]  /*00b0*/  LEA.HI R5, R5, R0, RZ, 0x9 ;  /* 0x0000000005057211 */ /* 0x000fe400078f48ff */
[----:B--2---:R-:W-:Y:S02]  /*00c0*/  LOP3.LUT R29, R14, 0x60, RZ, 0xc0, !PT ;  /* 0x000000600e1d7812 */ /* 0x004fe400078ec0ff */
[----:B------:R-:W-:Y:S02]  /*00d0*/  SHF.R.S32.HI R0, RZ, 0x9, R5 ;  /* 0x00000009ff007819 */ /* 0x000fe40000011405 */
[----:B------:R-:W1:Y:S03]  /*00e0*/  S2R R5, SR_CTAID.X ;  /* 0x0000000000057919 */ /* 0x000e660000002500 */
[----:B------:R-:W-:-:S05]  /*00f0*/  IMAD.SHL.U32 R0, R0, 0x8, RZ ;  /* 0x0000000800007824 */ /* 0x000fca00078e00ff */
[-C--:B------:R-:W-:Y:S02]  /*0100*/  IABS R9, R0.reuse ;  /* 0x0000000000097213 */ /* 0x080fe40000000000 */
[----:B------:R-:W-:Y:S02]  /*0110*/  IABS R12, R0 ;  /* 0x00000000000c7213 */ /* 0x000fe40000000000 */
[----:B------:R-:W2:Y:S08]  /*0120*/  I2F.RP R4, R9 ;  /* 0x0000000900047306 */ /* 0x000eb00000209400 */
[----:B--2---:R-:W2:Y:S01]  /*0130*/  MUFU.RCP R4, R4 ;  /* 0x0000000400047308 */ /* 0x004ea20000001000 */
[----:B-1----:R-:W-:Y:S01]  /*0140*/  IABS R10, R5 ;  /* 0x00000005000a7213 */ /* 0x002fe20000000000 */
[----:B--2---:R-:W-:-:S02]  /*0150*/  VIADD R6, R4, 0xffffffe ;  /* 0x0ffffffe04067836 */ /* 0x004fc40000000000 */
[----:B------:R-:W-:-:S04]  /*0160*/  IMAD.MOV R4, RZ, RZ, -R12 ;  /* 0x000000ffff047224 */ /* 0x000fc800078e0a0c */
[----:B------:R1:W2:Y:S02]  /*0170*/  F2I.FTZ.U32.TRUNC.NTZ R7, R6 ;  /* 0x0000000600077305 */ /* 0x0002a4000021f000 */
[----:B-1----:R-:W-:Y:S02]  /*0180*/  IMAD.MOV.U32 R6, RZ, RZ, RZ ;  /* 0x000000ffff067224 */ /* 0x002fe400078e00ff */
[----:B--2---:R-:W-:-:S04]  /*0190*/  IMAD.MOV R8, RZ, RZ, -R7 ;  /* 0x000000ffff087224 */ /* 0x004fc800078e0a07 */
[----:B------:R-:W-:Y:S02]  /*01a0*/  IMAD R11, R8, R9, RZ ;  /* 0x00000009080b7224 */ /* 0x000fe400078e02ff */
[----:B------:R-:W-:Y:S02]  /*01b0*/  IMAD.MOV.U32 R8, RZ, RZ, R10 ;  /* 0x000000ffff087224 */ /* 0x000fe400078e000a */
[----:B------:R-:W-:-:S06]  /*01c0*/  IMAD.HI.U32 R7, R7, R11, R6 ;  /* 0x0000000b07077227 */ /* 0x000fcc00078e0006 */
[----:B------:R-:W-:-:S04]  /*01d0*/  IMAD.HI.U32 R7, R7, R8, RZ ;  /* 0x0000000807077227 */ /* 0x000fc800078e00ff */
[----:B------:R-:W-:-:S05]  /*01e0*/  IMAD R4, R7, R4, R8 ;  /* 0x0000000407047224 */ /* 0x000fca00078e0208 */
[----:B------:R-:W-:-:S13]  /*01f0*/  ISETP.GT.U32.AND P1, PT, R9, R4, PT ;  /* 0x000000040900720c */ /* 0x000fda0003f24070 */
[----:B------:R-:W-:Y:S02]  /*0200*/  @!P1 IMAD.IADD R4, R4, 0x1, -R9 ;  /* 0x0000000104049824 */ /* 0x000fe400078e0a09 */
[----:B------:R-:W-:Y:S01]  /*0210*/  @!P1 VIADD R7, R7, 0x1 ;  /* 0x0000000107079836 */ /* 0x000fe20000000000 */
[----:B------:R-:W-:Y:S02]  /*0220*/  ISETP.NE.AND P1, PT, R0, RZ, PT ;  /* 0x000000ff0000720c */ /* 0x000fe40003f25270 */
[----:B------:R-:W-:Y:S02]  /*0230*/  ISETP.GE.U32.AND P0, PT, R4, R9, PT ;  /* 0x000000090400720c */ /* 0x000fe40003f06070 */
[----:B------:R-:W-:-:S04]  /*0240*/  LOP3.LUT R4, R5, R0, RZ, 0x3c, !PT ;  /* 0x0000000005047212 */ /* 0x000fc800078e3cff */
[----:B------:R-:W-:Y:S01]  /*0250*/  ISETP.GE.AND P2, PT, R4, RZ, PT ;  /* 0x000000ff0400720c */ /* 0x000fe20003f46270 */
[----:B------:R-:W-:-:S06]  /*0260*/  VIADD R4, R2, 0xf ;  /* 0x0000000f02047836 */ /* 0x000fcc0000000000 */
[----:B------:R-:W-:-:S04]  /*0270*/  @P0 VIADD R7, R7, 0x1 ;  /* 0x0000000107070836 */ /* 0x000fc80000000000 */
[----:B------:R-:W-:Y:S01]  /*0280*/  IMAD.MOV.U32 R6, RZ, RZ, R7 ;  /* 0x000000ffff067224 */ /* 0x000fe200078e0007 */
[----:B------:R-:W-:-:S03]  /*0290*/  SHF.R.S32.HI R7, RZ, 0x1f, R4 ;  /* 0x0000001fff077819 */ /* 0x000fc60000011404 */
[----:B------:R-:W-:Y:S01]  /*02a0*/  @!P2 IMAD.MOV R6, RZ, RZ, -R6 ;  /* 0x000000ffff06a224 */ /* 0x000fe200078e0a06 */
[----:B------:R-:W-:Y:S02]  /*02b0*/  @!P1 LOP3.LUT R6, RZ, R0, RZ, 0x33, !PT ;  /* 0x00000000ff069212 */ /* 0x000fe400078e33ff */
[----:B------:R-:W-:-:S03]  /*02c0*/  LEA.HI R7, R7, R4, RZ, 0x4 ;  /* 0x0000000407077211 */ /* 0x000fc600078f20ff */
[----:B------:R-:W-:Y:S02]  /*02d0*/  IMAD.SHL.U32 R4, R6, 0x8, RZ ;  /* 0x0000000806047824 */ /* 0x000fe400078e00ff */
[----:B------:R-:W-:-:S03]  /*02e0*/  IMAD.MOV R6, RZ, RZ, -R6 ;  /* 0x000000ffff067224 */ /* 0x000fc600078e0a06 */
[----:B------:R-:W-:Y:S01]  /*02f0*/  LEA.HI.SX32 R7, R7, -R4, 0x1c ;  /* 0x8000000407077211 */ /* 0x000fe200078fe2ff */
[----:B------:R-:W-:Y:S02]  /*0300*/  IMAD R15, R0, R6, R5 ;  /* 0x00000006000f7224 */ /* 0x000fe400078e0205 */
[----:B------:R-:W-:Y:S01]  /*0310*/  IMAD.MOV.U32 R6, RZ, RZ, RZ ;  /* 0x000000ffff067224 */ /* 0x000fe200078e00ff */
[----:B------:R-:W-:Y:S02]  /*0320*/  VIMNMX R8, PT, PT, R7, 0x8, PT ;  /* 0x0000000807087848 */ /* 0x000fe40003fe0100 */
[----:B------:R-:W-:Y:S02]  /*0330*/  IABS R13, R15 ;  /* 0x0000000f000d7213 */ /* 0x000fe40000000000 */
[----:B------:R-:W-:-:S04]  /*0340*/  IABS R11, R8 ;  /* 0x00000008000b7213 */ /* 0x000fc80000000000 */
[----:B------:R-:W1:Y:S08]  /*0350*/  I2F.RP R9, R11 ;  /* 0x0000000b00097306 */ /* 0x000e700000209400 */
[----:B-1----:R-:W1:Y:S02]  /*0360*/  MUFU.RCP R9, R9 ;  /* 0x0000000900097308 */ /* 0x002e640000001000 */
[----:B-1----:R-:W-:-:S06]  /*0370*/  VIADD R7, R9, 0xffffffe ;  /* 0x0ffffffe09077836 */ /* 0x002fcc0000000000 */
[----:B------:R-:W1:Y:S02]  /*0380*/  F2I.FTZ.U32.TRUNC.NTZ R7, R7 ;  /* 0x0000000700077305 */ /* 0x000e64000021f000 */
[----:B-1----:R-:W-:-:S04]  /*0390*/  IMAD.MOV R10, RZ, RZ, -R7 ;  /* 0x000000ffff0a7224 */ /* 0x002fc800078e0a07 */
[----:B------:R-:W-:-:S04]  /*03a0*/  IMAD.MOV.U32 R0, RZ, RZ, R10 ;  /* 0x000000ffff007224 */ /* 0x000fc800078e000a */
[----:B------:R-:W-:Y:S01]  /*03b0*/  IMAD R5, R0, R11, RZ ;  /* 0x0000000b00057224 */ /* 0x000fe200078e02ff */
[----:B------:R-:W-:-:S03]  /*03c0*/  IABS R0, R8 ;  /* 0x0000000800007213 */ /* 0x000fc60000000000 */
[----:B------:R-:W-:-:S04]  /*03d0*/  IMAD.HI.U32 R6, R7, R5, R6 ;  /* 0x0000000507067227 */ /* 0x000fc800078e0006 */
[----:B------:R-:W-:Y:S02]  /*03e0*/  IMAD.MOV R0, RZ, RZ, -R0 ;  /* 0x000000ffff007224 */ /* 0x000fe400078e0a00 */
        /* <DEDUP_REMOVED lines=8> */
[----:B------:R-:W-:Y:S02]  /*0470*/  ISETP.GE.AND P2, PT, R0, RZ, PT ;  /* 0x000000ff0000720c */ /* 0x000fe40003f46270 */
[----:B------:R-:W-:-:S05]  /*0480*/  LOP3.LUT R0, R14, 0xf, RZ, 0xc0, !PT ;  /* 0x0000000f0e007812 */ /* 0x000fca00078ec0ff */
[----:B------:R-:W-:-:S06]  /*0490*/  @P0 VIADD R6, R6, 0x1 ;  /* 0x0000000106060836 */ /* 0x000fcc0000000000 */
[----:B------:R-:W-:Y:S01]  /*04a0*/  @!P2 IMAD.MOV R6, RZ, RZ, -R6 ;  /* 0x000000ffff06a224 */ /* 0x000fe200078e0a06 */
[----:B------:R-:W-:-:S05]  /*04b0*/  @!P1 LOP3.LUT R6, RZ, R8, RZ, 0x33, !PT ;  /* 0x00000008ff069212 */ /* 0x000fca00078e33ff */
[----:B------:R-:W-:-:S04]  /*04c0*/  IMAD.MOV R5, RZ, RZ, -R6 ;  /* 0x000000ffff057224 */ /* 0x000fc800078e0a06 */
[----:B------:R-:W-:-:S04]  /*04d0*/  IMAD R5, R8, R5, R15 ;  /* 0x0000000508057224 */ /* 0x000fc800078e020f */
[----:B------:R-:W-:Y:S01]  /*04e0*/  IMAD.IADD R5, R4, 0x1, R5 ;  /* 0x0000000104057824 */ /* 0x000fe200078e0205 */
[----:B------:R-:W-:-:S03]  /*04f0*/  SHF.R.U32.HI R4, RZ, 0x4, R14 ;  /* 0x00000004ff047819 */ /* 0x000fc6000001160e */
[----:B------:R-:W-:Y:S01]  /*0500*/  IMAD R28, R5, 0x10, R0 ;  /* 0x00000010051c7824 */ /* 0x000fe200078e0200 */
[----:B------:R-:W-:-:S04]  /*0510*/  SGXT.U32 R16, R4, 0x3 ;  /* 0x000000030410781a */ /* 0x000fc80000000000 */
[----:B------:R-:W-:Y:S01]  /*0520*/  LOP3.LUT R0, R16, 0x8, RZ, 0xfc, !PT ;  /* 0x0000000810007812 */ /* 0x000fe200078efcff */
[----:B------:R-:W-:Y:S01]  /*0530*/  IMAD.SHL.U32 R0, R6, 0x200, RZ ;  /* 0x0000020006007824 */ /* 0x000fe200078e00ff */
[----:B------:R1:W-:Y:S01]  /*0540*/  STL [R1+0x6e4], R28 ;  /* 0x0006e41c01007387 */ /* 0x0003e20000100800 */
[C---:B------:R-:W-:Y:S02]  /*0550*/  LOP3.LUT R5, R16.reuse, 0x10, RZ, 0xfc, !PT ;  /* 0x0000001010057812 */ /* 0x040fe400078efcff */
[----:B------:R-:W-:Y:S01]  /*0560*/  LOP3.LUT R4, R16, 0x18, RZ, 0xfc, !PT ;  /* 0x0000001810047812 */ /* 0x000fe200078efcff */
[----:B------:R1:W-:Y:S01]  /*0570*/  STL [R1+0x6b8], R0 ;  /* 0x0006b80001007387 */ /* 0x0003e20000100800 */
[----:B0---4-:R-:W-:Y:S05]  /*0580*/  BRA.U UP0, `(.L_x_0) ;  /* 0x0000000100687547 */ /* 0x011fea000b800000 */
[----:B------:R-:W-:Y:S01]  /*0590*/  IMAD.SHL.U32 R2, R29, 0x10, RZ ;  /* 0x000000101d027824 */ /* 0x000fe200078e00ff */
[----:B------:R-:W-:Y:S01]  /*05a0*/  CS2R R24, SRZ ;  /* 0x0000000000187805 */ /* 0x000fe2000001ff00 */
[----:B-1----:R-:W-:Y:S01]  /*05b0*/  IMAD.SHL.U32 R0, R14, 0x20, RZ ;  /* 0x000000200e007824 */ /* 0x002fe200078e00ff */
[----:B------:R-:W-:Y:S02]  /*05c0*/  CS2R R26, SRZ ;  /* 0x00000000001a7805 */ /* 0x000fe4000001ff00 */
[----:B------:R-:W-:Y:S01]  /*05d0*/  CS2R R20, SRZ ;  /* 0x0000000000147805 */ /* 0x000fe2000001ff00 */
[----:B------:R0:W-:Y:S01]  /*05e0*/  STL [R1+0x6e0], R2 ;  /* 0x0006e00201007387 */ /* 0x0001e20000100800 */
[----:B------:R-:W-:Y:S02]  /*05f0*/  CS2R R22, SRZ ;  /* 0x0000000000167805 */ /* 0x000fe4000001ff00 */
[----:B------:R-:W-:Y:S02]  /*0600*/  LOP3.LUT R0, R0, 0x60, RZ, 0xc0, !PT ;  /* 0x0000006000007812 */ /* 0x000fe400078ec0ff */
[----:B------:R-:W-:Y:S01]  /*0610*/  CS2R R16, SRZ ;  /* 0x0000000000107805 */ /* 0x000fe2000001ff00 */
[----:B------:R0:W-:Y:S01]  /*0620*/  STL [R1], RZ ;  /* 0x000000ff01007387 */ /* 0x0001e20000100800 */
[----:B------:R-:W-:-:S02]  /*0630*/  CS2R R18, SRZ ;  /* 0x0000000000127805 */ /* 0x000fc4000001ff00 */
[----:B------:R-:W-:Y:S02]  /*0640*/  CS2R R12, SRZ ;  /* 0x00000000000c7805 */ /* 0x000fe4000001ff00 */
[----:B------:R-:W-:Y:S01]  /*0650*/  CS2R R14, SRZ ;  /* 0x00000000000e7805 */ /* 0x000fe2000001ff00 */
[----:B------:R0:W-:Y:S01]  /*0660*/  STL [R1+0x4], RZ ;  /* 0x000004ff01007387 */ /* 0x0001e20000100800 */
[----:B------:R-:W-:Y:S02]  /*0670*/  CS2R R8, SRZ ;  /* 0x0000000000087805 */ /* 0x000fe4000001ff00 */
[----:B------:R-:W-:Y:S02]  /*0680*/  CS2R R10, SRZ ;  /* 0x00000000000a7805 */ /* 0x000fe4000001ff00 */
[----:B------:R-:W-:Y:S01]  /*0690*/  CS2R R4, SRZ ;  /* 0x0000000000047805 */ /* 0x000fe2000001ff00 */
[----:B------:R0:W-:Y:S01]  /*06a0*/  STL [R1+0x8], RZ ;  /* 0x000008ff01007387 */ /* 0x0001e20000100800 */
[----:B------:R-:W-:-:S03]  /*06b0*/  CS2R R6, SRZ ;  /* 0x0000000000067805 */ /* 0x000fc6000001ff00 */
[----:B------:R0:W-:Y:S04]  /*06c0*/  STL [R1+0xc], RZ ;  /* 0x00000cff01007387 */ /* 0x0001e80000100800 */
[----:B------:R0:W-:Y:S04]  /*06d0*/  STL [R1+0x10], RZ ;  /* 0x000010ff01007387 */ /* 0x0001e80000100800 */
[----:B------:R0:W-:Y:S04]  /*06e0*/  STL [R1+0x14], RZ ;  /* 0x000014ff01007387 */ /* 0x0001e80000100800 */
[----:B------:R0:W-:Y:S04]  /*06f0*/  STL [R1+0x18], RZ ;  /* 0x000018ff01007387 */ /* 0x0001e80000100800 */
[----:B------:R0:W-:Y:S04]  /*0700*/  STL [R1+0x1c], RZ ;  /* 0x00001cff01007387 */ /* 0x0001e80000100800 */
[----:B------:R0:W-:Y:S01]  /*0710*/  STL [R1+0x6dc], R0 ;  /* 0x0006dc0001007387 */ /* 0x0001e20000100800 */
[----:B------:R-:W-:Y:S05]  /*0720*/  BRA `(.L_x_1) ;  /* 0x000001a800ec7947 */ /* 0x000fea0003800000 */
.L_x_0:
[----:B------:R-:W2:Y:S01]  /*0730*/  LDL R10, [R1+0x6b8] ;  /* 0x0006b800010a7983 */ /* 0x000ea20000100800 */
[----:B-1----:R-:W-:Y:S01]  /*0740*/  IABS R0, R2 ;  /* 0x0000000200007213 */ /* 0x002fe20000000000 */
[----:B------:R-:W0:Y:S01]  /*0750*/  LDCU UR5, c[0x0][0x3a8] ;  /* 0x00007500ff0577ac */ /* 0x000e220008000800 */
[----:B------:R-:W-:Y:S01]  /*0760*/  IABS R16, R3 ;  /* 0x0000000300107213 */ /* 0x000fe20000000000 */
[----:B------:R1:W-:Y:S01]  /*0770*/  STL [R1+0x830], R3 ;  /* 0x0008300301007387 */ /* 0x0003e20000100800 */
[----:B------:R-:W3:Y:S01]  /*0780*/  I2F.RP R9, R0 ;  /* 0x0000000000097306 */ /* 0x000ee20000209400 */
[----:B------:R-:W-:Y:S01]  /*0790*/  ISETP.GE.AND P3, PT, R28, RZ, PT ;  /* 0x000000ff1c00720c */ /* 0x000fe20003f66270 */
[----:B------:R-:W4:Y:S01]  /*07a0*/  LDCU UR6, c[0x0][0x3b0] ;  /* 0x00007600ff0677ac */ /* 0x000f220008000800 */
[----:B------:R-:W-:Y:S01]  /*07b0*/  ISETP.NE.AND P2, PT, R2, RZ, PT ;  /* 0x000000ff0200720c */ /* 0x000fe20003f45270 */
[----:B------:R-:W5:Y:S04]  /*07c0*/  LDCU UR10, c[0x0][0x3a4] ;  /* 0x00007480ff0a77ac */ /* 0x000f680008000800 */
[----:B------:R-:W0:Y:S01]  /*07d0*/  I2F.RP R8, R16 ;  /* 0x0000001000087306 */ /* 0x000e220000209400 */
[----:B------:R-:W1:Y:S07]  /*07e0*/  LDCU UR11, c[0x0][0x3ac] ;  /* 0x00007580ff0b77ac */ /* 0x000e6e0008000800 */
[----:B---3--:R-:W3:Y:S08]  /*07f0*/  MUFU.RCP R9, R9 ;  /* 0x0000000900097308 */ /* 0x008ef00000001000 */
[----:B0-----:R-:W0:Y:S01]  /*0800*/  MUFU.RCP R8, R8 ;  /* 0x0000000800087308 */ /* 0x001e220000001000 */
[----:B---3--:R-:W-:-:S07]  /*0810*/  VIADD R6, R9, 0xffffffe ;  /* 0x0ffffffe09067836 */ /* 0x008fce0000000000 */
[----:B------:R3:W1:Y:S01]  /*0820*/  F2I.FTZ.U32.TRUNC.NTZ R7, R6 ;  /* 0x0000000600077305 */ /* 0x000662000021f000 */
[----:B0-----:R-:W-:Y:S01]  /*0830*/  VIADD R4, R8, 0xffffffe ;  /* 0x0ffffffe08047836 */ /* 0x001fe20000000000 */
[----:B------:R-:W-:-:S06]  /*0840*/  IABS R8, R28 ;  /* 0x0000001c00087213 */ /* 0x000fcc0000000000 */
[----:B------:R0:W4:Y:S01]  /*0850*/  F2I.FTZ.U32.TRUNC.NTZ R5, R4 ;  /* 0x0000000400057305 */ /* 0x000122000021f000 */
[----:B---3--:R-:W-:Y:S02]  /*0860*/  IMAD.MOV.U32 R6, RZ, RZ, RZ ;  /* 0x000000ffff067224 */ /* 0x008fe400078e00ff */
[----:B-1----:R-:W-:Y:S02]  /*0870*/  IMAD.MOV R11, RZ, RZ, -R7 ;  /* 0x000000ffff0b7224 */ /* 0x002fe400078e0a07 */
[----:B0-----:R-:W-:Y:S02]  /*0880*/  IMAD.MOV.U32 R4, RZ, RZ, RZ ;  /* 0x000000ffff047224 */ /* 0x001fe400078e00ff */
[----:B------:R-:W-:-:S04]  /*0890*/  IMAD R11, R11, R0, RZ ;  /* 0x000000000b0b7224 */ /* 0x000fc800078e02ff */
[----:B------:R-:W-:-:S04]  /*08a0*/  IMAD.HI.U32 R7, R7, R11, R6 ;  /* 0x0000000b07077227 */ /* 0x000fc800078e0006 */
[----:B----4-:R-:W-:Y:S02]  /*08b0*/  IMAD.MOV R9, RZ, RZ, -R5 ;  /* 0x000000ffff097224 */ /* 0x010fe400078e0a05 */
[----:B------:R-:W-:-:S04]  /*08c0*/  IMAD.HI.U32 R7, R7, R8, RZ ;  /* 0x0000000807077227 */ /* 0x000fc800078e00ff */
[----:B------:R-:W-:Y:S02]  /*08d0*/  IMAD.MOV R7, RZ, RZ, -R7 ;  /* 0x000000ffff077224 */ /* 0x000fe400078e0a07 */
[----:B------:R-:W-:Y:S02]  /*08e0*/  IMAD R9, R9, R16, RZ ;  /* 0x0000001009097224 */ /* 0x000fe400078e02ff */
[----:B------:R-:W-:Y:S02]  /*08f0*/  IMAD R7, R0, R7, R8 ;  /* 0x0000000700077224 */ /* 0x000fe400078e0208 */
[----:B------:R-:W-:-:S03]  /*0900*/  IMAD.HI.U32 R4, R5, R9, R4 ;  /* 0x0000000905047227 */ /* 0x000fc600078e0004 */
[----:B------:R-:W-:-:S13]  /*0910*/  ISETP.GT.U32.AND P0, PT, R0, R7, PT ;  /* 0x000000070000720c */ /* 0x000fda0003f04070 */
[----:B------:R-:W-:-:S05]  /*0920*/  @!P0 IMAD.IADD R7, R7, 0x1, -R0 ;  /* 0x0000000107078824 */ /* 0x000fca00078e0a00 */
[----:B------:R-:W-:-:S13]  /*0930*/  ISETP.GT.U32.AND P1, PT, R0, R7, PT ;  /* 0x000000070000720c */ /* 0x000fda0003f24070 */
[----:B------:R-:W-:-:S04]  /*0940*/  @!P1 IMAD.IADD R7, R7, 0x1, -R0 ;  /* 0x0000000107079824 */ /* 0x000fc800078e0a00 */
[----:B------:R-:W-:-:S04]  /*0950*/  IMAD.MOV.U32 R3, RZ, RZ, R7 ;  /* 0x000000ffff037224 */ /* 0x000fc800078e0007 */
[----:B------:R-:W-:Y:S01]  /*0960*/  @!P3 IMAD.MOV R3, RZ, RZ, -R3 ;  /* 0x000000ffff03b224 */ /* 0x000fe200078e0a03 */
[----:B------:R-:W-:-:S05]  /*0970*/  @!P2 LOP3.LUT R3, RZ, R2, RZ, 0x33, !PT ;  /* 0x00000002ff03a212 */ /* 0x000fca00078e33ff */
[----:B------:R0:W-:Y:S01]  /*0980*/  STL [R1+0x210], R3 ;  /* 0x0002100301007387 */ /* 0x0001e20000100800 */
[----:B--2---:R-:W-:-:S04]  /*0990*/  LEA.HI R6, R29, R10, RZ, 0x1b ;  /* 0x0000000a1d067211 */ /* 0x004fc800078fd8ff */
[----:B------:R-:W-:Y:S01]  /*09a0*/  IABS R11, R6 ;  /* 0x00000006000b7213 */ /* 0x000fe20000000000 */
[C---:B------:R-:W-:Y:S01]  /*09b0*/  VIADD R8, R6.reuse, 0x1fc ;  /* 0x000001fc06087836 */ /* 0x040fe20000000000 */
[C---:B------:R-:W-:Y:S01]  /*09c0*/  ISETP.GE.AND P3, PT, R6.reuse, RZ, PT ;  /* 0x000000ff0600720c */ /* 0x040fe20003f66270 */
[----:B------:R-:W-:Y:S02]  /*09d0*/  VIADD R12, R6, 0x1f8 ;  /* 0x000001f8060c7836 */ /* 0x000fe40000000000 */
[----:B------:R-:W-:Y:S01]  /*09e0*/  IMAD.HI.U32 R5, R4, R11, RZ ;  /* 0x0000000b04057227 */ /* 0x000fe200078e00ff */
[----:B------:R-:W-:Y:S02]  /*09f0*/  IABS R9, R8 ;  /* 0x0000000800097213 */ /* 0x000fe40000000000 */
[----:B------:R-:W-:Y:S01]  /*0a00*/  IABS R15, R12 ;  /* 0x0000000c000f7213 */ /* 0x000fe20000000000 */
[----:B------:R-:W-:Y:S01]  /*0a10*/  IMAD.MOV R5, RZ, RZ, -R5 ;  /* 0x000000ffff057224 */ /* 0x000fe200078e0a05 */
[----:B------:R-:W-:Y:S01]  /*0a20*/  ISETP.GE.AND P5, PT, R8, RZ, PT ;  /* 0x000000ff0800720c */ /* 0x000fe20003fa6270 */
[----:B------:R-:W-:Y:S01]  /*0a30*/  VIADD R14, R6, 0x1e8 ;  /* 0x000001e8060e7836 */ /* 0x000fe20000000000 */
[----:B------:R-:W-:Y:S01]  /*0a40*/  ISETP.GE.AND P4, PT, R12, RZ, PT ;  /* 0x000000ff0c00720c */ /* 0x000fe20003f86270 */
[----:B------:R-:W-:-:S02]  /*0a50*/  IMAD R10, R16, R5, R11 ;  /* 0x00000005100a7224 */ /* 0x000fc400078e020b */
[----:B------:R-:W-:Y:S01]  /*0a60*/  VIADD R11, R6, 0x1f4 ;  /* 0x000001f4060b7836 */ /* 0x000fe20000000000 */
[----:B------:R-:W-:Y:S01]  /*0a70*/  IABS R2, R14 ;  /* 0x0000000e00027213 */ /* 0x000fe20000000000 */
[----:B------:R-:W-:Y:S01]  /*0a80*/  IMAD.HI.U32 R5, R4, R9, RZ ;  /* 0x0000000904057227 */ /* 0x000fe200078e00ff */
[----:B------:R-:W-:Y:S02]  /*0a90*/  ISETP.GT.U32.AND P0, PT, R16, R10, PT ;  /* 0x0000000a1000720c */ /* 0x000fe40003f04070 */
[----:B------:R-:W-:Y:S01]  /*0aa0*/  IABS R13, R11 ;  /* 0x0000000b000d7213 */ /* 0x000fe20000000000 */
[----:B------:R-:W-:Y:S02]  /*0ab0*/  IMAD.MOV R5, RZ, RZ, -R5 ;  /* 0x000000ffff057224 */ /* 0x000fe400078e0a05 */
[----:B------:R-:W-:-:S04]  /*0ac0*/  IMAD.HI.U32 R8, R4, R15, RZ ;  /* 0x0000000f04087227 */ /* 0x000fc800078e00ff */
[----:B------:R-:W-:-:S04]  /*0ad0*/  IMAD.HI.U32 R0, R4, R13, RZ ;  /* 0x0000000d04007227 */ /* 0x000fc800078e00ff */
[----:B------:R-:W-:Y:S02]  /*0ae0*/  IMAD.MOV R0, RZ, RZ, -R0 ;  /* 0x000000ffff007224 */ /* 0x000fe400078e0a00 */
[----:B------:R-:W-:Y:S02]  /*0af0*/  @!P0 IMAD.IADD R10, R10, 0x1, -R16 ;  /* 0x000000010a0a8824 */ /* 0x000fe400078e0a10 */
[C---:B------:R-:W-:Y:S02]  /*0b00*/  IMAD R13, R16.reuse, R0, R13 ;  /* 0x00000000100d7224 */ /* 0x040fe400078e020d */
[C---:B------:R-:W-:Y:S01]  /*0b10*/  IMAD R5, R16.reuse, R5, R9 ;  /* 0x0000000510057224 */ /* 0x040fe200078e0209 */
[----:B------:R-:W-:Y:S01]  /*0b20*/  ISETP.GT.U32.AND P0, PT, R16, R10, PT ;  /* 0x0000000a1000720c */ /* 0x000fe20003f04070 */
[----:B------:R-:W-:Y:S01]  /*0b30*/  VIADD R12, R6, 0x1f0 ;  /* 0x000001f0060c7836 */ /* 0x000fe20000000000 */
[C---:B------:R-:W-:Y:S01]  /*0b40*/  ISETP.GT.U32.AND P6, PT, R16.reuse, R13, PT ;  /* 0x0000000d1000720c */ /* 0x040fe20003fc4070 */
[----:B------:R-:W-:Y:S01]  /*0b50*/  IMAD.MOV R8, RZ, RZ, -R8 ;  /* 0x000000ffff087224 */ /* 0x000fe200078e0a08 */
[----:B------:R-:W-:Y:S01]  /*0b60*/  ISETP.GT.U32.AND P1, PT, R16, R5, PT ;  /* 0x000000051000720c */ /* 0x000fe20003f24070 */
[----:B------:R-:W-:Y:S01]  /*0b70*/  VIADD R20, R6, 0x1d4 ;  /* 0x000001d406147836 */ /* 0x000fe20000000000 */
[----:B------:R-:W-:Y:S01]  /*0b80*/  IABS R9, R12 ;  /* 0x0000000c00097213 */ /* 0x000fe20000000000 */
[----:B------:R-:W-:-:S02]  /*0b90*/  IMAD R15, R16, R8, R15 ;  /* 0x00000008100f7224 */ /* 0x000fc400078e020f */
[----:B------:R-:W-:Y:S02]  /*0ba0*/  VIADD R8, R6, 0x1ec ;  /* 0x000001ec06087836 */ /* 0x000fe40000000000 */
[----:B------:R-:W-:Y:S01]  /*0bb0*/  IMAD.HI.U32 R0, R4, R9, RZ ;  /* 0x0000000904007227 */ /* 0x000fe200078e00ff */
[----:B------:R-:W-:Y:S02]  /*0bc0*/  ISETP.GT.U32.AND P2, PT, R16, R15, PT ;  /* 0x0000000f1000720c */ /* 0x000fe40003f44070 */
[----:B------:R-:W-:Y:S01]  /*0bd0*/  IABS R7, R8 ;  /* 0x0000000800077213 */ /* 0x000fe20000000000 */
[--C-:B------:R-:W-:Y:S01]  /*0be0*/  @!P0 IMAD.IADD R10, R10, 0x1, -R16.reuse ;  /* 0x000000010a0a8824 */ /* 0x100fe200078e0a10 */
[----:B------:R-:W-:Y:S01]  /*0bf0*/  ISETP.GE.AND P0, PT, R11, RZ, PT ;  /* 0x000000ff0b00720c */ /* 0x000fe20003f06270 */
[----:B------:R-:W-:Y:S01]  /*0c00*/  @!P6 IMAD.IADD R13, R13, 0x1, -R16 ;  /* 0x000000010d0de824 */ /* 0x000fe200078e0a10 */
[----:B------:R-:W-:Y:S01]  /*0c10*/  ISETP.GE.AND P6, PT, R12, RZ, PT ;  /* 0x000000ff0c00720c */ /* 0x000fe20003fc6270 */
[----:B------:R-:W-:-:S02]  /*0c20*/  IMAD.MOV R0, RZ, RZ, -R0 ;  /* 0x000000ffff007224 */ /* 0x000fc400078e0a00 */
[----:B------:R-:W-:Y:S02]  /*0c30*/  @!P1 IMAD.IADD R5, R5, 0x1, -R16 ;  /* 0x0000000105059824 */ /* 0x000fe400078e0a10 */
[----:B------:R-:W-:Y:S01]  /*0c40*/  @!P3 IMAD.MOV R10, RZ, RZ, -R10 ;  /* 0x000000ffff0ab224 */ /* 0x000fe200078e0a0a */
[C---:B------:R-:W-:Y:S01]  /*0c50*/  ISETP.GT.U32.AND P3, PT, R16.reuse, R13, PT ;  /* 0x0000000d1000720c */ /* 0x040fe20003f64070 */
[C---:B------:R-:W-:Y:S01]  /*0c60*/  IMAD R9, R16.reuse, R0, R9 ;  /* 0x0000000010097224 */ /* 0x040fe200078e0209 */
[----:B------:R-:W-:Y:S01]  /*0c70*/  ISETP.GT.U32.AND P1, PT, R16, R5, PT ;  /* 0x000000051000720c */ /* 0x000fe20003f24070 */
[----:B------:R-:W-:Y:S01]  /*0c80*/  IMAD.HI.U32 R0, R4, R7, RZ ;  /* 0x0000000704007227 */ /* 0x000fe200078e00ff */
[----:B------:R-:W-:Y:S03]  /*0c90*/  STL [R1+0x834], R10 ;  /* 0x0008340a01007387 */ /* 0x000fe60000100800 */
[----:B------:R-:W-:-:S02]  /*0ca0*/  @!P2 IMAD.IADD R15, R15, 0x1, -R16 ;  /* 0x000000010f0fa824 */ /* 0x000fc400078e0a10 */
[----:B------:R-:W-:Y:S02]  /*0cb0*/  IMAD.MOV R0, RZ, RZ, -R0 ;  /* 0x000000ffff007224 */ /* 0x000fe400078e0a00 */
[----:B------:R-:W-:Y:S01]  /*0cc0*/  IMAD.MOV.U32 R11, RZ, RZ, R2 ;  /* 0x000000ffff0b7224 */ /* 0x000fe200078e0002 */
[C---:B------:R-:W-:Y:S01]  /*0cd0*/  ISETP.GT.U32.AND P2, PT, R16.reuse, R15, PT ;  /* 0x0000000f1000720c */ /* 0x040fe20003f44070 */
[C---:B------:R-:W-:Y:S02]  /*0ce0*/  IMAD R7, R16.reuse, R0, R7 ;  /* 0x0000000010077224 */ /* 0x040fe400078e0207 */
[--C-:B------:R-:W-:Y:S02]  /*0cf0*/  @!P3 IMAD.IADD R13, R13, 0x1, -R16.reuse ;  /* 0x000000010d0db824 */ /* 0x100fe400078e0a10 */
[----:B------:R-:W-:Y:S01]  /*0d00*/  @!P1 IMAD.IADD R5, R5, 0x1, -R16 ;  /* 0x0000000105059824 */ /* 0x000fe200078e0a10 */
[----:B------:R-:W-:Y:S01]  /*0d10*/  ISETP.GT.U32.AND P3, PT, R16, R7, PT ;  /* 0x000000071000720c */ /* 0x000fe20003f64070 */
[----:B------:R-:W-:Y:S01]  /*0d20*/  VIADD R0, R6, 0x1e4 ;  /* 0x000001e406007836 */ /* 0x000fe20000000000 */
[----:B------:R-:W-:Y:S01]  /*0d30*/  ISETP.GT.U32.AND P1, PT, R16, R9, PT ;  /* 0x000000091000720c */ /* 0x000fe20003f24070 */
[----:B------:R-:W-:-:S04]  /*0d40*/  IMAD.HI.U32 R2, R4, R11, RZ ;  /* 0x0000000b04027227 */ /* 0x000fc800078e00ff */
[--C-:B------:R-:W-:Y:S01]  /*0d50*/  @!P2 IMAD.IADD R15, R15, 0x1, -R16.reuse ;  /* 0x000000010f0fa824 */ /* 0x100fe200078e0a10 */
[----:B------:R-:W-:Y:S01]  /*0d60*/  ISETP.GE.AND P2, PT, R14, RZ, PT ;  /* 0x000000ff0e00720c */ /* 0x000fe20003f46270 */
[----:B0-----:R-:W-:Y:S02]  /*0d70*/  IMAD.MOV.U32 R3, RZ, RZ, R5 ;  /* 0x000000ffff037224 */ /* 0x001fe400078e0005 */
[----:B------:R-:W-:Y:S01]  /*0d80*/  IMAD.MOV.U32 R5, RZ, RZ, R15 ;  /* 0x000000ffff057224 */ /* 0x000fe200078e000f */
[----:B------:R-:W-:Y:S01]  /*0d90*/  IABS R15, R0 ;  /* 0x00000000000f7213 */ /* 0x000fe20000000000 */
[----:B------:R-:W-:Y:S02]  /*0da0*/  @!P3 IMAD.IADD R7, R7, 0x1, -R16 ;  /* 0x000000010707b824 */ /* 0x000fe400078e0a10 */
[----:B------:R-:W-:Y:S02]  /*0db0*/  IMAD.MOV R2, RZ, RZ, -R2 ;  /* 0x000000ffff027224 */ /* 0x000fe400078e0a02 */
[----:B------:R-:W-:Y:S01]  /*0dc0*/  @!P1 IMAD.IADD R9, R9, 0x1, -R16 ;  /* 0x0000000109099824 */ /* 0x000fe200078e0a10 */
[----:B------:R-:W-:Y:S01]  /*0dd0*/  ISETP.GT.U32.AND P3, PT, R16, R7, PT ;  /* 0x000000071000720c */ /* 0x000fe20003f64070 */
[----:B------:R-:W-:Y:S01]  /*0de0*/  @!P5 IMAD.MOV R3, RZ, RZ, -R3 ;  /* 0x000000ffff03d224 */ /* 0x000fe200078e0a03 */
[----:B------:R-:W-:Y:S01]  /*0df0*/  ISETP.GE.AND P5, PT, R8, RZ, PT ;  /* 0x000000ff0800720c */ /* 0x000fe20003fa6270 */
[C---:B------:R-:W-:Y:S01]  /*0e00*/  IMAD R11, R16.reuse, R2, R11 ;  /* 0x00000002100b7224 */ /* 0x040fe200078e020b */
[----:B------:R-:W-:Y:S01]  /*0e10*/  ISETP.GT.U32.AND P1, PT, R16, R9, PT ;  /* 0x000000091000720c */ /* 0x000fe20003f24070 */
[----:B------:R-:W-:Y:S01]  /*0e20*/  VIADD R2, R6, 0x1e0 ;  /* 0x000001e006027836 */ /* 0x000fe20000000000 */
[----:B------:R0:W-:Y:S01]  /*0e30*/  STL [R1+0x34], R3 ;  /* 0x0000340301007387 */ /* 0x0001e20000100800 */
[----:B------:R-:W-:-:S04]  /*0e40*/  IMAD.HI.U32 R8, R4, R15, RZ ;  /* 0x0000000f04087227 */ /* 0x000fc800078e00ff */
[----:B------:R-:W-:Y:S02]  /*0e50*/  IMAD.MOV R8, RZ, RZ, -R8 ;  /* 0x000000ffff087224 */ /* 0x000fe400078e0a08 */
[--C-:B------:R-:W-:Y:S02]  /*0e60*/  @!P3 IMAD.IADD R7, R7, 0x1, -R16.reuse ;  /* 0x000000010707b824 */ /* 0x100fe400078e0a10 */
[C---:B------:R-:W-:Y:S02]  /*0e70*/  IMAD R8, R16.reuse, R8, R15 ;  /* 0x0000000810087224 */ /* 0x040fe400078e020f */
[----:B0-----:R-:W-:Y:S01]  /*0e80*/  IMAD.MOV.U32 R3, RZ, RZ, R13 ;  /* 0x000000ffff037224 */ /* 0x001fe200078e000d */
[----:B------:R-:W-:Y:S01]  /*0e90*/  IABS R13, R2 ;  /* 0x00000002000d7213 */ /* 0x000fe20000000000 */
[----:B------:R-:W-:Y:S01]  /*0ea0*/  @!P1 IMAD.IADD R9, R9, 0x1, -R16 ;  /* 0x0000000109099824 */ /* 0x000fe200078e0a10 */
[----:B------:R-:W-:Y:S01]  /*0eb0*/  ISETP.GT.U32.AND P3, PT, R16, R8, PT ;  /* 0x000000081000720c */ /* 0x000fe20003f64070 */
[----:B------:R-:W-:Y:S01]  /*0ec0*/  @!P0 IMAD.MOV R3, RZ, RZ, -R3 ;  /* 0x000000ffff038224 */ /* 0x000fe200078e0a03 */
[----:B------:R-:W-:Y:S01]  /*0ed0*/  ISETP.GE.AND P0, PT, R2, RZ, PT ;  /* 0x000000ff0200720c */ /* 0x000fe20003f06270 */
[----:B------:R-:W-:Y:S01]  /*0ee0*/  IMAD.HI.U32 R22, R4, R13, RZ ;  /* 0x0000000d04167227 */ /* 0x000fe200078e00ff */
[----:B------:R-:W-:-:S03]  /*0ef0*/  ISETP.GT.U32.AND P1, PT, R16, R11, PT ;  /* 0x0000000b1000720c */ /* 0x000fc60003f24070 */
[----:B------:R-:W-:Y:S02]  /*0f00*/  IMAD.MOV R22, RZ, RZ, -R22 ;  /* 0x000000ffff167224 */ /* 0x000fe400078e0a16 */
[----:B------:R-:W-:Y:S02]  /*0f10*/  IMAD.MOV.U32 R10, RZ, RZ, R9 ;  /* 0x000000ffff0a7224 */ /* 0x000fe400078e0009 */
[----:B------:R-:W-:Y:S02]  /*0f20*/  IMAD R22, R16, R22, R13 ;  /* 0x0000001610167224 */ /* 0x000fe400078e020d */
[----:B------:R-:W-:Y:S01]  /*0f30*/  @!P4 IMAD.MOV R5, RZ, RZ, -R5 ;  /* 0x000000ffff05c224 */ /* 0x000fe200078e0a05 */
[----:B------:R-:W-:Y:S01]  /*0f40*/  ISETP.GE.AND P4, PT, R0, RZ, PT ;  /* 0x000000ff0000720c */ /* 0x000fe20003f86270 */
[----:B------:R-:W-:Y:S02]  /*0f50*/  VIADD R2, R6, 0x1dc ;  /* 0x000001dc06027836 */ /* 0x000fe40000000000 */
[----:B------:R-:W-:Y:S01]  /*0f60*/  @!P6 IMAD.MOV R10, RZ, RZ, -R10 ;  /* 0x000000ffff0ae224 */ /* 0x000fe200078e0a0a */
[----:B------:R-:W-:Y:S01]  /*0f70*/  ISETP.GT.U32.AND P6, PT, R16, R22, PT ;  /* 0x000000161000720c */ /* 0x000fe20003fc4070 */
[----:B------:R-:W-:Y:S01]  /*0f80*/  VIADD R0, R6, 0x1d8 ;  /* 0x000001d806007836 */ /* 0x000fe20000000000 */
[----:B------:R0:W-:Y:S01]  /*0f90*/  STL [R1+0x2c], R5 ;  /* 0x00002c0501007387 */ /* 0x0001e20000100800 */
[----:B------:R-:W-:-:S02]  /*0fa0*/  @!P3 IMAD.IADD R8, R8, 0x1, -R16 ;  /* 0x000000010808b824 */ /* 0x000fc400078e0a10 */
[--C-:B------:R-:W-:Y:S01]  /*0fb0*/  @!P1 IMAD.IADD R11, R11, 0x1, -R16.reuse ;  /* 0x000000010b0b9824 */ /* 0x100fe200078e0a10 */
[----:B------:R-:W-:Y:S01]  /*0fc0*/  IABS R17, R0 ;  /* 0x0000000000117213 */ /* 0x000fe20000000000 */
[----:B------:R1:W-:Y:S01]  /*0fd0*/  STL [R1+0x24], R3 ;  /* 0x0000240301007387 */ /* 0x0003e20000100800 */
[----:B------:R-:W-:Y:S01]  /*0fe0*/  ISETP.GT.U32.AND P3, PT, R16, R8, PT ;  /* 0x000000081000720c */ /* 0x000fe20003f64070 */
[----:B------:R-:W-:Y:S01]  /*0ff0*/  VIADD R21, R6, 0x1d0 ;  /* 0x000001d006157836 */ /* 0x000fe20000000000 */
[----:B------:R-:W-:Y:S01]  /*1000*/  ISETP.GT.U32.AND P1, PT, R16, R11, PT ;  /* 0x0000000b1000720c */ /* 0x000fe20003f24070 */
[----:B------:R-:W-:Y:S01]  /*1010*/  IMAD.HI.U32 R12, R4, R17, RZ ;  /* 0x00000011040c7227 */ /* 0x000fe200078e00ff */
[----:B0-----:R-:W-:Y:S01]  /*1020*/  IABS R5, R2 ;  /* 0x0000000200057213 */ /* 0x001fe20000000000 */
[----:B------:R-:W-:Y:S01]  /*1030*/  STL [R1+0x20], R10 ;  /* 0x0000200a01007387 */ /* 0x000fe20000100800 */
[----:B------:R-:W-:Y:S01]  /*1040*/  IABS R15, R21 ;  /* 0x00000015000f7213 */ /* 0x000fe20000000000 */
[----:B------:R-:W-:-:S02]  /*1050*/  @!P6 IMAD.IADD R22, R22, 0x1, -R16 ;  /* 0x000000011616e824 */ /* 0x000fc400078e0a10 */
[----:B------:R-:W-:-:S03]  /*1060*/  IMAD.HI.U32 R13, R4, R5, RZ ;  /* 0x00000005040d7227 */ /* 0x000fc600078e00ff */
[C---:B------:R-:W-:Y:S01]  /*1070*/  ISETP.GT.U32.AND P6, PT, R16.reuse, R22, PT ;  /* 0x000000161000720c */ /* 0x040fe20003fc4070 */
[----:B------:R-:W-:Y:S02]  /*1080*/  IMAD.MOV R9, RZ, RZ, -R13 ;  /* 0x000000ffff097224 */ /* 0x000fe400078e0a0d */
[----:B-1----:R-:W-:Y:S02]  /*1090*/  IMAD.MOV.U32 R3, RZ, RZ, R7 ;  /* 0x000000ffff037224 */ /* 0x002fe400078e0007 */
[----:B------:R-:W-:Y:S02]  /*10a0*/  IMAD.MOV R7, RZ, RZ, -R12 ;  /* 0x000000ffff077224 */ /* 0x000fe400078e0a0c */
[----:B------:R-:W-:Y:S01]  /*10b0*/  IMAD R12, R16, R9, R5 ;  /* 0x00000009100c7224 */ /* 0x000fe200078e0205 */
[----:B------:R-:W-:Y:S01]  /*10c0*/  IABS R5, R20 ;  /* 0x0000001400057213 */ /* 0x000fe20000000000 */
[----:B------:R-:W-:Y:S02]  /*10d0*/  @!P3 IMAD.IADD R8, R8, 0x1, -R16 ;  /* 0x000000010808b824 */ /* 0x000fe400078e0a10 */
[C---:B------:R-:W-:Y:S01]  /*10e0*/  IMAD R17, R16.reuse, R7, R17 ;  /* 0x0000000710117224 */ /* 0x040fe200078e0211 */
[----:B------:R-:W-:Y:S01]  /*10f0*/  ISETP.GT.U32.AND P3, PT, R16, R12, PT ;  /* 0x0000000c1000720c */ /* 0x000fe20003f64070 */
[----:B------:R-:W-:-:S04]  /*1100*/  IMAD.HI.U32 R9, R4, R5, RZ ;  /* 0x0000000504097227 */ /* 0x000fc800078e00ff */
[----:B------:R-:W-:Y:S02]  /*1110*/  IMAD.MOV R9, RZ, RZ, -R9 ;  /* 0x000000ffff097224 */ /* 0x000fe400078e0a09 */
[----:B------:R-:W-:Y:S01]  /*1120*/  @!P5 IMAD.MOV R3, RZ, RZ, -R3 ;  /* 0x000000ffff03d224 */ /* 0x000fe200078e0a03 */
[----:B------:R-:W-:Y:S01]  /*1130*/  ISETP.GE.AND P5, PT, R2, RZ, PT ;  /* 0x000000ff0200720c */ /* 0x000fe20003fa6270 */
[--C-:B------:R-:W-:Y:S01]  /*1140*/  @!P6 IMAD.IADD R22, R22, 0x1, -R16.reuse ;  /* 0x000000011616e824 */ /* 0x100fe200078e0a10 */
[C---:B------:R-:W-:Y:S01]  /*1150*/  ISETP.GT.U32.AND P6, PT, R16.reuse, R17, PT ;  /* 0x000000111000720c */ /* 0x040fe20003fc4070 */
[----:B------:R-:W-:Y:S01]  /*1160*/  IMAD R5, R16, R9, R5 ;  /* 0x0000000910057224 */ /* 0x000fe200078e0205 */
[----:B------:R0:W-:Y:S01]  /*1170*/  STL [R1+0x1d4], R3 ;  /* 0x0001d40301007387 */ /* 0x0001e20000100800 */
[----:B------:R-:W-:Y:S01]  /*1180*/  @!P1 IMAD.IADD R11, R11, 0x1, -R16 ;  /* 0x000000010b0b9824 */ /* 0x000fe200078e0a10 */
[----:B------:R-:W-:Y:S01]  /*1190*/  ISETP.GE.AND P1, PT, R0, RZ, PT ;  /* 0x000000ff0000720c */ /* 0x000fe20003f26270 */
[----:B------:R-:W-:-:S04]  /*11a0*/  IMAD.HI.U32 R24, R4, R15, RZ ;  /* 0x0000000f04187227 */ /* 0x000fc800078e00ff */
[----:B------:R-:W-:Y:S01]  /*11b0*/  @!P3 IMAD.IADD R12, R12, 0x1, -R16 ;  /* 0x000000010c0cb824 */ /* 0x000fe200078e0a10 */
[----:B------:R-:W-:Y:S01]  /*11c0*/  ISETP.GT.U32.AND P3, PT, R16, R5, PT ;  /* 0x000000051000720c */ /* 0x000fe20003f64070 */
[----:B------:R-:W-:Y:S02]  /*11d0*/  IMAD.MOV R24, RZ, RZ, -R24 ;  /* 0x000000ffff187224 */ /* 0x000fe400078e0a18 */
[----:B0-----:R-:W-:Y:S02]  /*11e0*/  IMAD.MOV.U32 R3, RZ, RZ, R11 ;  /* 0x000000ffff037224 */ /* 0x001fe400078e000b */
[C---:B------:R-:W-:Y:S02]  /*11f0*/  VIADD R2, R6.reuse, 0x1cc ;  /* 0x000001cc06027836 */ /* 0x040fe40000000000 */
[----:B------:R-:W-:Y:S02]  /*1200*/  VIADD R19, R6, 0x1c8 ;  /* 0x000001c806137836 */ /* 0x000fe40000000000 */
[C---:B------:R-:W-:Y:S01]  /*1210*/  IMAD R15, R16.reuse, R24, R15 ;  /* 0x00000018100f7224 */ /* 0x040fe200078e020f */
[----:B------:R-:W-:Y:S01]  /*1220*/  IABS R18, R2 ;  /* 0x0000000200127213 */ /* 0x000fe20000000000 */
[----:B------:R-:W-:Y:S01]  /*1230*/  @!P2 IMAD.MOV R3, RZ, RZ, -R3 ;  /* 0x000000ffff03a224 */ /* 0x000fe200078e0a03 */
[----:B------:R-:W-:Y:S01]  /*1240*/  IABS R7, R19 ;  /* 0x0000001300077213 */ /* 0x000fe20000000000 */
[--C-:B------:R-:W-:Y:S01]  /*1250*/  @!P6 IMAD.IADD R17, R17, 0x1, -R16.reuse ;  /* 0x000000011111e824 */ /* 0x100fe200078e0a10 */
[----:B------:R-:W-:Y:S01]  /*1260*/  ISETP.GT.U32.AND P6, PT, R16, R15, PT ;  /* 0x0000000f1000720c */ /* 0x000fe20003fc4070 */
[----:B------:R-:W-:Y:S01]  /*1270*/  IMAD.HI.U32 R23, R4, R18, RZ ;  /* 0x0000001204177227 */ /* 0x000fe200078e00ff */
[----:B------:R0:W-:Y:S02]  /*1280*/  STL [R1+0x10], R3 ;  /* 0x0000100301007387 */ /* 0x0001e40000100800 */
[C---:B------:R-:W-:Y:S01]  /*1290*/  ISETP.GT.U32.AND P2, PT, R16.reuse, R17, PT ;  /* 0x000000111000720c */ /* 0x040fe20003f44070 */
[----:B------:R-:W-:Y:S01]  /*12a0*/  @!P3 IMAD.IADD R5, R5, 0x1, -R16 ;  /* 0x000000010505b824 */ /* 0x000fe200078e0a10 */
[----:B------:R-:W-:Y:S01]  /*12b0*/  ISETP.GT.U32.AND P3, PT, R16, R12, PT ;  /* 0x0000000c1000720c */ /* 0x000fe20003f64070 */
[----:B------:R-:W-:-:S02]  /*12c0*/  VIADD R13, R6, 0x1c4 ;  /* 0x000001c4060d7836 */ /* 0x000fc40000000000 */
[----:B------:R-:W-:-:S03]  /*12d0*/  IMAD.HI.U32 R9, R4, R7, RZ ;  /* 0x0000000704097227 */ /* 0x000fc600078e00ff */
[----:B------:R-:W-:Y:S01]  /*12e0*/  IABS R0, R13 ;  /* 0x0000000d00007213 */ /* 0x000fe20000000000 */
[----:B0-----:R-:W-:Y:S02]  /*12f0*/  IMAD.MOV.U32 R3, RZ, RZ, R8 ;  /* 0x000000ffff037224 */ /* 0x001fe400078e0008 */
[----:B------:R-:W-:Y:S02]  /*1300*/  IMAD.MOV R23, RZ, RZ, -R23 ;  /* 0x000000ffff177224 */ /* 0x000fe400078e0a17 */
[----:B------:R-:W-:Y:S02]  /*1310*/  @!P4 IMAD.MOV R3, RZ, RZ, -R3 ;  /* 0x000000ffff03c224 */ /* 0x000fe400078e0a03 */
[----:B------:R-:W-:Y:S02]  /*1320*/  IMAD.MOV R24, RZ, RZ, -R9 ;  /* 0x000000ffff187224 */ /* 0x000fe400078e0a09 */
[C---:B------:R-:W-:Y:S01]  /*1330*/  IMAD R9, R16.reuse, R23, R18 ;  /* 0x0000001710097224 */ /* 0x040fe200078e0212 */
[----:B------:R0:W-:Y:S01]  /*1340*/  STL [R1+0x84], R3 ;  /* 0x0000840301007387 */ /* 0x0001e20000100800 */
[----:B------:R-:W-:-:S02]  /*1350*/  IMAD R7, R16, R24, R7 ;  /* 0x0000001810077224 */ /* 0x000fc400078e0207 */
[----:B------:R-:W-:Y:S01]  /*1360*/  @!P6 IMAD.IADD R15, R15, 0x1, -R16 ;  /* 0x000000010f0fe824 */ /* 0x000fe200078e0a10 */
[----:B------:R-:W-:Y:S01]  /*1370*/  ISETP.GT.U32.AND P6, PT, R16, R5, PT ;  /* 0x000000051000720c */ /* 0x000fe20003fc4070 */
[----:B------:R-:W-:-:S03]  /*1380*/  IMAD.HI.U32 R14, R4, R0, RZ ;  /* 0x00000000040e7227 */ /* 0x000fc600078e00ff */
[----:B------:R-:W-:Y:S01]  /*1390*/  ISETP.GT.U32.AND P4, PT, R16, R15, PT ;  /* 0x0000000f1000720c */ /* 0x000fe20003f84070 */
[----:B------:R-:W-:Y:S01]  /*13a0*/  @!P3 IMAD.IADD R12, R12, 0x1, -R16 ;  /* 0x000000010c0cb824 */ /* 0x000fe200078e0a10 */
[C---:B------:R-:W-:Y:S01]  /*13b0*/  ISETP.GT.U32.AND P3, PT, R16.reuse, R7, PT ;  /* 0x000000071000720c */ /* 0x040fe20003f64070 */
[----:B0-----:R-:W-:Y:S02]  /*13c0*/  IMAD.MOV.U32 R3, RZ, RZ, R22 ;  /* 0x000000ffff037224 */ /* 0x001fe400078e0016 */
[----:B------:R-:W-:Y:S02]  /*13d0*/  IMAD.MOV R18, RZ, RZ, -R14 ;  /* 0x000000ffff127224 */ /* 0x000fe400078e0a0e */
[----:B------:R-:W-:Y:S01]  /*13e0*/  @!P0 IMAD.MOV R3, RZ, RZ, -R3 ;  /* 0x000000ffff038224 */ /* 0x000fe200078e0a03 */
[C---:B------:R-:W-:Y:S01]  /*13f0*/  ISETP.GT.U32.AND P0, PT, R16.reuse, R9, PT ;  /* 0x000000091000720c */ /* 0x040fe20003f04070 */
[----:B------:R-:W-:Y:S02]  /*1400*/  IMAD R0, R16, R18, R0 ;  /* 0x0000001210007224 */ /* 0x000fe400078e0200 */
[C---:B------:R-:W-:Y:S01]  /*1410*/  VIADD R11, R6.reuse, 0x1bc ;  /* 0x000001bc060b7836 */ /* 0x040fe20000000000 */
[----:B------:R0:W-:Y:S01]  /*1420*/  STL [R1+0x1d0], R3 ;  /* 0x0001d00301007387 */ /* 0x0001e20000100800 */
[----:B------:R-:W-:-:S02]  /*1430*/  VIADD R14, R6, 0x1c0 ;  /* 0x000001c0060e7836 */ /* 0x000fc40000000000 */
[--C-:B------:R-:W-:Y:S01]  /*1440*/  @!P2 IMAD.IADD R17, R17, 0x1, -R16.reuse ;  /* 0x000000011111a824 */ /* 0x100fe200078e0a10 */
[----:B------:R-:W-:Y:S01]  /*1450*/  IABS R8, R11 ;  /* 0x0000000b00087213 */ /* 0x000fe20000000000 */
[----:B------:R-:W-:Y:S01]  /*1460*/  @!P6 IMAD.IADD R5, R5, 0x1, -R16 ;  /* 0x000000010505e824 */ /* 0x000fe200078e0a10 */
[----:B------:R-:W-:Y:S01]  /*1470*/  ISETP.GT.U32.AND P6, PT, R16, R0, PT ;  /* 0x000000001000720c */ /* 0x000fe20003fc4070 */
[----:B------:R-:W-:Y:S01]  /*1480*/  IMAD.MOV.U32 R10, RZ, RZ, R12 ;  /* 0x000000ffff0a7224 */ /* 0x000fe200078e000c */
[----:B------:R-:W-:Y:S01]  /*1490*/  IABS R18, R14 ;  /* 0x0000000e00127213 */ /* 0x000fe20000000000 */
[--C-:B------:R-:W-:Y:S01]  /*14a0*/  @!P0 IMAD.IADD R9, R9, 0x1, -R16.reuse ;  /* 0x0000000109098824 */ /* 0x100fe200078e0a10 */
[----:B------:R-:W-:Y:S01]  /*14b0*/  ISETP.GE.AND P2, PT, R20, RZ, PT ;  /* 0x000000ff1400720c */ /* 0x000fe20003f46270 */
[--C-:B------:R-:W-:Y:S01]  /*14c0*/  @!P3 IMAD.IADD R7, R7, 0x1, -R16.reuse ;  /* 0x000000010707b824 */ /* 0x100fe200078e0a10 */
[----:B------:R-:W-:Y:S01]  /*14d0*/  ISETP.GE.AND P0, PT, R2, RZ, PT ;  /* 0x000000ff0200720c */ /* 0x000fe20003f06270 */
[----:B0-----:R-:W-:Y:S01]  /*14e0*/  IMAD.MOV.U32 R3, RZ, RZ, R17 ;  /* 0x000000ffff037224 */ /* 0x001fe200078e0011 */
[----:B------:R-:W-:Y:S01]  /*14f0*/  ISETP.GE.AND P3, PT, R19, RZ, PT ;  /* 0x000000ff1300720c */ /* 0x000fe20003f66270 */
[----:B------:R-:W-:Y:S01]  /*1500*/  @!P4 IMAD.IADD R15, R15, 0x1, -R16 ;  /* 0x000000010f0fc824 */ /* 0x000fe200078e0a10 */
[----:B------:R-:W-:Y:S01]  /*1510*/  ISETP.GE.AND P4, PT, R21, RZ, PT ;  /* 0x000000ff1500720c */ /* 0x000fe20003f86270 */
[----:B------:R-:W-:Y:S01]  /*1520*/  @!P5 IMAD.MOV R10, RZ, RZ, -R10 ;  /* 0x000000ffff0ad224 */ /* 0x000fe200078e0a0a */
[----:B------:R-:W-:Y:S01]  /*1530*/  ISETP.GT.U32.AND P5, PT, R16, R9, PT ;  /* 0x000000091000720c */ /* 0x000fe20003fa4070 */
[----:B------:R-:W-:-:S03]  /*1540*/  IMAD.HI.U32 R20, R4, R8, RZ ;  /* 0x0000000804147227 */ /* 0x000fc600078e00ff */
[----:B------:R0:W-:Y:S01]  /*1550*/  STL [R1+0x90], R10 ;  /* 0x0000900a01007387 */ /* 0x0001e20000100800 */
[----:B------:R-:W-:Y:S01]  /*1560*/  @!P1 IMAD.MOV R3, RZ, RZ, -R3 ;  /* 0x000000ffff039224 */ /* 0x000fe200078e0a03 */
[----:B------:R-:W-:Y:S01]  /*1570*/  ISETP.GT.U32.AND P1, PT, R16, R7, PT ;  /* 0x000000071000720c */ /* 0x000fe20003f24070 */
[----:B------:R-:W-:-:S03]  /*1580*/  IMAD.HI.U32 R22, R4, R18, RZ ;  /* 0x0000001204167227 */ /* 0x000fc600078e00ff */
[----:B------:R1:W-:Y:S01]  /*1590*/  STL [R1+0xa0], R3 ;  /* 0x0000a00301007387 */ /* 0x0003e20000100800 */
[----:B------:R-:W-:Y:S02]  /*15a0*/  IMAD.MOV R20, RZ, RZ, -R20 ;  /* 0x000000ffff147224 */ /* 0x000fe400078e0a14 */
[----:B------:R-:W-:Y:S01]  /*15b0*/  IMAD.MOV R22, RZ, RZ, -R22 ;  /* 0x000000ffff167224 */ /* 0x000fe200078e0a16 */
[----:B0-----:R-:W-:Y:S01]  /*15c0*/  MOV R10, R5 ;  /* 0x00000005000a7202 */ /* 0x001fe20000000f00 */
[----:B------:R-:W-:Y:S02]  /*15d0*/  @!P6 IMAD.IADD R0, R0, 0x1, -R16 ;  /* 0x000000010000e824 */ /* 0x000fe400078e0a10 */
[C---:B------:R-:W-:Y:S02]  /*15e0*/  IMAD R8, R16.reuse, R20, R8 ;  /* 0x0000001410087224 */ /* 0x040fe400078e0208 */
[C---:B------:R-:W-:Y:S01]  /*15f0*/  IMAD R2, R16.reuse, R22, R18 ;  /* 0x0000001610027224 */ /* 0x040fe200078e0212 */
[----:B------:R-:W-:Y:S01]  /*1600*/  ISETP.GT.U32.AND P6, PT, R16, R0, PT ;  /* 0x000000001000720c */ /* 0x000fe20003fc4070 */
[----:B-1----:R-:W-:-:S02]  /*1610*/  IMAD.MOV.U32 R3, RZ, RZ, R15 ;  /* 0x000000ffff037224 */ /* 0x002fc400078e000f */
[----:B------:R-:W-:Y:S02]  /*1620*/  VIADD R12, R6, 0x1b8 ;  /* 0x000001b8060c7836 */ /* 0x000fe40000000000 */
[----:B------:R-:W-:Y:S01]  /*1630*/  @!P2 IMAD.MOV R10, RZ, RZ, -R10 ;  /* 0x000000ffff0aa224 */ /* 0x000fe200078e0a0a */
[C---:B------:R-:W-:Y:S01]  /*1640*/  ISETP.GT.U32.AND P2, PT, R16.reuse, R2, PT ;  /* 0x000000021000720c */ /* 0x040fe20003f44070 */
[----:B------:R-:W-:Y:S01]  /*1650*/  @!P4 IMAD.MOV R3, RZ, RZ, -R3 ;  /* 0x000000ffff03c224 */ /* 0x000fe200078e0a03 */
[----:B------:R-:W-:Y:S01]  /*1660*/  IABS R17, R12 ;  /* 0x0000000c00117213 */ /* 0x000fe20000000000 */
[--C-:B------:R-:W-:Y:S01]  /*1670*/  @!P5 IMAD.IADD R9, R9, 0x1, -R16.reuse ;  /* 0x000000010909d824 */ /* 0x100fe200078e0a10 */
[----:B------:R-:W-:Y:S01]  /*1680*/  ISETP.GT.U32.AND P5, PT, R16, R8, PT ;  /* 0x000000081000720c */ /* 0x000fe20003fa4070 */
[----:B------:R-:W-:Y:S01]  /*1690*/  @!P1 IMAD.IADD R7, R7, 0x1, -R16 ;  /* 0x0000000107079824 */ /* 0x000fe200078e0a10 */
[----:B------:R0:W-:Y:S01]  /*16a0*/  STL [R1+0xa4], R10 ;  /* 0x0000a40a01007387 */ /* 0x0001e20000100800 */
[----:B------:R-:W-:Y:S01]  /*16b0*/  ISETP.GE.AND P4, PT, R13, RZ, PT ;  /* 0x000000ff0d00720c */ /* 0x000fe20003f86270 */
[----:B------:R-:W-:Y:S01]  /*16c0*/  VIADD R5, R6, 0x1b4 ;  /* 0x000001b406057836 */ /* 0x000fe20000000000 */
[----:B------:R-:W-:Y:S01]  /*16d0*/  ISETP.GE.AND P1, PT, R14, RZ, PT ;  /* 0x000000ff0e00720c */ /* 0x000fe20003f26270 */
[----:B------:R1:W-:Y:S01]  /*16e0*/  STL [R1+0xac], R3 ;  /* 0x0000ac0301007387 */ /* 0x0003e20000100800 */
[----:B------:R-:W-:-:S02]  /*16f0*/  IMAD.HI.U32 R14, R4, R17, RZ ;  /* 0x00000011040e7227 */ /* 0x000fc400078e00ff */
[----:B------:R-:W-:Y:S02]  /*1700*/  IABS R13, R5 ;  /* 0x00000005000d7213 */ /* 0x000fe40000000000 */
[----:B------:R-:W-:Y:S01]  /*1710*/  @!P6 IMAD.IADD R0, R0, 0x1, -R16 ;  /* 0x000000010000e824 */ /* 0x000fe200078e0a10 */
[----:B------:R-:W-:Y:S01]  /*1720*/  ISETP.GE.AND P6, PT, R11, RZ, PT ;  /* 0x000000ff0b00720c */ /* 0x000fe20003fc6270 */
[----:B0-----:R-:W-:Y:S02]  /*1730*/  IMAD.MOV.U32 R10, RZ, RZ, R9 ;  /* 0x000000ffff0a7224 */ /* 0x001fe400078e0009 */
[----:B------:R-:W-:Y:S02]  /*1740*/  IMAD.MOV R14, RZ, RZ, -R14 ;  /* 0x000000ffff0e7224 */ /* 0x000fe400078e0a0e */
[----:B-1----:R-:W-:Y:S02]  /*1750*/  IMAD.MOV.U32 R3, RZ, RZ, R7 ;  /* 0x000000ffff037224 */ /* 0x002fe400078e0007 */
[----:B------:R-:W-:-:S02]  /*1760*/  @!P0 IMAD.MOV R10, RZ, RZ, -R10 ;  /* 0x000000ffff0a8224 */ /* 0x000fc400078e0a0a */
[----:B------:R-:W-:Y:S01]  /*1770*/  @!P3 IMAD.MOV R3, RZ, RZ, -R3 ;  /* 0x000000ffff03b224 */ /* 0x000fe200078e0a03 */
[----:B------:R-:W-:Y:S01]  /*1780*/  ISETP.GE.AND P3, PT, R5, RZ, PT ;  /* 0x000000ff0500720c */ /* 0x000fe20003f66270 */
[--C-:B------:R-:W-:Y:S01]  /*1790*/  @!P5 IMAD.IADD R8, R8, 0x1, -R16.reuse ;  /* 0x000000010808d824 */ /* 0x100fe200078e0a10 */
[----:B------:R-:W-:Y:S01]  /*17a0*/  STL [R1+0x1b4], R10 ;  /* 0x0001b40a01007387 */ /* 0x000fe20000100800 */
[----:B------:R-:W-:Y:S01]  /*17b0*/  @!P2 IMAD.IADD R2, R2, 0x1, -R16 ;  /* 0x000000010202a824 */ /* 0x000fe200078e0a10 */
[----:B------:R-:W-:Y:S01]  /*17c0*/  ISETP.GE.AND P2, PT, R12, RZ, PT ;  /* 0x000000ff0c00720c */ /* 0x000fe20003f46270 */
[C---:B------:R-:W-:Y:S01]  /*17d0*/  IMAD R17, R16.reuse, R14, R17 ;  /* 0x0000000e10117224 */ /* 0x040fe200078e0211 */
[----:B------:R0:W-:Y:S01]  /*17e0*/  STL [R1+0x1b8], R3 ;  /* 0x0001b80301007387 */ /* 0x0001e20000100800 */
[----:B------:R-:W-:Y:S01]  /*17f0*/  ISETP.GT.U32.AND P5, PT, R16, R8, PT ;  /* 0x000000081000720c */ /* 0x000fe20003fa4070 */
[----:B------:R-:W-:Y:S01]  /*1800*/  IMAD.HI.U32 R11, R4, R13, RZ ;  /* 0x0000000d040b7227 */ /* 0x000fe200078e00ff */
[----:B------:R-:W-:-:S03]  /*1810*/  ISETP.GT.U32.AND P0, PT, R16, R2, PT ;  /* 0x000000021000720c */ /* 0x000fc60003f04070 */
[----:B------:R-:W-:Y:S02]  /*1820*/  IMAD.MOV R11, RZ, RZ, -R11 ;  /* 0x000000ffff0b7224 */ /* 0x000fe400078e0a0b */
[----:B------:R-:W-:Y:S02]  /*1830*/  VIADD R15, R6, 0x1b0 ;  /* 0x000001b0060f7836 */ /* 0x000fe40000000000 */
[----:B0-----:R-:W-:Y:S02]  /*1840*/  IMAD.MOV.U32 R3, RZ, RZ, R0 ;  /* 0x000000ffff037224 */ /* 0x001fe400078e0000 */
[C---:B------:R-:W-:Y:S02]  /*1850*/  IMAD R13, R16.reuse, R11, R13 ;  /* 0x0000000b100d7224 */ /* 0x040fe400078e020d */
[----:B------:R-:W-:Y:S01]  /*1860*/  @!P4 IMAD.MOV R3, RZ, RZ, -R3 ;  /* 0x000000ffff03c224 */ /* 0x000fe200078e0a03 */
[----:B------:R-:W-:Y:S01]  /*1870*/  ISETP.GT.U32.AND P4, PT, R16, R17, PT ;  /* 0x000000111000720c */ /* 0x000fe20003f84070 */
[--C-:B------:R-:W-:Y:S01]  /*1880*/  @!P5 IMAD.IADD R8, R8, 0x1, -R16.reuse ;  /* 0x000000010808d824 */ /* 0x100fe200078e0a10 */
[----:B------:R-:W-:Y:S01]  /*1890*/  ISETP.GT.U32.AND P5, PT, R16, R13, PT ;  /* 0x0000000d1000720c */ /* 0x000fe20003fa4070 */
[----:B------:R-:W-:Y:S01]  /*18a0*/  @!P0 IMAD.IADD R2, R2, 0x1, -R16 ;  /* 0x0000000102028824 */ /* 0x000fe200078e0a10 */
[----:B------:R-:W-:Y:S01]  /*18b0*/  ISETP.GE.AND P0, PT, R15, RZ, PT ;  /* 0x000000ff0f00720c */ /* 0x000fe20003f06270 */
[----:B------:R0:W-:Y:S01]  /*18c0*/  STL [R1+0x1c0], R3 ;  /* 0x0001c00301007387 */ /* 0x0001e20000100800 */
[----:B------:R-:W-:Y:S01]  /*18d0*/  IABS R15, R15 ;  /* 0x0000000f000f7213 */ /* 0x000fe20000000000 */
[----:B------:R-:W-:-:S02]  /*18e0*/  VIADD R5, R6, 0x1a8 ;  /* 0x000001a806057836 */ /* 0x000fc40000000000 */
[----:B------:R-:W-:Y:S02]  /*18f0*/  VIADD R0, R6, 0x1ac ;  /* 0x000001ac06007836 */ /* 0x000fe40000000000 */
[----:B------:R-:W-:Y:S01]  /*1900*/  IMAD.HI.U32 R7, R4, R15, RZ ;  /* 0x0000000f04077227 */ /* 0x000fe200078e00ff */
[----:B------:R-:W-:Y:S02]  /*1910*/  IABS R9, R5 ;  /* 0x0000000500097213 */ /* 0x000fe40000000000 */
[----:B------:R-:W-:Y:S01]  /*1920*/  IABS R12, R0 ;  /* 0x00000000000c7213 */ /* 0x000fe20000000000 */
[----:B------:R-:W-:Y:S02]  /*1930*/  @!P4 IMAD.IADD R17, R17, 0x1, -R16 ;  /* 0x000000011111c824 */ /* 0x000fe400078e0a10 */
[----:B0-----:R-:W-:Y:S02]  /*1940*/  IMAD.MOV.U32 R3, RZ, RZ, R2 ;  /* 0x000000ffff037224 */ /* 0x001fe400078e0002 */
[----:B------:R-:W-:Y:S01]  /*1950*/  IMAD.MOV R7, RZ, RZ, -R7 ;  /* 0x000000ffff077224 */ /* 0x000fe200078e0a07 */
[----:B------:R-:W-:Y:S01]  /*1960*/  ISETP.GT.U32.AND P4, PT, R16, R17, PT ;  /* 0x000000111000720c */ /* 0x000fe20003f84070 */
[----:B------:R-:W-:Y:S01]  /*1970*/  @!P1 IMAD.MOV R3, RZ, RZ, -R3 ;  /* 0x000000ffff039224 */ /* 0x000fe200078e0a03 */
[----:B------:R-:W-:Y:S01]  /*1980*/  ISETP.GE.AND P1, PT, R0, RZ, PT ;  /* 0x000000ff0000720c */ /* 0x000fe20003f26270 */
[----:B------:R-:W-:-:S02]  /*1990*/  @!P5 IMAD.IADD R13, R13, 0x1, -R16 ;  /* 0x000000010d0dd824 */ /* 0x000fc400078e0a10 */
[----:B------:R-:W-:Y:S01]  /*19a0*/  IMAD R15, R16, R7, R15 ;  /* 0x00000007100f7224 */ /* 0x000fe200078e020f */
[----:B------:R0:W-:Y:S01]  /*19b0*/  STL [R1+0x1cc], R3 ;  /* 0x0001cc0301007387 */ /* 0x0001e20000100800 */
[----:B------:R-:W-:Y:S01]  /*19c0*/  IMAD.HI.U32 R0, R4, R9, RZ ;  /* 0x0000000904007227 */ /* 0x000fe200078e00ff */
[----:B------:R-:W-:-:S03]  /*19d0*/  ISETP.GT.U32.AND P5, PT, R16, R13, PT ;  /* 0x0000000d1000720c */ /* 0x000fc60003fa4070 */
[----:B------:R-:W-:-:S04]  /*19e0*/  IMAD.HI.U32 R2, R4, R12, RZ ;  /* 0x0000000c04027227 */ /* 0x000fc800078e00ff */
[----:B------:R-:W-:Y:S01]  /*19f0*/  @!P4 IMAD.IADD R17, R17, 0x1, -R16 ;  /* 0x000000011111c824 */ /* 0x000fe200078e0a10 */
[C---:B------:R-:W-:Y:S01]  /*1a00*/  ISETP.GT.U32.AND P4, PT, R16.reuse, R15, PT ;  /* 0x0000000f1000720c */ /* 0x040fe20003f84070 */
[----:B0-----:R-:W-:Y:S02]  /*1a10*/  IMAD.MOV.U32 R3, RZ, RZ, R8 ;  /* 0x000000ffff037224 */ /* 0x001fe400078e0008 */
[----:B------:R-:W-:Y:S02]  /*1a20*/  IMAD.MOV R2, RZ, RZ, -R2 ;  /* 0x000000ffff027224 */ /* 0x000fe400078e0a02 */
[----:B------:R-:W-:Y:S01]  /*1a30*/  @!P6 IMAD.MOV R3, RZ, RZ, -R3 ;  /* 0x000000ffff03e224 */ /* 0x000fe200078e0a03 */
[----:B------:R-:W-:Y:S01]  /*1a40*/  ISETP.GE.AND P6, PT, R5, RZ, PT ;  /* 0x000000ff0500720c */ /* 0x000fe20003fc6270 */
[----:B------:R-:W-:Y:S02]  /*1a50*/  IMAD.MOV R5, RZ, RZ, -R0 ;  /* 0x000000ffff057224 */ /* 0x000fe400078e0a00 */
[C---:B------:R-:W-:Y:S01]  /*1a60*/  IMAD R12, R16.reuse, R2, R12 ;  /* 0x00000002100c7224 */ /* 0x040fe200078e020c */
[----:B------:R0:W-:Y:S01]  /*1a70*/  STL [R1+0x1c8], R3 ;  /* 0x0001c80301007387 */ /* 0x0001e20000100800 */
[----:B------:R-:W-:-:S02]  /*1a80*/  IMAD R9, R16, R5, R9 ;  /* 0x0000000510097224 */ /* 0x000fc400078e0209 */
[C---:B------:R-:W-:Y:S02]  /*1a90*/  VIADD R11, R6.reuse, 0x1a0 ;  /* 0x000001a0060b7836 */ /* 0x040fe40000000000 */
[----:B------:R-:W-:Y:S02]  /*1aa0*/  VIADD R0, R6, 0x1a4 ;  /* 0x000001a406007836 */ /* 0x000fe40000000000 */
[--C-:B------:R-:W-:Y:S01]  /*1ab0*/  @!P5 IMAD.IADD R13, R13, 0x1, -R16.reuse ;  /* 0x000000010d0dd824 */ /* 0x100fe200078e0a10 */
[----:B------:R-:W-:Y:S01]  /*1ac0*/  ISETP.GT.U32.AND P5, PT, R16, R12, PT ;  /* 0x0000000c1000720c */ /* 0x000fe20003fa4070 */
[----:B------:R-:W-:Y:S01]  /*1ad0*/  @!P4 IMAD.IADD R15, R15, 0x1, -R16 ;  /* 0x000000010f0fc824 */ /* 0x000fe200078e0a10 */
[----:B------:R-:W-:Y:S01]  /*1ae0*/  IABS R18, R11 ;  /* 0x0000000b00127213 */ /* 0x000fe20000000000 */
[----:B0-----:R-:W-:Y:S01]  /*1af0*/  IMAD.MOV.U32 R3, RZ, RZ, R17 ;  /* 0x000000ffff037224 */ /* 0x001fe200078e0011 */
[----:B------:R-:W-:Y:S01]  /*1b00*/  IABS R5, R0 ;  /* 0x0000000000057213 */ /* 0x000fe20000000000 */
[----:B------:R-:W-:Y:S01]  /*1b10*/  VIADD R8, R6, 0x19c ;  /* 0x0000019c06087836 */ /* 0x000fe20000000000 */
[C---:B------:R-:W-:Y:S01]  /*1b20*/  ISETP.GT.U32.AND P4, PT, R16.reuse, R15, PT ;  /* 0x0000000f1000720c */ /* 0x040fe20003f84070 */
[----:B------:R-:W-:Y:S01]  /*1b30*/  @!P2 IMAD.MOV R3, RZ, RZ, -R3 ;  /* 0x000000ffff03a224 */ /* 0x000fe200078e0a03 */
[----:B------:R-:W-:Y:S01]  /*1b40*/  ISETP.GT.U32.AND P2, PT, R16, R9, PT ;  /* 0x000000091000720c */ /* 0x000fe20003f44070 */
[----:B------:R-:W-:Y:S01]  /*1b50*/  IMAD.MOV.U32 R17, RZ, RZ, R18 ;  /* 0x000000ffff117224 */ /* 0x000fe200078e0012 */
[----:B------:R-:W-:Y:S01]  /*1b60*/  IABS R14, R8 ;  /* 0x00000008000e7213 */ /* 0x000fe20000000000 */
[----:B------:R-:W-:Y:S01]  /*1b70*/  IMAD.HI.U32 R18, R4, R5, RZ ;  /* 0x0000000504127227 */ /* 0x000fe200078e00ff */
[----:B------:R0:W-:Y:S03]  /*1b80*/  STL [R1+0x1c4], R3 ;  /* 0x0001c40301007387 */ /* 0x0001e60000100800 */
[----:B------:R-:W-:-:S02]  /*1b90*/  IMAD.MOV R18, RZ, RZ, -R18 ;  /* 0x000000ffff127224 */ /* 0x000fc400078e0a12 */
[--C-:B------:R-:W-:Y:S02]  /*1ba0*/  @!P5 IMAD.IADD R12, R12, 0x1, -R16.reuse ;  /* 0x000000010c0cd824 */ /* 0x100fe400078e0a10 */
[----:B------:R-:W-:Y:S02]  /*1bb0*/  VIADD R2, R6, 0x198 ;  /* 0x0000019806027836 */ /* 0x000fe40000000000 */
[----:B------:R-:W-:Y:S01]  /*1bc0*/  @!P2 IMAD.IADD R9, R9, 0x1, -R16 ;  /* 0x000000010909a824 */ /* 0x000fe200078e0a10 */
[C---:B------:R-:W-:Y:S01]  /*1bd0*/  ISETP.GT.U32.AND P5, PT, R16.reuse, R12, PT ;  /* 0x0000000c1000720c */ /* 0x040fe20003fa4070 */
[----:B0-----:R-:W-:Y:S01]  /*1be0*/  IMAD.MOV.U32 R3, RZ, RZ, R13 ;  /* 0x000000ffff037224 */ /* 0x001fe200078e000d */
[----:B------:R-:W-:Y:S01]  /*1bf0*/  IABS R7, R2 ;  /* 0x0000000200077213 */ /* 0x000fe20000000000 */
[----:B------:R-:W-:Y:S01]  /*1c00*/  IMAD.MOV.U32 R13, RZ, RZ, R14 ;  /* 0x000000ffff0d7224 */ /* 0x000fe200078e000e */
[----:B------:R-:W-:Y:S01]  /*1c10*/  ISETP.GT.U32.AND P2, PT, R16, R9, PT ;  /* 0x000000091000720c */ /* 0x000fe20003f44070 */
[----:B------:R-:W-:Y:S01]  /*1c20*/  @!P3 IMAD.MOV R3, RZ, RZ, -R3 ;  /* 0x000000ffff03b224 */ /* 0x000fe200078e0a03 */
[----:B------:R-:W-:Y:S01]  /*1c30*/  ISETP.GE.AND P3, PT, R0, RZ, PT ;  /* 0x000000ff0000720c */ /* 0x000fe20003f66270 */
[----:B------:R-:W-:-:S02]  /*1c40*/  IMAD R0, R16, R18, R5 ;  /* 0x0000001210007224 */ /* 0x000fc400078e0205 */
[----:B------:R-:W-:Y:S01]  /*1c50*/  @!P4 IMAD.IADD R15, R15, 0x1, -R16 ;  /* 0x000000010f0fc824 */ /* 0x000fe200078e0a10 */
[----:B------:R0:W-:Y:S01]  /*1c60*/  STL [R1+0x1bc], R3 ;  /* 0x0001bc0301007387 */ /* 0x0001e20000100800 */
[----:B------:R-:W-:Y:S01]  /*1c70*/  IMAD.HI.U32 R5, R4, R13, RZ ;  /* 0x0000000d04057227 */ /* 0x000fe200078e00ff */
[----:B------:R-:W-:-:S03]  /*1c80*/  ISETP.GT.U32.AND P4, PT, R16, R0, PT ;  /* 0x000000001000720c */ /* 0x000fc60003f84070 */
[----:B------:R-:W-:-:S04]  /*1c90*/  IMAD.HI.U32 R18, R4, R17, RZ ;  /* 0x0000001104127227 */ /* 0x000fc800078e00ff */
[----:B------:R-:W-:-:S04]  /*1ca0*/  IMAD.HI.U32 R14, R4, R7, RZ ;  /* 0x00000007040e7227 */ /* 0x000fc800078e00ff */
[----:B0-----:R-:W-:Y:S02]  /*1cb0*/  IMAD.MOV.U32 R3, RZ, RZ, R15 ;  /* 0x000000ffff037224 */ /* 0x001fe400078e000f */
[----:B------:R-:W-:Y:S02]  /*1cc0*/  IMAD.MOV R5, RZ, RZ, -R5 ;  /* 0x000000ffff057224 */ /* 0x000fe400078e0a05 */
[----:B------:R-:W-:Y:S02]  /*1cd0*/  @!P0 IMAD.MOV R3, RZ, RZ, -R3 ;  /* 0x000000ffff038224 */ /* 0x000fe400078e0a03 */
[----:B------:R-:W-:Y:S02]  /*1ce0*/  IMAD.MOV R18, RZ, RZ, -R18 ;  /* 0x000000ffff127224 */ /* 0x000fe400078e0a12 */
[----:B------:R-:W-:Y:S01]  /*1cf0*/  IMAD.MOV R14, RZ, RZ, -R14 ;  /* 0x000000ffff0e7224 */ /* 0x000fe200078e0a0e */
[----:B------:R0:W-:Y:S01]  /*1d00*/  STL [R1+0xb4], R3 ;  /* 0x0000b40301007387 */ /* 0x0001e20000100800 */
[----:B------:R-:W-:-:S02]  /*1d10*/  IMAD R13, R16, R5, R13 ;  /* 0x00000005100d7224 */ /* 0x000fc400078e020d */
[--C-:B------:R-:W-:Y:S02]  /*1d20*/  @!P2 IMAD.IADD R9, R9, 0x1, -R16.reuse ;  /* 0x000000010909a824 */ /* 0x100fe400078e0a10 */
[--C-:B------:R-:W-:Y:S01]  /*1d30*/  @!P5 IMAD.IADD R12, R12, 0x1, -R16.reuse ;  /* 0x000000010c0cd824 */ /* 0x100fe200078e0a10 */
[----:B------:R-:W-:Y:S01]  /*1d40*/  ISETP.GE.AND P5, PT, R11, RZ, PT ;  /* 0x000000ff0b00720c */ /* 0x000fe20003fa6270 */
[C---:B------:R-:W-:Y:S01]  /*1d50*/  IMAD R11, R16.reuse, R18, R17 ;  /* 0x00000012100b7224 */ /* 0x040fe200078e0211 */
[----:B------:R-:W-:Y:S01]  /*1d60*/  ISETP.GT.U32.AND P2, PT, R16, R13, PT ;  /* 0x0000000d1000720c */ /* 0x000fe20003f44070 */
[----:B------:R-:W-:Y:S02]  /*1d70*/  @!P4 IMAD.IADD R0, R0, 0x1, -R16 ;  /* 0x000000010000c824 */ /* 0x000fe400078e0a10 */
[C---:B------:R-:W-:Y:S01]  /*1d80*/  IMAD R7, R16.reuse, R14, R7 ;  /* 0x0000000e10077224 */ /* 0x040fe200078e0207 */
[C---:B------:R-:W-:Y:S01]  /*1d90*/  ISETP.GT.U32.AND P0, PT, R16.reuse, R11, PT ;  /* 0x0000000b1000720c */ /* 0x040fe20003f04070 */
[----:B0-----:R-:W-:Y:S01]  /*1da0*/  IMAD.MOV.U32 R3, RZ, RZ, R9 ;  /* 0x000000ffff037224 */ /* 0x001fe200078e0009 */
[----:B------:R-:W-:Y:S01]  /*1db0*/  ISETP.GT.U32.AND P4, PT, R16, R0, PT ;  /* 0x000000001000720c */ /* 0x000fe20003f84070 */
[----:B------:R-:W-:-:S02]  /*1dc0*/  VIADD R5, R6, 0x194 ;  /* 0x0000019406057836 */ /* 0x000fc40000000000 */
[----:B------:R-:W-:Y:S02]  /*1dd0*/  IMAD.MOV.U32 R10, RZ, RZ, R12 ;  /* 0x000000ffff0a7224 */ /* 0x000fe400078e000c */
[----:B------:R-:W-:Y:S01]  /*1de0*/  @!P6 IMAD.MOV R3, RZ, RZ, -R3 ;  /* 0x000000ffff03e224 */ /* 0x000fe200078e0a03 */
[----:B------:R-:W-:Y:S01]  /*1df0*/  ISETP.GT.U32.AND P6, PT, R16, R7, PT ;  /* 0x000000071000720c */ /* 0x000fe20003fc4070 */
[----:B------:R-:W-:Y:S01]  /*1e00*/  @!P1 IMAD.MOV R10, RZ, RZ, -R10 ;  /* 0x000000ffff0a9224 */ /* 0x000fe200078e0a0a */
[----:B------:R-:W-:Y:S01]  /*1e10*/  IABS R14, R5 ;  /* 0x00000005000e7213 */ /* 0x000fe20000000000 */
[----:B------:R-:W-:Y:S01]  /*1e20*/  @!P2 IMAD.IADD R13, R13, 0x1, -R16 ;  /* 0x000000010d0da824 */ /* 0x000fe200078e0a10 */
[----:B------:R-:W-:Y:S01]  /*1e30*/  ISETP.GE.AND P1, PT, R8, RZ, PT ;  /* 0x000000ff0800720c */ /* 0x000fe20003f26270 */
[----:B------:R-:W-:Y:S01]  /*1e40*/  VIADD R8, R6, 0x190 ;  /* 0x0000019006087836 */ /* 0x000fe20000000000 */
[----:B------:R-:W-:Y:S01]  /*1e50*/  STL [R1+0x180], R10 ;  /* 0x0001800a01007387 */ /* 0x000fe20000100800 */
[----:B------:R-:W-:-:S02]  /*1e60*/  IMAD.MOV.U32 R12, RZ, RZ, R14 ;  /* 0x000000ffff0c7224 */ /* 0x000fc400078e000e */
[--C-:B------:R-:W-:Y:S01]  /*1e70*/  @!P4 IMAD.IADD R0, R0, 0x1, -R16.reuse ;  /* 0x000000010000c824 */ /* 0x100fe200078e0a10 */
[----:B------:R-:W-:Y:S01]  /*1e80*/  IABS R14, R8 ;  /* 0x00000008000e7213 */ /* 0x000fe20000000000 */
[--C-:B------:R-:W-:Y:S01]  /*1e90*/  @!P0 IMAD.IADD R11, R11, 0x1, -R16.reuse ;  /* 0x000000010b0b8824 */ /* 0x100fe200078e0a10 */
[----:B------:R-:W-:Y:S01]  /*1ea0*/  ISETP.GE.AND P4, PT, R2, RZ, PT ;  /* 0x000000ff0200720c */ /* 0x000fe20003f86270 */
[----:B------:R-:W-:Y:S01]  /*1eb0*/  @!P6 IMAD.IADD R7, R7, 0x1, -R16 ;  /* 0x000000010707e824 */ /* 0x000fe200078e0a10 */
[----:B------:R-:W-:Y:S01]  /*1ec0*/  ISETP.GT.U32.AND P6, PT, R16, R13, PT ;  /* 0x0000000d1000720c */ /* 0x000fe20003fc4070 */
[----:B------:R-:W-:Y:S01]  /*1ed0*/  IMAD.HI.U32 R2, R4, R14, RZ ;  /* 0x0000000e04027227 */ /* 0x000fe200078e00ff */
[----:B------:R0:W-:Y:S01]  /*1ee0*/  STL [R1+0x19c], R3 ;  /* 0x00019c0301007387 */ /* 0x0001e20000100800 */
[----:B------:R-:W-:Y:S02]  /*1ef0*/  ISETP.GT.U32.AND P2, PT, R16, R11, PT ;  /* 0x0000000b1000720c */ /* 0x000fe40003f44070 */
[----:B------:R-:W-:Y:S01]  /*1f00*/  IMAD.HI.U32 R9, R4, R12, RZ ;  /* 0x0000000c04097227 */ /* 0x000fe200078e00ff */
[----:B------:R-:W-:-:S03]  /*1f10*/  ISETP.GE.AND P0, PT, R5, RZ, PT ;  /* 0x000000ff0500720c */ /* 0x000fc60003f06270 */
[----:B------:R-:W-:Y:S02]  /*1f20*/  IMAD.MOV R2, RZ, RZ, -R2 ;  /* 0x000000ffff027224 */ /* 0x000fe400078e0a02 */
[----:B------:R-:W-:Y:S02]  /*1f30*/  IMAD.MOV R9, RZ, RZ, -R9 ;  /* 0x000000ffff097224 */ /* 0x000fe400078e0a09 */
[----:B0-----:R-:W-:Y:S02]  /*1f40*/  IMAD.MOV.U32 R3, RZ, RZ, R0 ;  /* 0x000000ffff037224 */ /* 0x001fe400078e0000 */
[C---:B------:R-:W-:Y:S02]  /*1f50*/  IMAD R14, R16.reuse, R2, R14 ;  /* 0x00000002100e7224 */ /* 0x040fe400078e020e */
[----:B------:R-:W-:Y:S01]  /*1f60*/  @!P3 IMAD.MOV R3, RZ, RZ, -R3 ;  /* 0x000000ffff03b224 */ /* 0x000fe200078e0a03 */
[C---:B------:R-:W-:Y:S01]  /*1f70*/  ISETP.GT.U32.AND P3, PT, R16.reuse, R7, PT ;  /* 0x000000071000720c */ /* 0x040fe20003f64070 */
[----:B------:R-:W-:-:S02]  /*1f80*/  IMAD R12, R16, R9, R12 ;  /* 0x00000009100c7224 */ /* 0x000fc400078e020c */
[--C-:B------:R-:W-:Y:S01]  /*1f90*/  @!P6 IMAD.IADD R13, R13, 0x1, -R16.reuse ;  /* 0x000000010d0de824 */ /* 0x100fe200078e0a10 */
[----:B------:R-:W-:Y:S01]  /*1fa0*/  ISETP.GT.U32.AND P6, PT, R16, R14, PT ;  /* 0x0000000e1000720c */ /* 0x000fe20003fc4070 */
[C---:B------:R-:W-:Y:S01]  /*1fb0*/  VIADD R9, R6.reuse, 0x184 ;  /* 0x0000018406097836 */ /* 0x040fe20000000000 */
[----:B------:R0:W-:Y:S01]  /*1fc0*/  STL [R1+0x1a8], R3 ;  /* 0x0001a80301007387 */ /* 0x0001e20000100800 */
[----:B------:R-:W-:Y:S02]  /*1fd0*/  VIADD R5, R6, 0x18c ;  /* 0x0000018c06057836 */ /* 0x000fe40000000000 */
[--C-:B------:R-:W-:Y:S01]  /*1fe0*/  @!P2 IMAD.IADD R11, R11, 0x1, -R16.reuse ;  /* 0x000000010b0ba824 */ /* 0x100fe200078e0a10 */
[----:B------:R-:W-:Y:S01]  /*1ff0*/  ISETP.GT.U32.AND P2, PT, R16, R12, PT ;  /* 0x0000000c1000720c */ /* 0x000fe20003f44070 */
[----:B------:R-:W-:Y:S01]  /*2000*/  VIADD R0, R6, 0x188 ;  /* 0x0000018806007836 */ /* 0x000fe20000000000 */
[----:B------:R-:W-:Y:S01]  /*2010*/  IABS R17, R9 ;  /* 0x0000000900117213 */ /* 0x000fe20000000000 */
[----:B------:R-:W-:Y:S01]  /*2020*/  @!P3 IMAD.IADD R7, R7, 0x1, -R16 ;  /* 0x000000010707b824 */ /* 0x000fe200078e0a10 */
[----:B------:R-:W-:Y:S01]  /*2030*/  IABS R15, R5 ;  /* 0x00000005000f7213 */ /* 0x000fe20000000000 */
[----:B------:R-:W-:Y:S01]  /*2040*/  IMAD.MOV.U32 R10, RZ, RZ, R13 ;  /* 0x000000ffff0a7224 */ /* 0x000fe200078e000d */
[----:B------:R-:W-:Y:S01]  /*2050*/  ISETP.GE.AND P3, PT, R8, RZ, PT ;  /* 0x000000ff0800720c */ /* 0x000fe20003f66270 */
[----:B------:R-:W-:Y:S01]  /*2060*/  IMAD.MOV.U32 R8, RZ, RZ, R17 ;  /* 0x000000ffff087224 */ /* 0x000fe200078e0011 */
[----:B------:R-:W-:Y:S01]  /*2070*/  IABS R2, R0 ;  /* 0x0000000000027213 */ /* 0x000fe20000000000 */
[----:B------:R-:W-:-:S04]  /*2080*/  IMAD.HI.U32 R17, R4, R15, RZ ;  /* 0x0000000f04117227 */ /* 0x000fc800078e00ff */
[----:B0-----:R-:W-:Y:S02]  /*2090*/  IMAD.MOV.U32 R3, RZ, RZ, R11 ;  /* 0x000000ffff037224 */ /* 0x001fe400078e000b */
[----:B------:R-:W-:Y:S02]  /*20a0*/  @!P6 IMAD.IADD R14, R14, 0x1, -R16 ;  /* 0x000000010e0ee824 */ /* 0x000fe400078e0a10 */
[----:B------:R-:W-:-:S03]  /*20b0*/  IMAD.HI.U32 R18, R4, R2, RZ ;  /* 0x0000000204127227 */ /* 0x000fc600078e00ff */
[----:B------:R-:W-:Y:S01]  /*20c0*/  ISETP.GT.U32.AND P6, PT, R16, R14, PT ;  /* 0x0000000e1000720c */ /* 0x000fe20003fc4070 */
[----:B------:R-:W-:Y:S02]  /*20d0*/  IMAD.MOV R17, RZ, RZ, -R17 ;  /* 0x000000ffff117224 */ /* 0x000fe400078e0a11 */
[----:B------:R-:W-:Y:S01]  /*20e0*/  @!P2 IMAD.IADD R12, R12, 0x1, -R16 ;  /* 0x000000010c0ca824 */ /* 0x000fe200078e0a10 */
[----:B------:R-:W-:Y:S01]  /*20f0*/  ISETP.GE.AND P2, PT, R5, RZ, PT ;  /* 0x000000ff0500720c */ /* 0x000fe20003f46270 */
[----:B------:R-:W-:Y:S02]  /*2100*/  @!P5 IMAD.MOV R3, RZ, RZ, -R3 ;  /* 0x000000ffff03d224 */ /* 0x000fe400078e0a03 */
[----:B------:R-:W-:Y:S01]  /*2110*/  IMAD.HI.U32 R5, R4, R8, RZ ;  /* 0x0000000804057227 */ /* 0x000fe200078e00ff */
[----:B------:R-:W-:Y:S02]  /*2120*/  ISETP.GT.U32.AND P5, PT, R16, R12, PT ;  /* 0x0000000c1000720c */ /* 0x000fe40003fa4070 */
[----:B------:R0:W-:Y:S01]  /*2130*/  STL [R1+0xbc], R3 ;  /* 0x0000bc0301007387 */ /* 0x0001e20000100800 */
[----:B------:R-:W-:-:S02]  /*2140*/  IMAD.MOV R11, RZ, RZ, -R18 ;  /* 0x000000ffff0b7224 */ /* 0x000fc400078e0a12 */
[C---:B------:R-:W-:Y:S02]  /*2150*/  IMAD R15, R16.reuse, R17, R15 ;  /* 0x00000011100f7224 */ /* 0x040fe400078e020f */
[----:B------:R-:W-:Y:S02]  /*2160*/  IMAD.MOV R5, RZ, RZ, -R5 ;  /* 0x000000ffff057224 */ /* 0x000fe400078e0a05 */
[C---:B------:R-:W-:Y:S02]  /*2170*/  IMAD R2, R16.reuse, R11, R2 ;  /* 0x0000000b10027224 */ /* 0x040fe400078e0202 */
[----:B------:R-:W-:Y:S01]  /*2180*/  @!P1 IMAD.MOV R10, RZ, RZ, -R10 ;  /* 0x000000ffff0a9224 */ /* 0x000fe200078e0a0a */
[C---:B------:R-:W-:Y:S01]  /*2190*/  ISETP.GT.U32.AND P1, PT, R16.reuse, R15, PT ;  /* 0x0000000f1000720c */ /* 0x040fe20003f24070 */
[----:B0-----:R-:W-:Y:S02]  /*21a0*/  IMAD.MOV.U32 R3, RZ, RZ, R7 ;  /* 0x000000ffff037224 */ /* 0x001fe400078e0007 */
[C---:B------:R-:W-:Y:S01]  /*21b0*/  IMAD R8, R16.reuse, R5, R8 ;  /* 0x0000000510087224 */ /* 0x040fe200078e0208 */
[----:B------:R-:W-:Y:S01]  /*21c0*/  STL [R1+0xc4], R10 ;  /* 0x0000c40a01007387 */ /* 0x000fe20000100800 */
[----:B------:R-:W-:Y:S01]  /*21d0*/  @!P4 IMAD.MOV R3, RZ, RZ, -R3 ;  /* 0x000000ffff03c224 */ /* 0x000fe200078e0a03 */
[----:B------:R-:W-:Y:S01]  /*21e0*/  ISETP.GT.U32.AND P4, PT, R16, R2, PT ;  /* 0x000000021000720c */ /* 0x000fe20003f84070 */
[--C-:B------:R-:W-:Y:S01]  /*21f0*/  @!P6 IMAD.IADD R14, R14, 0x1, -R16.reuse ;  /* 0x000000010e0ee824 */ /* 0x100fe200078e0a10 */
[----:B------:R-:W-:Y:S01]  /*2200*/  ISETP.GT.U32.AND P6, PT, R16, R8, PT ;  /* 0x000000081000720c */ /* 0x000fe20003fc4070 */
[----:B------:R-:W-:Y:S01]  /*2210*/  VIADD R17, R6, 0x180 ;  /* 0x0000018006117836 */ /* 0x000fe20000000000 */
[----:B------:R0:W-:Y:S01]  /*2220*/  STL [R1+0xcc], R3 ;  /* 0x0000cc0301007387 */ /* 0x0001e20000100800 */
[--C-:B------:R-:W-:Y:S01]  /*2230*/  @!P5 IMAD.IADD R12, R12, 0x1, -R16.reuse ;  /* 0x000000010c0cd824 */ /* 0x100fe200078e0a10 */
[----:B------:R-:W-:Y:S01]  /*2240*/  ISETP.GE.AND P5, PT, R0, RZ, PT ;  /* 0x000000ff0000720c */ /* 0x000fe20003fa6270 */
[C---:B------:R-:W-:Y:S01]  /*2250*/  VIADD R0, R6.reuse, 0x17c ;  /* 0x0000017c06007836 */ /* 0x040fe20000000000 */
[----:B------:R-:W-:Y:S01]  /*2260*/  IABS R5, R17 ;  /* 0x0000001100057213 */ /* 0x000fe20000000000 */
[--C-:B------:R-:W-:Y:S01]  /*2270*/  @!P1 IMAD.IADD R15, R15, 0x1, -R16.reuse ;  /* 0x000000010f0f9824 */ /* 0x100fe200078e0a10 */
[----:B------:R-:W-:Y:S01]  /*2280*/  ISETP.GE.AND P1, PT, R9, RZ, PT ;  /* 0x000000ff0900720c */ /* 0x000fe20003f26270 */
[----:B------:R-:W-:Y:S01]  /*2290*/  VIADD R11, R6, 0x178 ;  /* 0x00000178060b7836 */ /* 0x000fe20000000000 */
[----:B------:R-:W-:Y:S01]  /*22a0*/  IABS R7, R0 ;  /* 0x0000000000077213 */ /* 0x000fe20000000000 */
[----:B------:R-:W-:Y:S01]  /*22b0*/  @!P4 IMAD.IADD R2, R2, 0x1, -R16 ;  /* 0x000000010202c824 */ /* 0x000fe200078e0a10 */
[----:B------:R-:W-:Y:S01]  /*22c0*/  ISETP.GT.U32.AND P4, PT, R16, R15, PT ;  /* 0x0000000f1000720c */ /* 0x000fe20003f84070 */
[----:B------:R-:W-:Y:S01]  /*22d0*/  IMAD.HI.U32 R9, R4, R5, RZ ;  /* 0x0000000504097227 */ /* 0x000fe200078e00ff */
[----:B------:R-:W-:-:S03]  /*22e0*/  IABS R19, R11 ;  /* 0x0000000b00137213 */ /* 0x000fc60000000000 */
[----:B------:R-:W-:Y:S01]  /*22f0*/  @!P6 IMAD.IADD R8, R8, 0x1, -R16 ;  /* 0x000000010808e824 */ /* 0x000fe200078e0a10 */
[----:B------:R-:W-:Y:S01]  /*2300*/  ISETP.GT.U32.AND P6, PT, R16, R2, PT ;  /* 0x000000021000720c */ /* 0x000fe20003fc4070 */
[----:B0-----:R-:W-:Y:S02]  /*2310*/  IMAD.MOV.U32 R3, RZ, RZ, R12 ;  /* 0x000000ffff037224 */ /* 0x001fe400078e000c */
[----:B------:R-:W-:Y:S02]  /*2320*/  IMAD.MOV R9, RZ, RZ, -R9 ;  /* 0x000000ffff097224 */ /* 0x000fe400078e0a09 */
[----:B------:R-:W-:-:S04]  /*2330*/  IMAD.HI.U32 R12, R4, R7, RZ ;  /* 0x00000007040c7227 */ /* 0x000fc800078e00ff */
[C---:B------:R-:W-:Y:S02]  /*2340*/  IMAD R5, R16.reuse, R9, R5 ;  /* 0x0000000910057224 */ /* 0x040fe400078e0205 */
[----:B------:R-:W-:Y:S02]  /*2350*/  IMAD.MOV R12, RZ, RZ, -R12 ;  /* 0x000000ffff0c7224 */ /* 0x000fe400078e0a0c */
[--C-:B------:R-:W-:Y:S01]  /*2360*/  @!P4 IMAD.IADD R15, R15, 0x1, -R16.reuse ;  /* 0x000000010f0fc824 */ /* 0x100fe200078e0a10 */
[C---:B------:R-:W-:Y:S01]  /*2370*/  ISETP.GT.U32.AND P4, PT, R16.reuse, R5, PT ;  /* 0x000000051000720c */ /* 0x040fe20003f84070 */
[----:B------:R-:W-:Y:S02]  /*2380*/  IMAD R7, R16, R12, R7 ;  /* 0x0000000c10077224 */ /* 0x000fe400078e0207 */
[----:B------:R-:W-:Y:S02]  /*2390*/  @!P6 IMAD.IADD R2, R2, 0x1, -R16 ;  /* 0x000000010202e824 */ /* 0x000fe400078e0a10 */
[----:B------:R-:W-:Y:S01]  /*23a0*/  @!P0 IMAD.MOV R3, RZ, RZ, -R3 ;  /* 0x000000ffff038224 */ /* 0x000fe200078e0a03 */
[----:B------:R-:W-:Y:S01]  /*23b0*/  ISETP.GT.U32.AND P6, PT, R16, R7, PT ;  /* 0x000000071000720c */ /* 0x000fe20003fc4070 */
[----:B------:R-:W-:Y:S01]  /*23c0*/  VIADD R9, R6, 0x174 ;  /* 0x0000017406097836 */ /* 0x000fe20000000000 */
[----:B------:R-:W-:Y:S01]  /*23d0*/  ISETP.GT.U32.AND P0, PT, R16, R8, PT ;  /* 0x000000081000720c */ /* 0x000fe20003f04070 */
[----:B------:R-:W-:Y:S01]  /*23e0*/  IMAD.MOV.U32 R10, RZ, RZ, R14 ;  /* 0x000000ffff0a7224 */ /* 0x000fe200078e000e */
[----:B------:R0:W-:Y:S01]  /*23f0*/  STL [R1+0xd0], R3 ;  /* 0x0000d00301007387 */ /* 0x0001e20000100800 */
[----:B------:R-:W-:Y:S01]  /*2400*/  IMAD.HI.U32 R20, R4, R19, RZ ;  /* 0x0000001304147227 */ /* 0x000fe200078e00ff */
[----:B------:R-:W-:-:S03]  /*2410*/  IABS R12, R9 ;  /* 0x00000009000c7213 */ /* 0x000fc60000000000 */
[----:B------:R-:W-:Y:S01]  /*2420*/  @!P4 IMAD.IADD R5, R5, 0x1, -R16 ;  /* 0x000000010505c824 */ /* 0x000fe200078e0a10 */
[----:B------:R-:W-:Y:S01]  /*2430*/  ISETP.GE.AND P4, PT, R0, RZ, PT ;  /* 0x000000ff0000720c */ /* 0x000fe20003f86270 */
[----:B------:R-:W-:Y:S02]  /*2440*/  @!P3 IMAD.MOV R10, RZ, RZ, -R10 ;  /* 0x000000ffff0ab224 */ /* 0x000fe400078e0a0a */
[----:B------:R-:W-:Y:S01]  /*2450*/  @!P6 IMAD.IADD R7, R7, 0x1, -R16 ;  /* 0x000000010707e824 */ /* 0x000fe200078e0a10 */
[C---:B------:R-:W-:Y:S01]  /*2460*/  ISETP.GT.U32.AND P6, PT, R16.reuse, R5, PT ;  /* 0x000000051000720c */ /* 0x040fe20003fc4070 */
[----:B0-----:R-:W-:Y:S01]  /*2470*/  IMAD.MOV.U32 R3, RZ, RZ, R15 ;  /* 0x000000ffff037224 */ /* 0x001fe200078e000f */
[----:B------:R-:W-:Y:S01]  /*2480*/  STL [R1+0xd8], R10 ;  /* 0x0000d80a01007387 */ /* 0x000fe20000100800 */
[----:B------:R-:W-:Y:S02]  /*2490*/  IMAD.MOV R20, RZ, RZ, -R20 ;  /* 0x000000ffff147224 */ /* 0x000fe400078e0a14 */
[----:B------:R-:W-:Y:S01]  /*24a0*/  @!P2 IMAD.MOV R3, RZ, RZ, -R3 ;  /* 0x000000ffff03a224 */ /* 0x000fe200078e0a03 */
[----:B------:R-:W-:Y:S01]  /*24b0*/  ISETP.GT.U32.AND P2, PT, R16, R7, PT ;  /* 0x000000071000720c */ /* 0x000fe20003f44070 */
[----:B------:R-:W-:-:S03]  /*24c0*/  IMAD.HI.U32 R18, R4, R12, RZ ;  /* 0x0000000c04127227 */ /* 0x000fc600078e00ff */
[----:B------:R0:W-:Y:S01]  /*24d0*/  STL [R1+0xe0], R3 ;  /* 0x0000e00301007387 */ /* 0x0001e20000100800 */
[----:B------:R-:W-:Y:S01]  /*24e0*/  @!P0 IMAD.IADD R8, R8, 0x1, -R16 ;  /* 0x0000000108088824 */ /* 0x000fe200078e0a10 */
[----:B------:R-:W-:Y:S01]  /*24f0*/  ISETP.GE.AND P0, PT, R17, RZ, PT ;  /* 0x000000ff1100720c */ /* 0x000fe20003f06270 */
[----:B------:R-:W-:Y:S02]  /*2500*/  IMAD R0, R16, R20, R19 ;  /* 0x0000001410007224 */ /* 0x000fe400078e0213 */
[----:B------:R-:W-:Y:S02]  /*2510*/  IMAD.MOV R18, RZ, RZ, -R18 ;  /* 0x000000ffff127224 */ /* 0x000fe400078e0a12 */
[----:B------:R-:W-:Y:S01]  /*2520*/  VIADD R13, R6, 0x170 ;  /* 0x00000170060d7836 */ /* 0x000fe20000000000 */
[C---:B------:R-:W-:Y:S01]  /*2530*/  ISETP.GT.U32.AND P3, PT, R16.reuse, R0, PT ;  /* 0x000000001000720c */ /* 0x040fe20003f64070 */
[----:B------:R-:W-:Y:S02]  /*2540*/  IMAD R12, R16, R18, R12 ;  /* 0x00000012100c7224 */ /* 0x000fe400078e020c */
[----:B0-----:R-:W-:Y:S01]  /*2550*/  IMAD.MOV.U32 R3, RZ, RZ, R8 ;  /* 0x000000ffff037224 */ /* 0x001fe200078e0008 */
[----:B------:R-:W-:Y:S01]  /*2560*/  IABS R17, R13 ;  /* 0x0000000d00117213 */ /* 0x000fe20000000000 */
[----:B------:R-:W-:Y:S01]  /*2570*/  @!P5 IMAD.MOV R2, RZ, RZ, -R2 ;  /* 0x000000ffff02d224 */ /* 0x000fe200078e0a02 */
[----:B------:R-:W-:Y:S01]  /*2580*/  ISETP.GE.AND P5, PT, R11, RZ, PT ;  /* 0x000000ff0b00720c */ /* 0x000fe20003fa6270 */
[--C-:B------:R-:W-:Y:S01]  /*2590*/  @!P6 IMAD.IADD R5, R5, 0x1, -R16.reuse ;  /* 0x000000010505e824 */ /* 0x100fe200078e0a10 */
[----:B------:R-:W-:Y:S01]  /*25a0*/  @!P1 IADD3 R3, PT, PT, -R3, RZ, RZ ;  /* 0x000000ff03039210 */ /* 0x000fe20007ffe1ff */
[----:B------:R-:W-:Y:S01]  /*25b0*/  VIADD R8, R6, 0x16c ;  /* 0x0000016c06087836 */ /* 0x000fe20000000000 */
[----:B------:R-:W-:Y:S01]  /*25c0*/  ISETP.GT.U32.AND P6, PT, R16, R12, PT ;  /* 0x0000000c1000720c */ /* 0x000fe20003fc4070 */
[----:B------:R0:W-:Y:S01]  /*25d0*/  STL [R1+0xe4], R2 ;  /* 0x0000e40201007387 */ /* 0x0001e20000100800 */
[--C-:B------:R-:W-:Y:S01]  /*25e0*/  @!P2 IMAD.IADD R7, R7, 0x1, -R16.reuse ;  /* 0x000000010707a824 */ /* 0x100fe200078e0a10 */
[----:B------:R-:W-:Y:S01]  /*25f0*/  ISETP.GE.AND P2, PT, R13, RZ, PT ;  /* 0x000000ff0d00720c */ /* 0x000fe20003f46270 */
[----:B------:R-:W-:Y:S01]  /*2600*/  @!P3 IMAD.IADD R0, R0, 0x1, -R16 ;  /* 0x000000010000b824 */ /* 0x000fe200078e0a10 */
[----:B------:R1:W-:Y:S01]  /*2610*/  STL [R1+0xe8], R3 ;  /* 0x0000e80301007387 */ /* 0x0003e20000100800 */
[----:B------:R-:W-:Y:S01]  /*2620*/  IABS R13, R8 ;  /* 0x00000008000d7213 */ /* 0x000fe20000000000 */
[C---:B------:R-:W-:Y:S01]  /*2630*/  VIADD R11, R6.reuse, 0x15c ;  /* 0x0000015c060b7836 */ /* 0x040fe20000000000 */
[----:B------:R-:W-:Y:S01]  /*2640*/  ISETP.GE.AND P1, PT, R9, RZ, PT ;  /* 0x000000ff0900720c */ /* 0x000fe20003f26270 */
[----:B------:R-:W-:Y:S01]  /*2650*/  VIADD R9, R6, 0x168 ;  /* 0x0000016806097836 */ /* 0x000fe20000000000 */
[----:B------:R-:W-:Y:S01]  /*2660*/  ISETP.GE.AND P3, PT, R8, RZ, PT ;  /* 0x000000ff0800720c */ /* 0x000fe20003f66270 */
[----:B0-----:R-:W-:Y:S01]  /*2670*/  IMAD.HI.U32 R2, R4, R17, RZ ;  /* 0x0000001104027227 */ /* 0x001fe200078e00ff */
[----:B------:R-:W-:-:S02]  /*2680*/  IABS R18, R11 ;  /* 0x0000000b00127213 */ /* 0x000fc40000000000 */
[----:B------:R-:W-:Y:S01]  /*2690*/  IABS R14, R9 ;  /* 0x00000009000e7213 */ /* 0x000fe20000000000 */
[----:B-1----:R-:W-:Y:S02]  /*26a0*/  IMAD.MOV.U32 R3, RZ, RZ, R5 ;  /* 0x000000ffff037224 */ /* 0x002fe400078e0005 */
[----:B------:R-:W-:Y:S02]  /*26b0*/  IMAD.MOV R2, RZ, RZ, -R2 ;  /* 0x000000ffff027224 */ /* 0x000fe400078e0a02 */
[----:B------:R-:W-:Y:S02]  /*26c0*/  @!P0 IMAD.MOV R3, RZ, RZ, -R3 ;  /* 0x000000ffff038224 */ /* 0x000fe400078e0a03 */
[----:B------:R-:W-:Y:S02]  /*26d0*/  IMAD R19, R16, R2, R17 ;  /* 0x0000000210137224 */ /* 0x000fe400078e0211 */
[----:B------:R-:W-:Y:S01]  /*26e0*/  @!P6 IMAD.IADD R12, R12, 0x1, -R16 ;  /* 0x000000010c0ce824 */ /* 0x000fe200078e0a10 */
[----:B------:R0:W-:Y:S01]  /*26f0*/  STL [R1+0xf8], R3 ;  /* 0x0000f80301007387 */ /* 0x0001e20000100800 */
[----:B------:R-:W-:Y:S01]  /*2700*/  ISETP.GT.U32.AND P6, PT, R16, R0, PT ;  /* 0x000000001000720c */ /* 0x000fe20003fc4070 */
[----:B------:R-:W-:-:S02]  /*2710*/  IMAD.HI.U32 R5, R4, R13, RZ ;  /* 0x0000000d04057227 */ /* 0x000fc400078e00ff */
[----:B------:R-:W-:Y:S02]  /*2720*/  ISETP.GT.U32.AND P0, PT, R16, R12, PT ;  /* 0x0000000c1000720c */ /* 0x000fe40003f04070 */
[----:B------:R-:W-:Y:S02]  /*2730*/  IMAD.MOV R5, RZ, RZ, -R5 ;  /* 0x000000ffff057224 */ /* 0x000fe400078e0a05 */
[----:B------:R-:W-:Y:S02]  /*2740*/  VIADD R8, R6, 0x164 ;  /* 0x0000016406087836 */ /* 0x000fe40000000000 */
[----:B0-----:R-:W-:Y:S02]  /*2750*/  IMAD.MOV.U32 R3, RZ, RZ, R7 ;  /* 0x000000ffff037224 */ /* 0x001fe400078e0007 */
[C---:B------:R-:W-:Y:S01]  /*2760*/  IMAD R13, R16.reuse, R5, R13 ;  /* 0x00000005100d7224 */ /* 0x040fe200078e020d */
[----:B------:R-:W-:Y:S01]  /*2770*/  IABS R17, R8 ;  /* 0x0000000800117213 */ /* 0x000fe20000000000 */
[----:B------:R-:W-:Y:S01]  /*2780*/  @!P4 IMAD.MOV R3, RZ, RZ, -R3 ;  /* 0x000000ffff03c224 */ /* 0x000fe200078e0a03 */
[----:B------:R-:W-:Y:S01]  /*2790*/  ISETP.GT.U32.AND P4, PT, R16, R19, PT ;  /* 0x000000131000720c */ /* 0x000fe20003f84070 */
[--C-:B------:R-:W-:Y:S01]  /*27a0*/  @!P6 IMAD.IADD R0, R0, 0x1, -R16.reuse ;  /* 0x000000010000e824 */ /* 0x100fe200078e0a10 */
[----:B------:R-:W-:Y:S01]  /*27b0*/  ISETP.GT.U32.AND P6, PT, R16, R13, PT ;  /* 0x0000000d1000720c */ /* 0x000fe20003fc4070 */
[----:B------:R-:W-:Y:S01]  /*27c0*/  IMAD.HI.U32 R5, R4, R14, RZ ;  /* 0x0000000e04057227 */ /* 0x000fe200078e00ff */
[----:B------:R0:W-:Y:S03]  /*27d0*/  STL [R1+0x104], R3 ;  /* 0x0001040301007387 */ /* 0x0001e60000100800 */
[----:B------:R-:W-:Y:S01]  /*27e0*/  @!P0 IMAD.IADD R12, R12, 0x1, -R16 ;  /* 0x000000010c0c8824 */ /* 0x000fe200078e0a10 */
[----:B------:R-:W-:Y:S01]  /*27f0*/  ISETP.GE.AND P0, PT, R9, RZ, PT ;  /* 0x000000ff0900720c */ /* 0x000fe20003f06270 */
[----:B------:R-:W-:-:S04]  /*2800*/  IMAD.HI.U32 R7, R4, R17, RZ ;  /* 0x0000001104077227 */ /* 0x000fc800078e00ff */
[----:B------:R-:W-:Y:S01]  /*2810*/  @!P4 IMAD.IADD R19, R19, 0x1, -R16 ;  /* 0x000000011313c824 */ /* 0x000fe200078e0a10 */
[----:B------:R-:W-:Y:S01]  /*2820*/  ISETP.GE.AND P4, PT, R8, RZ, PT ;  /* 0x000000ff0800720c */ /* 0x000fe20003f86270 */
[----:B0-----:R-:W-:Y:S02]  /*2830*/  IMAD.MOV.U32 R3, RZ, RZ, R0 ;  /* 0x000000ffff037224 */ /* 0x001fe400078e0000 */
[----:B------:R-:W-:Y:S02]  /*2840*/  IMAD.MOV R9, RZ, RZ, -R5 ;  /* 0x000000ffff097224 */ /* 0x000fe400078e0a05 */
[----:B------:R-:W-:Y:S01]  /*2850*/  @!P5 IMAD.MOV R3, RZ, RZ, -R3 ;  /* 0x000000ffff03d224 */ /* 0x000fe200078e0a03 */
[----:B------:R-:W-:Y:S01]  /*2860*/  ISETP.GT.U32.AND P5, PT, R16, R19, PT ;  /* 0x000000131000720c */ /* 0x000fe20003fa4070 */
[----:B------:R-:W-:Y:S02]  /*2870*/  VIADD R2, R6, 0x160 ;  /* 0x0000016006027836 */ /* 0x000fe40000000000 */
[----:B------:R-:W-:Y:S01]  /*2880*/  IMAD.MOV R7, RZ, RZ, -R7 ;  /* 0x000000ffff077224 */ /* 0x000fe200078e0a07 */
[----:B------:R0:W-:Y:S01]  /*2890*/  STL [R1+0x10c], R3 ;  /* 0x00010c0301007387 */ /* 0x0001e20000100800 */
[----:B------:R-:W-:Y:S01]  /*28a0*/  IMAD R14, R16, R9, R14 ;  /* 0x00000009100e7224 */ /* 0x000fe200078e020e */
[----:B------:R-:W-:Y:S01]  /*28b0*/  IABS R15, R2 ;  /* 0x00000002000f7213 */ /* 0x000fe20000000000 */
[----:B------:R-:W-:-:S02]  /*28c0*/  @!P6 IMAD.IADD R13, R13, 0x1, -R16 ;  /* 0x000000010d0de824 */ /* 0x000fc400078e0a10 */
[----:B------:R-:W-:Y:S02]  /*28d0*/  IMAD R17, R16, R7, R17 ;  /* 0x0000000710117224 */ /* 0x000fe400078e0211 */
[----:B------:R-:W-:Y:S01]  /*28e0*/  IMAD.HI.U32 R5, R4, R15, RZ ;  /* 0x0000000f04057227 */ /* 0x000fe200078e00ff */
[----:B------:R-:W-:-:S03]  /*28f0*/  ISETP.GT.U32.AND P6, PT, R16, R13, PT ;  /* 0x0000000d1000720c */ /* 0x000fc60003fc4070 */
[----:B0-----:R-:W-:Y:S02]  /*2900*/  IMAD.MOV.U32 R3, RZ, RZ, R12 ;  /* 0x000000ffff037224 */ /* 0x001fe400078e000c */
[----:B------:R-:W-:Y:S01]  /*2910*/  @!P5 IMAD.IADD R19, R19, 0x1, -R16 ;  /* 0x000000011313d824 */ /* 0x000fe200078e0a10 */
[C---:B------:R-:W-:Y:S01]  /*2920*/  ISETP.GT.U32.AND P5, PT, R16.reuse, R17, PT ;  /* 0x000000111000720c */ /* 0x040fe20003fa4070 */
[----:B------:R-:W-:Y:S01]  /*2930*/  @!P1 IMAD.MOV R3, RZ, RZ, -R3 ;  /* 0x000000ffff039224 */ /* 0x000fe200078e0a03 */
[----:B------:R-:W-:Y:S01]  /*2940*/  ISETP.GT.U32.AND P1, PT, R16, R14, PT ;  /* 0x0000000e1000720c */ /* 0x000fe20003f24070 */
[----:B------:R-:W-:Y:S02]  /*2950*/  IMAD.MOV R5, RZ, RZ, -R5 ;  /* 0x000000ffff057224 */ /* 0x000fe400078e0a05 */
[----:B------:R-:W-:Y:S01]  /*2960*/  IMAD.HI.U32 R20, R4, R18, RZ ;  /* 0x0000001204147227 */ /* 0x000fe200078e00ff */
[----:B------:R0:W-:Y:S03]  /*2970*/  STL [R1+0x124], R3 ;  /* 0x0001240301007387 */ /* 0x0001e60000100800 */
[----:B------:R-:W-:-:S02]  /*2980*/  IMAD R15, R16, R5, R15 ;  /* 0x00000005100f7224 */ /* 0x000fc400078e020f */
[--C-:B------:R-:W-:Y:S02]  /*2990*/  @!P6 IMAD.IADD R13, R13, 0x1, -R16.reuse ;  /* 0x000000010d0de824 */ /* 0x100fe400078e0a10 */
[--C-:B------:R-:W-:Y:S01]  /*29a0*/  @!P5 IMAD.IADD R17, R17, 0x1, -R16.reuse ;  /* 0x000000011111d824 */ /* 0x100fe200078e0a10 */
[----:B------:R-:W-:Y:S01]  /*29b0*/  ISETP.GT.U32.AND P6, PT, R16, R15, PT ;  /* 0x0000000f1000720c */ /* 0x000fe20003fc4070 */
[----:B------:R-:W-:Y:S01]  /*29c0*/  @!P1 IMAD.IADD R14, R14, 0x1, -R16 ;  /* 0x000000010e0e9824 */ /* 0x000fe200078e0a10 */
[----:B------:R-:W-:Y:S01]  /*29d0*/  ISETP.GE.AND P1, PT, R2, RZ, PT ;  /* 0x000000ff0200720c */ /* 0x000fe20003f26270 */
[----:B------:R-:W-:Y:S02]  /*29e0*/  VIADD R7, R6, 0x158 ;  /* 0x0000015806077836 */ /* 0x000fe40000000000 */
[----:B0-----:R-:W-:Y:S01]  /*29f0*/  IMAD.MOV.U32 R3, RZ, RZ, R13 ;  /* 0x000000ffff037224 */ /* 0x001fe200078e000d */
[C---:B------:R-:W-:Y:S01]  /*2a00*/  ISETP.GT.U32.AND P5, PT, R16.reuse, R14, PT ;  /* 0x0000000e1000720c */ /* 0x040fe20003fa4070 */
[----:B------:R-:W-:Y:S01]  /*2a10*/  IMAD.MOV R20, RZ, RZ, -R20 ;  /* 0x000000ffff147224 */ /* 0x000fe200078e0a14 */
[----:B------:R-:W-:Y:S01]  /*2a20*/  IABS R8, R7 ;  /* 0x0000000700087213 */ /* 0x000fe20000000000 */
[----:B------:R-:W-:Y:S01]  /*2a30*/  @!P3 IMAD.MOV R3, RZ, RZ, -R3 ;  /* 0x000000ffff03b224 */ /* 0x000fe200078e0a03 */
[----:B------:R-:W-:Y:S01]  /*2a40*/  ISETP.GE.AND P3, PT, R11, RZ, PT ;  /* 0x000000ff0b00720c */ /* 0x000fe20003f66270 */
[----:B------:R-:W-:-:S02]  /*2a50*/  IMAD R11, R16, R20, R18 ;  /* 0x00000014100b7224 */ /* 0x000fc400078e0212 */
[----:B------:R-:W-:Y:S01]  /*2a60*/  @!P6 IMAD.IADD R15, R15, 0x1, -R16 ;  /* 0x000000010f0fe824 */ /* 0x000fe200078e0a10 */
[----:B------:R-:W-:Y:S01]  /*2a70*/  ISETP.GT.U32.AND P6, PT, R16, R17, PT ;  /* 0x000000111000720c */ /* 0x000fe20003fc4070 */
[----:B------:R-:W-:Y:S02]  /*2a80*/  VIADD R12, R6, 0x150 ;  /* 0x00000150060c7836 */ /* 0x000fe40000000000 */
[----:B------:R-:W-:-:S03]  /*2a90*/  IMAD.HI.U32 R2, R4, R8, RZ ;  /* 0x0000000804027227 */ /* 0x000fc600078e00ff */
[----:B------:R-:W-:Y:S01]  /*2aa0*/  IABS R5, R12 ;  /* 0x0000000c00057213 */ /* 0x000fe20000000000 */
[----:B------:R-:W-:Y:S01]  /*2ab0*/  @!P5 IMAD.IADD R14, R14, 0x1, -R16 ;  /* 0x000000010e0ed824 */ /* 0x000fe200078e0a10 */
[C---:B------:R-:W-:Y:S01]  /*2ac0*/  ISETP.GT.U32.AND P5, PT, R16.reuse, R11, PT ;  /* 0x0000000b1000720c */ /* 0x040fe20003fa4070 */
[----:B------:R-:W-:Y:S02]  /*2ad0*/  IMAD.MOV.U32 R10, RZ, RZ, R19 ;  /* 0x000000ffff0a7224 */ /* 0x000fe400078e0013 */
[----:B------:R-:W-:Y:S02]  /*2ae0*/  IMAD.MOV R2, RZ, RZ, -R2 ;  /* 0x000000ffff027224 */ /* 0x000fe400078e0a02 */
[----:B------:R-:W-:Y:S01]  /*2af0*/  @!P2 IMAD.MOV R10, RZ, RZ, -R10 ;  /* 0x000000ffff0aa224 */ /* 0x000fe200078e0a0a */
[C---:B------:R-:W-:Y:S01]  /*2b00*/  ISETP.GT.U32.AND P2, PT, R16.reuse, R15, PT ;  /* 0x0000000f1000720c */ /* 0x040fe20003f44070 */
[----:B------:R-:W-:Y:S02]  /*2b10*/  IMAD R8, R16, R2, R8 ;  /* 0x0000000210087224 */ /* 0x000fe400078e0208 */
[----:B------:R-:W-:Y:S01]  /*2b20*/  IMAD.HI.U32 R18, R4, R5, RZ ;  /* 0x0000000504127227 */ /* 0x000fe200078e00ff */
[----:B------:R0:W-:Y:S03]  /*2b30*/  STL [R1+0x128], R10 ;  /* 0x0001280a01007387 */ /* 0x0001e60000100800 */
[----:B------:R-:W-:Y:S01]  /*2b40*/  @!P6 IMAD.IADD R17, R17, 0x1, -R16 ;  /* 0x000000011111e824 */ /* 0x000fe200078e0a10 */
[----:B------:R1:W-:Y:S01]  /*2b50*/  STL [R1+0x134], R3 ;  /* 0x0001340301007387 */ /* 0x0003e20000100800 */
[----:B------:R-:W-:Y:S01]  /*2b60*/  VIADD R0, R6, 0x154 ;  /* 0x0000015406007836 */ /* 0x000fe20000000000 */
[----:B------:R-:W-:Y:S01]  /*2b70*/  ISETP.GT.U32.AND P6, PT, R16, R8, PT ;  /* 0x000000081000720c */ /* 0x000fe20003fc4070 */
[----:B------:R-:W-:-:S02]  /*2b80*/  IMAD.MOV R18, RZ, RZ, -R18 ;  /* 0x000000ffff127224 */ /* 0x000fc400078e0a12 */
[----:B------:R-:W-:Y:S01]  /*2b90*/  @!P5 IMAD.IADD R11, R11, 0x1, -R16 ;  /* 0x000000010b0bd824 */ /* 0x000fe200078e0a10 */
[----:B------:R-:W-:Y:S01]  /*2ba0*/  IABS R9, R0 ;  /* 0x0000000000097213 */ /* 0x000fe20000000000 */
[----:B------:R-:W-:Y:S02]  /*2bb0*/  IMAD R5, R16, R18, R5 ;  /* 0x0000001210057224 */ /* 0x000fe400078e0205 */
[----:B0-----:R-:W-:Y:S02]  /*2bc0*/  IMAD.MOV.U32 R10, RZ, RZ, R17 ;  /* 0x000000ffff0a7224 */ /* 0x001fe400078e0011 */
[----:B-1----:R-:W-:Y:S02]  /*2bd0*/  IMAD.MOV.U32 R3, RZ, RZ, R14 ;  /* 0x000000ffff037224 */ /* 0x002fe400078e000e */
[----:B------:R-:W-:Y:S02]  /*2be0*/  VIADD R2, R6, 0x14c ;  /* 0x0000014c06027836 */ /* 0x000fe40000000000 */
[----:B------:R-:W-:Y:S01]  /*2bf0*/  @!P0 IMAD.MOV R3, RZ, RZ, -R3 ;  /* 0x000000ffff038224 */ /* 0x000fe200078e0a03 */
[C---:B------:R-:W-:Y:S01]  /*2c00*/  ISETP.GT.U32.AND P0, PT, R16.reuse, R11, PT ;  /* 0x0000000b1000720c */ /* 0x040fe20003f04070 */
[----:B------:R-:W-:Y:S01]  /*2c10*/  @!P2 IMAD.IADD R15, R15, 0x1, -R16 ;  /* 0x000000010f0fa824 */ /* 0x000fe200078e0a10 */
[----:B------:R-:W-:Y:S01]  /*2c20*/  IABS R13, R2 ;  /* 0x00000002000d7213 */ /* 0x000fe20000000000 */
[----:B------:R-:W-:Y:S01]  /*2c30*/  @!P4 IMAD.MOV R10, RZ, RZ, -R10 ;  /* 0x000000ffff0ac224 */ /* 0x000fe200078e0a0a */
[----:B------:R-:W-:Y:S01]  /*2c40*/  ISETP.GT.U32.AND P4, PT, R16, R5, PT ;  /* 0x000000051000720c */ /* 0x000fe20003f84070 */
[----:B------:R-:W-:Y:S01]  /*2c50*/  IMAD.HI.U32 R19, R4, R9, RZ ;  /* 0x0000000904137227 */ /* 0x000fe200078e00ff */
[----:B------:R0:W-:Y:S01]  /*2c60*/  STL [R1+0x138], R3 ;  /* 0x0001380301007387 */ /* 0x0001e20000100800 */
[----:B------:R-:W-:-:S02]  /*2c70*/  ISETP.GE.AND P2, PT, R7, RZ, PT ;  /* 0x000000ff0700720c */ /* 0x000fc40003f46270 */
[----:B------:R-:W-:Y:S01]  /*2c80*/  @!P6 IMAD.IADD R8, R8, 0x1, -R16 ;  /* 0x000000010808e824 */ /* 0x000fe200078e0a10 */
[----:B------:R-:W-:Y:S01]  /*2c90*/  STL [R1+0x13c], R10 ;  /* 0x00013c0a01007387 */ /* 0x000fe20000100800 */
[----:B------:R-:W-:Y:S02]  /*2ca0*/  IMAD.MOV R19, RZ, RZ, -R19 ;  /* 0x000000ffff137224 */ /* 0x000fe400078e0a13 */
[----:B------:R-:W-:Y:S01]  /*2cb0*/  IMAD.HI.U32 R18, R4, R13, RZ ;  /* 0x0000000d04127227 */ /* 0x000fe200078e00ff */
[----:B------:R-:W-:-:S03]  /*2cc0*/  ISETP.GT.U32.AND P6, PT, R16, R8, PT ;  /* 0x000000081000720c */ /* 0x000fc60003fc4070 */
[----:B0-----:R-:W-:Y:S02]  /*2cd0*/  IMAD.MOV.U32 R3, RZ, RZ, R15 ;  /* 0x000000ffff037224 */ /* 0x001fe400078e000f */
[----:B------:R-:W-:Y:S02]  /*2ce0*/  IMAD R7, R16, R19, R9 ;  /* 0x0000001310077224 */ /* 0x000fe400078e0209 */
[----:B------:R-:W-:Y:S01]  /*2cf0*/  @!P1 IMAD.MOV R3, RZ, RZ, -R3 ;  /* 0x000000ffff039224 */ /* 0x000fe200078e0a03 */
[----:B------:R-:W-:Y:S01]  /*2d00*/  ISETP.GE.AND P1, PT, R0, RZ, PT ;  /* 0x000000ff0000720c */ /* 0x000fe20003f26270 */
[----:B------:R-:W-:Y:S01]  /*2d10*/  VIADD R9, R6, 0x148 ;  /* 0x0000014806097836 */ /* 0x000fe20000000000 */
[----:B------:R-:W-:Y:S01]  /*2d20*/  ISETP.GT.U32.AND P5, PT, R16, R7, PT ;  /* 0x000000071000720c */ /* 0x000fe20003fa4070 */
[----:B------:R-:W-:Y:S01]  /*2d30*/  @!P0 IMAD.IADD R11, R11, 0x1, -R16 ;  /* 0x000000010b0b8824 */ /* 0x000fe200078e0a10 */
[----:B------:R0:W-:Y:S01]  /*2d40*/  STL [R1+0x144], R3 ;  /* 0x0001440301007387 */ /* 0x0001e20000100800 */
[----:B------:R-:W-:Y:S01]  /*2d50*/  IMAD.MOV R17, RZ, RZ, -R18 ;  /* 0x000000ffff117224 */ /* 0x000fe200078e0a12 */
[----:B------:R-:W-:Y:S01]  /*2d60*/  IABS R14, R9 ;  /* 0x00000009000e7213 */ /* 0x000fe20000000000 */
[----:B------:R-:W-:Y:S01]  /*2d70*/  @!P4 IMAD.IADD R5, R5, 0x1, -R16 ;  /* 0x000000010505c824 */ /* 0x000fe200078e0a10 */
[----:B------:R-:W-:Y:S01]  /*2d80*/  ISETP.GE.AND P0, PT, R12, RZ, PT ;  /* 0x000000ff0c00720c */ /* 0x000fe20003f06270 */
[----:B------:R-:W-:Y:S01]  /*2d90*/  IMAD R0, R16, R17, R13 ;  /* 0x0000001110007224 */ /* 0x000fe200078e020d */
[----:B------:R-:W-:Y:S01]  /*2da0*/  ISETP.GE.AND P4, PT, R2, RZ, PT ;  /* 0x000000ff0200720c */ /* 0x000fe20003f86270 */
[----:B------:R-:W-:-:S04]  /*2db0*/  IMAD.HI.U32 R12, R4, R14, RZ ;  /* 0x0000000e040c7227 */ /* 0x000fc800078e00ff */
[----:B0-----:R-:W-:Y:S02]  /*2dc0*/  IMAD.MOV.U32 R3, RZ, RZ, R11 ;  /* 0x000000ffff037224 */ /* 0x001fe400078e000b */
[----:B------:R-:W-:Y:S01]  /*2dd0*/  @!P6 IMAD.IADD R8, R8, 0x1, -R16 ;  /* 0x000000010808e824 */ /* 0x000fe200078e0a10 */
[C---:B------:R-:W-:Y:S01]  /*2de0*/  ISETP.GT.U32.AND P6, PT, R16.reuse, R0, PT ;  /* 0x000000001000720c */ /* 0x040fe20003fc4070 */
[----:B------:R-:W-:Y:S01]  /*2df0*/  @!P3 IMAD.MOV R3, RZ, RZ, -R3 ;  /* 0x000000ffff03b224 */ /* 0x000fe200078e0a03 */
[C---:B------:R-:W-:Y:S01]  /*2e00*/  ISETP.GT.U32.AND P3, PT, R16.reuse, R5, PT ;  /* 0x000000051000720c */ /* 0x040fe20003f64070 */
[----:B------:R-:W-:Y:S02]  /*2e10*/  IMAD.MOV R12, RZ, RZ, -R12 ;  /* 0x000000ffff0c7224 */ /* 0x000fe400078e0a0c */
[----:B------:R-:W-:Y:S01]  /*2e20*/  @!P5 IMAD.IADD R7, R7, 0x1, -R16 ;  /* 0x000000010707d824 */ /* 0x000fe200078e0a10 */
[----:B------:R0:W-:Y:S01]  /*2e30*/  STL [R1+0x148], R3 ;  /* 0x0001480301007387 */ /* 0x0001e20000100800 */
[----:B------:R-:W-:-:S02]  /*2e40*/  IMAD R2, R16, R12, R14 ;  /* 0x0000000c10027224 */ /* 0x000fc400078e020e */
[----:B------:R-:W-:Y:S01]  /*2e50*/  VIADD R13, R6, 0x144 ;  /* 0x00000144060d7836 */ /* 0x000fe20000000000 */
[----:B------:R-:W-:Y:S01]  /*2e60*/  ISETP.GT.U32.AND P5, PT, R16, R7, PT ;  /* 0x000000071000720c */ /* 0x000fe20003fa4070 */
[----:B------:R-:W-:Y:S02]  /*2e70*/  VIADD R12, R6, 0x140 ;  /* 0x00000140060c7836 */ /* 0x000fe40000000000 */
[--C-:B------:R-:W-:Y:S01]  /*2e80*/  @!P6 IMAD.IADD R0, R0, 0x1, -R16.reuse ;  /* 0x000000010000e824 */ /* 0x100fe200078e0a10 */
[----:B------:R-:W-:Y:S01]  /*2e90*/  IABS R19, R13 ;  /* 0x0000000d00137213 */ /* 0x000fe20000000000 */
[----:B------:R-:W-:Y:S01]  /*2ea0*/  @!P3 IMAD.IADD R5, R5, 0x1, -R16 ;  /* 0x000000010505b824 */ /* 0x000fe200078e0a10 */
[C---:B------:R-:W-:Y:S01]  /*2eb0*/  ISETP.GT.U32.AND P3, PT, R16.reuse, R2, PT ;  /* 0x000000021000720c */ /* 0x040fe20003f64070 */
[----:B0-----:R-:W-:Y:S01]  /*2ec0*/  IMAD.MOV.U32 R3, RZ, RZ, R8 ;  /* 0x000000ffff037224 */ /* 0x001fe200078e0008 */
[----:B------:R-:W-:Y:S01]  /*2ed0*/  ISETP.GT.U32.AND P6, PT, R16, R0, PT ;  /* 0x000000001000720c */ /* 0x000fe20003fc4070 */
[----:B------:R-:W-:-:S02]  /*2ee0*/  VIADD R11, R6, 0x13c ;  /* 0x0000013c060b7836 */ /* 0x000fc40000000000 */
[----:B------:R-:W-:Y:S01]  /*2ef0*/  @!P2 IMAD.MOV R3, RZ, RZ, -R3 ;  /* 0x000000ffff03a224 */ /* 0x000fe200078e0a03 */
[----:B------:R-:W-:Y:S01]  /*2f00*/  ISETP.GE.AND P2, PT, R13, RZ, PT ;  /* 0x000000ff0d00720c */ /* 0x000fe20003f46270 */
[--C-:B------:R-:W-:Y:S01]  /*2f10*/  @!P5 IMAD.IADD R7, R7, 0x1, -R16.reuse ;  /* 0x000000010707d824 */ /* 0x100fe200078e0a10 */
[----:B------:R-:W-:Y:S01]  /*2f20*/  ISETP.GE.AND P5, PT, R9, RZ, PT ;  /* 0x000000ff0900720c */ /* 0x000fe20003fa6270 */
[----:B------:R-:W-:Y:S01]  /*2f30*/  IMAD.HI.U32 R8, R4, R19, RZ ;  /* 0x0000001304087227 */ /* 0x000fe200078e00ff */
[----:B------:R0:W-:Y:S03]  /*2f40*/  STL [R1+0x150], R3 ;  /* 0x0001500301007387 */ /* 0x0001e60000100800 */
[--C-:B------:R-:W-:Y:S02]  /*2f50*/  @!P3 IMAD.IADD R2, R2, 0x1, -R16.reuse ;  /* 0x000000010202b824 */ /* 0x100fe400078e0a10 */
[----:B------:R-:W-:Y:S01]  /*2f60*/  @!P1 IMAD.MOV R7, RZ, RZ, -R7 ;  /* 0x000000ffff079224 */ /* 0x000fe200078e0a07 */
[----:B------:R-:W-:Y:S01]  /*2f70*/  ISETP.GE.AND P1, PT, R12, RZ, PT ;  /* 0x000000ff0c00720c */ /* 0x000fe20003f26270 */
[----:B------:R-:W-:Y:S01]  /*2f80*/  @!P6 IMAD.IADD R0, R0, 0x1, -R16 ;  /* 0x000000010000e824 */ /* 0x000fe200078e0a10 */
[C---:B------:R-:W-:Y:S01]  /*2f90*/  ISETP.GT.U32.AND P3, PT, R16.reuse, R2, PT ;  /* 0x000000021000720c */ /* 0x040fe20003f64070 */
[----:B------:R-:W-:Y:S01]  /*2fa0*/  IMAD.MOV R8, RZ, RZ, -R8 ;  /* 0x000000ffff087224 */ /* 0x000fe200078e0a08 */
[----:B------:R-:W-:Y:S01]  /*2fb0*/  IABS R12, R12 ;  /* 0x0000000c000c7213 */ /* 0x000fe20000000000 */
[----:B0-----:R-:W-:Y:S01]  /*2fc0*/  IMAD.MOV.U32 R3, RZ, RZ, R5 ;  /* 0x000000ffff037224 */ /* 0x001fe200078e0005 */
[----:B------:R0:W-:Y:S01]  /*2fd0*/  STL [R1+0x158], R7 ;  /* 0x0001580701007387 */ /* 0x0001e20000100800 */
[----:B------:R-:W-:-:S02]  /*2fe0*/  IMAD R19, R16, R8, R19 ;  /* 0x0000000810137224 */ /* 0x000fc400078e0213 */
[----:B------:R-:W-:Y:S01]  /*2ff0*/  @!P0 IMAD.MOV R3, RZ, RZ, -R3 ;  /* 0x000000ffff038224 */ /* 0x000fe200078e0a03 */
[----:B------:R-:W-:Y:S01]  /*3000*/  ISETP.GE.AND P0, PT, R11, RZ, PT ;  /* 0x000000ff0b00720c */ /* 0x000fe20003f06270 */
[C---:B------:R-:W-:Y:S01]  /*3010*/  VIADD R9, R6.reuse, 0x138 ;  /* 0x0000013806097836 */ /* 0x040fe20000000000 */
[----:B------:R-:W-:Y:S01]  /*3020*/  IABS R11, R11 ;  /* 0x0000000b000b7213 */ /* 0x000fe20000000000 */
[----:B------:R-:W-:Y:S01]  /*3030*/  VIADD R20, R6, 0x134 ;  /* 0x0000013406147836 */ /* 0x000fe20000000000 */
[----:B------:R1:W-:Y:S01]  /*3040*/  STL [R1+0x160], R3 ;  /* 0x0001600301007387 */ /* 0x0003e20000100800 */
[----:B------:R-:W-:Y:S01]  /*3050*/  @!P3 IMAD.IADD R2, R2, 0x1, -R16 ;  /* 0x000000010202b824 */ /* 0x000fe200078e0a10 */
[----:B------:R-:W-:Y:S01]  /*3060*/  ISETP.GE.AND P6, PT, R9, RZ, PT ;  /* 0x000000ff0900720c */ /* 0x000fe20003fc6270 */
[----:B0-----:R-:W-:Y:S01]  /*3070*/  IMAD.HI.U32 R7, R4, R12, RZ ;  /* 0x0000000c04077227 */ /* 0x001fe200078e00ff */
[----:B------:R-:W-:-:S03]  /*3080*/  IABS R9, R9 ;  /* 0x0000000900097213 */ /* 0x000fc60000000000 */
[----:B------:R-:W-:-:S04]  /*3090*/  IMAD.HI.U32 R5, R4, R11, RZ ;  /* 0x0000000b04057227 */ /* 0x000fc800078e00ff */
[----:B-1----:R-:W-:Y:S02]  /*30a0*/  IMAD.MOV.U32 R3, RZ, RZ, R0 ;  /* 0x000000ffff037224 */ /* 0x002fe400078e0000 */
[----:B------:R-:W-:Y:S02]  /*30b0*/  IMAD.MOV R7, RZ, RZ, -R7 ;  /* 0x000000ffff077224 */ /* 0x000fe400078e0a07 */
[----:B------:R-:W-:Y:S01]  /*30c0*/  @!P4 IMAD.MOV R3, RZ, RZ, -R3 ;  /* 0x000000ffff03c224 */ /* 0x000fe200078e0a03 */
[C---:B------:R-:W-:Y:S01]  /*30d0*/  ISETP.GT.U32.AND P4, PT, R16.reuse, R19, PT ;  /* 0x000000131000720c */ /* 0x040fe20003f84070 */
[----:B------:R-:W-:Y:S02]  /*30e0*/  IMAD.MOV R5, RZ, RZ, -R5 ;  /* 0x000000ffff057224 */ /* 0x000fe400078e0a05 */
[C---:B------:R-:W-:Y:S01]  /*30f0*/  IMAD R12, R16.reuse, R7, R12 ;  /* 0x00000007100c7224 */ /* 0x040fe200078e020c */
[----:B------:R0:W-:Y:S01]  /*3100*/  STL [R1+0x168], R3 ;  /* 0x0001680301007387 */ /* 0x0001e20000100800 */
[----:B------:R-:W-:-:S02]  /*3110*/  IMAD R11, R16, R5, R11 ;  /* 0x00000005100b7224 */ /* 0x000fc400078e020b */
[----:B------:R-:W-:Y:S01]  /*3120*/  VIADD R15, R6, 0x130 ;  /* 0x00000130060f7836 */ /* 0x000fe20000000000 */
[----:B------:R-:W-:Y:S01]  /*3130*/  ISETP.GT.U32.AND P3, PT, R16, R12, PT ;  /* 0x0000000c1000720c */ /* 0x000fe20003f64070 */
[----:B------:R-:W-:-:S03]  /*3140*/  IMAD.HI.U32 R0, R4, R9, RZ ;  /* 0x0000000904007227 */ /* 0x000fc600078e00ff */
[----:B------:R-:W-:Y:S01]  /*3150*/  IABS R18, R15 ;  /* 0x0000000f00127213 */ /* 0x000fe20000000000 */
[----:B------:R-:W-:Y:S02]  /*3160*/  @!P4 IMAD.IADD R19, R19, 0x1, -R16 ;  /* 0x000000011313c824 */ /* 0x000fe400078e0a10 */
[----:B0-----:R-:W-:Y:S01]  /*3170*/  IMAD.MOV.U32 R3, RZ, RZ, R2 ;  /* 0x000000ffff037224 */ /* 0x001fe200078e0002 */
[----:B------:R-:W-:Y:S01]  /*3180*/  IABS R2, R20 ;  /* 0x0000001400027213 */ /* 0x000fe20000000000 */
[----:B------:R-:W-:Y:S01]  /*3190*/  IMAD.MOV R0, RZ, RZ, -R0 ;  /* 0x000000ffff007224 */ /* 0x000fe200078e0a00 */
[C---:B------:R-:W-:Y:S01]  /*31a0*/  ISETP.GT.U32.AND P4, PT, R16.reuse, R19, PT ;  /* 0x000000131000720c */ /* 0x040fe20003f84070 */
[----:B------:R-:W-:Y:S01]  /*31b0*/  @!P5 IMAD.MOV R3, RZ, RZ, -R3 ;  /* 0x000000ffff03d224 */ /* 0x000fe200078e0a03 */
[----:B------:R-:W-:Y:S01]  /*31c0*/  ISETP.GT.U32.AND P5, PT, R16, R11, PT ;  /* 0x0000000b1000720c */ /* 0x000fe20003fa4070 */
[----:B------:R-:W-:Y:S02]  /*31d0*/  @!P3 IMAD.IADD R12, R12, 0x1, -R16 ;  /* 0x000000010c0cb824 */ /* 0x000fe400078e0a10 */
[----:B------:R-:W-:Y:S01]  /*31e0*/  IMAD.HI.U32 R13, R4, R2, RZ ;  /* 0x00000002040d7227 */ /* 0x000fe200078e00ff */
[----:B------:R0:W-:Y:S02]  /*31f0*/  STL [R1+0x170], R3 ;  /* 0x0001700301007387 */ /* 0x0001e40000100800 */
[----:B------:R-:W-:Y:S01]  /*3200*/  ISETP.GT.U32.AND P3, PT, R16, R12, PT ;  /* 0x0000000c1000720c */ /* 0x000fe20003f64070 */
[----:B------:R-:W-:-:S04]  /*3210*/  IMAD.HI.U32 R5, R4, R18, RZ ;  /* 0x0000001204057227 */ /* 0x000fc800078e00ff */
[C---:B------:R-:W-:Y:S02]  /*3220*/  IMAD R9, R16.reuse, R0, R9 ;  /* 0x0000000010097224 */ /* 0x040fe400078e0209 */
[--C-:B------:R-:W-:Y:S02]  /*3230*/  @!P5 IMAD.IADD R11, R11, 0x1, -R16.reuse ;  /* 0x000000010b0bd824 */ /* 0x100fe400078e0a10 */
[----:B------:R-:W-:Y:S02]  /*3240*/  IMAD.MOV R13, RZ, RZ, -R13 ;  /* 0x000000ffff0d7224 */ /* 0x000fe400078e0a0d */
[----:B------:R-:W-:Y:S01]  /*3250*/  IMAD.MOV R5, RZ, RZ, -R5 ;  /* 0x000000ffff057224 */ /* 0x000fe200078e0a05 */
[C---:B------:R-:W-:Y:S01]  /*3260*/  ISETP.GT.U32.AND P5, PT, R16.reuse, R11, PT ;  /* 0x0000000b1000720c */ /* 0x040fe20003fa4070 */
[----:B------:R-:W-:Y:S01]  /*3270*/  @!P4 IMAD.IADD R19, R19, 0x1, -R16 ;  /* 0x000000011313c824 */ /* 0x000fe200078e0a10 */
[C---:B------:R-:W-:Y:S01]  /*3280*/  ISETP.GT.U32.AND P4, PT, R16.reuse, R9, PT ;  /* 0x000000091000720c */ /* 0x040fe20003f84070 */
[----:B------:R-:W-:-:S02]  /*3290*/  IMAD R2, R16, R13, R2 ;  /* 0x0000000d10027224 */ /* 0x000fc400078e0202 */
[----:B------:R-:W-:Y:S02]  /*32a0*/  IMAD R18, R16, R5, R18 ;  /* 0x0000000510127224 */ /* 0x000fe400078e0212 */
[--C-:B------:R-:W-:Y:S01]  /*32b0*/  @!P3 IMAD.IADD R12, R12, 0x1, -R16.reuse ;  /* 0x000000010c0cb824 */ /* 0x100fe200078e0a10 */
[----:B------:R-:W-:Y:S01]  /*32c0*/  ISETP.GT.U32.AND P3, PT, R16, R2, PT ;  /* 0x000000021000720c */ /* 0x000fe20003f64070 */
[C---:B------:R-:W-:Y:S02]  /*32d0*/  VIADD R0, R6.reuse, 0x12c ;  /* 0x0000012c06007836 */ /* 0x040fe40000000000 */
[----:B------:R-:W-:Y:S02]  /*32e0*/  VIADD R5, R6, 0x124 ;  /* 0x0000012406057836 */ /* 0x000fe40000000000 */
[--C-:B------:R-:W-:Y:S01]  /*32f0*/  @!P5 IMAD.IADD R11, R11, 0x1, -R16.reuse ;  /* 0x000000010b0bd824 */ /* 0x100fe200078e0a10 */
[----:B------:R-:W-:Y:S01]  /*3300*/  ISETP.GT.U32.AND P5, PT, R16, R18, PT ;  /* 0x000000121000720c */ /* 0x000fe20003fa4070 */
[----:B0-----:R-:W-:Y:S01]  /*3310*/  IMAD.MOV.U32 R3, RZ, RZ, R19 ;  /* 0x000000ffff037224 */ /* 0x001fe200078e0013 */
[----:B------:R-:W-:Y:S01]  /*3320*/  IABS R7, R0 ;  /* 0x0000000000077213 */ /* 0x000fe20000000000 */
[--C-:B------:R-:W-:Y:S01]  /*3330*/  @!P4 IMAD.IADD R9, R9, 0x1, -R16.reuse ;  /* 0x000000010909c824 */ /* 0x100fe200078e0a10 */
[----:B------:R-:W-:Y:S01]  /*3340*/  IABS R19, R5 ;  /* 0x0000000500137213 */ /* 0x000fe20000000000 */
[----:B------:R-:W-:Y:S01]  /*3350*/  VIADD R8, R6, 0x128 ;  /* 0x0000012806087836 */ /* 0x000fe20000000000 */
[----:B------:R-:W-:Y:S01]  /*3360*/  ISETP.GE.AND P4, PT, R20, RZ, PT ;  /* 0x000000ff1400720c */ /* 0x000fe20003f86270 */
[----:B------:R-:W-:Y:S01]  /*3370*/  @!P2 IMAD.MOV R3, RZ, RZ, -R3 ;  /* 0x000000ffff03a224 */ /* 0x000fe200078e0a03 */
[----:B------:R-:W-:Y:S01]  /*3380*/  ISETP.GT.U32.AND P2, PT, R16, R9, PT ;  /* 0x000000091000720c */ /* 0x000fe20003f44070 */
[--C-:B------:R-:W-:Y:S01]  /*3390*/  @!P3 IMAD.IADD R2, R2, 0x1, -R16.reuse ;  /* 0x000000010202b824 */ /* 0x100fe200078e0a10 */
[----:B------:R-:W-:Y:S01]  /*33a0*/  ISETP.GE.AND P3, PT, R15, RZ, PT ;  /* 0x000000ff0f00720c */ /* 0x000fe20003f66270 */
[----:B------:R-:W-:Y:S01]  /*33b0*/  IMAD.HI.U32 R14, R4, R7, RZ ;  /* 0x00000007040e7227 */ /* 0x000fe200078e00ff */
[----:B------:R-:W-:Y:S01]  /*33c0*/  IABS R17, R8 ;  /* 0x0000000800117213 */ /* 0x000fe20000000000 */
[----:B------:R0:W-:Y:S02]  /*33d0*/  STL [R1+0x174], R3 ;  /* 0x0001740301007387 */ /* 0x0001e40000100800 */
[----:B------:R-:W-:-:S02]  /*33e0*/  @!P5 IMAD.IADD R18, R18, 0x1, -R16 ;  /* 0x000000011212d824 */ /* 0x000fc400078e0a10 */
[----:B------:R-:W-:Y:S02]  /*33f0*/  IMAD.MOV.U32 R15, RZ, RZ, R19 ;  /* 0x000000ffff0f7224 */ /* 0x000fe400078e0013 */
[----:B------:R-:W-:Y:S01]  /*3400*/  IMAD.MOV R14, RZ, RZ, -R14 ;  /* 0x000000ffff0e7224 */ /* 0x000fe200078e0a0e */
[----:B------:R-:W-:Y:S01]  /*3410*/  ISETP.GT.U32.AND P5, PT, R16, R18, PT ;  /* 0x000000121000720c */ /* 0x000fe20003fa4070 */
[----:B------:R-:W-:-:S04]  /*3420*/  IMAD.HI.U32 R13, R4, R17, RZ ;  /* 0x00000011040d7227 */ /* 0x000fc800078e00ff */
[----:B0-----:R-:W-:Y:S02]  /*3430*/  IMAD.MOV.U32 R3, RZ, RZ, R12 ;  /* 0x000000ffff037224 */ /* 0x001fe400078e000c */
[----:B------:R-:W-:-:S04]  /*3440*/  IMAD.HI.U32 R12, R4, R15, RZ ;  /* 0x0000000f040c7227 */ /* 0x000fc800078e00ff */
[C---:B------:R-:W-:Y:S02]  /*3450*/  IMAD R7, R16.reuse, R14, R7 ;  /* 0x0000000e10077224 */ /* 0x040fe400078e0207 */
[----:B------:R-:W-:Y:S01]  /*3460*/  @!P1 IMAD.MOV R3, RZ, RZ, -R3 ;  /* 0x000000ffff039224 */ /* 0x000fe200078e0a03 */
[C---:B------:R-:W-:Y:S01]  /*3470*/  ISETP.GT.U32.AND P1, PT, R16.reuse, R2, PT ;  /* 0x000000021000720c */ /* 0x040fe20003f24070 */
[----:B------:R-:W-:Y:S02]  /*3480*/  IMAD.MOV R12, RZ, RZ, -R12 ;  /* 0x000000ffff0c7224 */ /* 0x000fe400078e0a0c */
[----:B------:R-:W-:Y:S01]  /*3490*/  IMAD.MOV R13, RZ, RZ, -R13 ;  /* 0x000000ffff0d7224 */ /* 0x000fe200078e0a0d */
[----:B------:R0:W-:Y:S01]  /*34a0*/  STL [R1+0x17c], R3 ;  /* 0x00017c0301007387 */ /* 0x0001e20000100800 */
[----:B------:R-:W-:Y:S01]  /*34b0*/  @!P2 IMAD.IADD R9, R9, 0x1, -R16 ;  /* 0x000000010909a824 */ /* 0x000fe200078e0a10 */
[C---:B------:R-:W-:Y:S01]  /*34c0*/  ISETP.GT.U32.AND P2, PT, R16.reuse, R7, PT ;  /* 0x000000071000720c */ /* 0x040fe20003f44070 */
[----:B------:R-:W-:-:S02]  /*34d0*/  IMAD R15, R16, R12, R15 ;  /* 0x0000000c100f7224 */ /* 0x000fc400078e020f */
[----:B------:R-:W-:Y:S02]  /*34e0*/  IMAD R17, R16, R13, R17 ;  /* 0x0000000d10117224 */ /* 0x000fe400078e0211 */
[----:B------:R-:W-:Y:S01]  /*34f0*/  @!P5 IMAD.IADD R18, R18, 0x1, -R16 ;  /* 0x000000011212d824 */ /* 0x000fe200078e0a10 */
[----:B------:R-:W-:Y:S01]  /*3500*/  ISETP.GT.U32.AND P5, PT, R16, R15, PT ;  /* 0x0000000f1000720c */ /* 0x000fe20003fa4070 */
[----:B------:R-:W-:Y:S01]  /*3510*/  IMAD.MOV.U32 R10, RZ, RZ, R11 ;  /* 0x000000ffff0a7224 */ /* 0x000fe200078e000b */
[----:B------:R-:W-:Y:S01]  /*3520*/  @!P1 IADD3 R2, PT, PT, R2, -R16, RZ ;  /* 0x8000001002029210 */ /* 0x000fe20007ffe0ff */
[----:B0-----:R-:W-:Y:S01]  /*3530*/  IMAD.MOV.U32 R3, RZ, RZ, R9 ;  /* 0x000000ffff037224 */ /* 0x001fe200078e0009 */
[----:B------:R-:W-:Y:S01]  /*3540*/  ISETP.GE.AND P1, PT, R8, RZ, PT ;  /* 0x000000ff0800720c */ /* 0x000fe20003f26270 */
[----:B------:R-:W-:Y:S01]  /*3550*/  @!P0 IMAD.MOV R10, RZ, RZ, -R10 ;  /* 0x000000ffff0a8224 */ /* 0x000fe200078e0a0a */
[----:B------:R-:W-:Y:S01]  /*3560*/  ISETP.GE.AND P0, PT, R0, RZ, PT ;  /* 0x000000ff0000720c */ /* 0x000fe20003f06270 */
[----:B------:R-:W-:Y:S01]  /*3570*/  @!P6 IMAD.MOV R3, RZ, RZ, -R3 ;  /* 0x000000ffff03e224 */ /* 0x000fe200078e0a03 */
[----:B------:R-:W-:Y:S01]  /*3580*/  ISETP.GT.U32.AND P6, PT, R16, R17, PT ;  /* 0x000000111000720c */ /* 0x000fe20003fc4070 */
[C---:B------:R-:W-:Y:S01]  /*3590*/  VIADD R11, R6.reuse, 0x11c ;  /* 0x0000011c060b7836 */ /* 0x040fe20000000000 */
[----:B------:R-:W-:Y:S01]  /*35a0*/  STL [R1+0x178], R10 ;  /* 0x0001780a01007387 */ /* 0x000fe20000100800 */
[----:B------:R-:W-:-:S02]  /*35b0*/  VIADD R0, R6, 0x120 ;  /* 0x0000012006007836 */ /* 0x000fc40000000000 */
[--C-:B------:R-:W-:Y:S01]  /*35c0*/  @!P2 IMAD.IADD R7, R7, 0x1, -R16.reuse ;  /* 0x000000010707a824 */ /* 0x100fe200078e0a10 */
[----:B------:R-:W-:Y:S01]  /*35d0*/  ISETP.GE.AND P2, PT, R5, RZ, PT ;  /* 0x000000ff0500720c */ /* 0x000fe20003f46270 */
[----:B------:R0:W-:Y:S01]  /*35e0*/  STL [R1+0x18c], R3 ;  /* 0x00018c0301007387 */ /* 0x0001e20000100800 */
[----:B------:R-:W-:Y:S01]  /*35f0*/  IABS R5, R11 ;  /* 0x0000000b00057213 */ /* 0x000fe20000000000 */
[--C-:B------:R-:W-:Y:S01]  /*3600*/  @!P5 IMAD.IADD R15, R15, 0x1, -R16.reuse ;  /* 0x000000010f0fd824 */ /* 0x100fe200078e0a10 */
[----:B------:R-:W-:Y:S01]  /*3610*/  IABS R9, R0 ;  /* 0x0000000000097213 */ /* 0x000fe20000000000 */
[----:B------:R-:W-:Y:S02]  /*3620*/  VIADD R14, R6, 0x118 ;  /* 0x00000118060e7836 */ /* 0x000fe40000000000 */
[----:B------:R-:W-:Y:S01]  /*3630*/  @!P6 IMAD.IADD R17, R17, 0x1, -R16 ;  /* 0x000000011111e824 */ /* 0x000fe200078e0a10 */
[----:B------:R-:W-:Y:S01]  /*3640*/  ISETP.GT.U32.AND P6, PT, R16, R7, PT ;  /* 0x000000071000720c */ /* 0x000fe20003fc4070 */
[----:B------:R-:W-:Y:S01]  /*3650*/  IMAD.HI.U32 R8, R4, R9, RZ ;  /* 0x0000000904087227 */ /* 0x000fe200078e00ff */
[----:B------:R-:W-:-:S02]  /*3660*/  IABS R12, R14 ;  /* 0x0000000e000c7213 */ /* 0x000fc40000000000 */
[C---:B------:R-:W-:Y:S01]  /*3670*/  ISETP.GT.U32.AND P5, PT, R16.reuse, R17, PT ;  /* 0x000000111000720c */ /* 0x040fe20003fa4070 */
[----:B0-----:R-:W-:Y:S02]  /*3680*/  IMAD.MOV.U32 R3, RZ, RZ, R2 ;  /* 0x000000ffff037224 */ /* 0x001fe400078e0002 */
[----:B------:R-:W-:Y:S02]  /*3690*/  IMAD.MOV.U32 R2, RZ, RZ, R5 ;  /* 0x000000ffff027224 */ /* 0x000fe400078e0005 */
[----:B------:R-:W-:Y:S01]  /*36a0*/  @!P4 IMAD.MOV R3, RZ, RZ, -R3 ;  /* 0x000000ffff03c224 */ /* 0x000fe200078e0a03 */
[----:B------:R-:W-:Y:S01]  /*36b0*/  ISETP.GT.U32.AND P4, PT, R16, R15, PT ;  /* 0x0000000f1000720c */ /* 0x000fe20003f84070 */
[----:B------:R-:W-:-:S03]  /*36c0*/  IMAD.HI.U32 R5, R4, R2, RZ ;  /* 0x0000000204057227 */ /* 0x000fc600078e00ff */
[----:B------:R0:W-:Y:S01]  /*36d0*/  STL [R1+0x194], R3 ;  /* 0x0001940301007387 */ /* 0x0001e20000100800 */
[----:B------:R-:W-:Y:S02]  /*36e0*/  IMAD.MOV R8, RZ, RZ, -R8 ;  /* 0x000000ffff087224 */ /* 0x000fe400078e0a08 */
[----:B------:R-:W-:Y:S02]  /*36f0*/  IMAD.MOV R5, RZ, RZ, -R5 ;  /* 0x000000ffff057224 */ /* 0x000fe400078e0a05 */
[C---:B------:R-:W-:Y:S02]  /*3700*/  IMAD R9, R16.reuse, R8, R9 ;  /* 0x0000000810097224 */ /* 0x040fe400078e0209 */
[C---:B------:R-:W-:Y:S02]  /*3710*/  IMAD R2, R16.reuse, R5, R2 ;  /* 0x0000000510027224 */ /* 0x040fe400078e0202 */
[--C-:B------:R-:W-:Y:S01]  /*3720*/  @!P6 IMAD.IADD R7, R7, 0x1, -R16.reuse ;  /* 0x000000010707e824 */ /* 0x100fe200078e0a10 */
[C---:B------:R-:W-:Y:S01]  /*3730*/  ISETP.GT.U32.AND P6, PT, R16.reuse, R9, PT ;  /* 0x000000091000720c */ /* 0x040fe20003fc4070 */
[----:B------:R-:W-:Y:S01]  /*3740*/  @!P4 IMAD.IADD R15, R15, 0x1, -R16 ;  /* 0x000000010f0fc824 */ /* 0x000fe200078e0a10 */
[----:B------:R-:W-:Y:S01]  /*3750*/  ISETP.GT.U32.AND P4, PT, R16, R2, PT ;  /* 0x000000021000720c */ /* 0x000fe20003f84070 */
[----:B------:R-:W-:-:S02]  /*3760*/  VIADD R13, R6, 0x114 ;  /* 0x00000114060d7836 */ /* 0x000fc40000000000 */
[----:B------:R-:W-:-:S03]  /*3770*/  IMAD.HI.U32 R5, R4, R12, RZ ;  /* 0x0000000c04057227 */ /* 0x000fc600078e00ff */
[----:B------:R-:W-:Y:S01]  /*3780*/  IABS R20, R13 ;  /* 0x0000000d00147213 */ /* 0x000fe20000000000 */
[----:B------:R-:W-:Y:S02]  /*3790*/  IMAD.MOV.U32 R10, RZ, RZ, R18 ;  /* 0x000000ffff0a7224 */ /* 0x000fe400078e0012 */
[--C-:B------:R-:W-:Y:S01]  /*37a0*/  @!P5 IMAD.IADD R17, R17, 0x1, -R16.reuse ;  /* 0x000000011111d824 */ /* 0x100fe200078e0a10 */
[----:B------:R-:W-:Y:S01]  /*37b0*/  ISETP.GE.AND P5, PT, R0, RZ, PT ;  /* 0x000000ff0000720c */ /* 0x000fe20003fa6270 */
[--C-:B------:R-:W-:Y:S01]  /*37c0*/  @!P6 IMAD.IADD R9, R9, 0x1, -R16.reuse ;  /* 0x000000010909e824 */ /* 0x100fe200078e0a10 */
[----:B------:R-:W-:Y:S01]  /*37d0*/  ISETP.GE.AND P6, PT, R11, RZ, PT ;  /* 0x000000ff0b00720c */ /* 0x000fe20003fc6270 */
[----:B------:R-:W-:Y:S02]  /*37e0*/  @!P4 IMAD.IADD R2, R2, 0x1, -R16 ;  /* 0x000000010202c824 */ /* 0x000fe400078e0a10 */
[----:B------:R-:W-:-:S03]  /*37f0*/  IMAD.HI.U32 R8, R4, R20, RZ ;  /* 0x0000001404087227 */ /* 0x000fc600078e00ff */
[----:B------:R-:W-:Y:S01]  /*3800*/  ISETP.GT.U32.AND P4, PT, R16, R2, PT ;  /* 0x000000021000720c */ /* 0x000fe20003f84070 */
[----:B------:R-:W-:Y:S02]  /*3810*/  VIADD R0, R6, 0x110 ;  /* 0x0000011006007836 */ /* 0x000fe40000000000 */
[----:B------:R-:W-:Y:S02]  /*3820*/  IMAD.MOV R5, RZ, RZ, -R5 ;  /* 0x000000ffff057224 */ /* 0x000fe400078e0a05 */
[----:B------:R-:W-:Y:S01]  /*3830*/  @!P3 IMAD.MOV R10, RZ, RZ, -R10 ;  /* 0x000000ffff0ab224 */ /* 0x000fe200078e0a0a */
[----:B------:R-:W-:Y:S01]  /*3840*/  ISETP.GT.U32.AND P3, PT, R16, R9, PT ;  /* 0x000000091000720c */ /* 0x000fe20003f64070 */
[----:B0-----:R-:W-:Y:S02]  /*3850*/  IMAD.MOV.U32 R3, RZ, RZ, R7 ;  /* 0x000000ffff037224 */ /* 0x001fe400078e0007 */
[----:B------:R-:W-:Y:S01]  /*3860*/  IMAD.MOV R8, RZ, RZ, -R8 ;  /* 0x000000ffff087224 */ /* 0x000fe200078e0a08 */
[----:B------:R0:W-:Y:S01]  /*3870*/  STL [R1+0x184], R10 ;  /* 0x0001840a01007387 */ /* 0x0001e20000100800 */
[----:B------:R-:W-:-:S02]  /*3880*/  VIADD R11, R6, 0x10c ;  /* 0x0000010c060b7836 */ /* 0x000fc40000000000 */
[C---:B------:R-:W-:Y:S01]  /*3890*/  IMAD R12, R16.reuse, R5, R12 ;  /* 0x00000005100c7224 */ /* 0x040fe200078e020c */
[----:B------:R-:W-:Y:S01]  /*38a0*/  IABS R5, R0 ;  /* 0x0000000000057213 */ /* 0x000fe20000000000 */
[----:B------:R-:W-:Y:S02]  /*38b0*/  @!P0 IMAD.MOV R3, RZ, RZ, -R3 ;  /* 0x000000ffff038224 */ /* 0x000fe400078e0a03 */
[----:B------:R-:W-:Y:S01]  /*38c0*/  IMAD R20, R16, R8, R20 ;  /* 0x0000000810147224 */ /* 0x000fe200078e0214 */
[----:B------:R-:W-:Y:S01]  /*38d0*/  IABS R8, R11 ;  /* 0x0000000b00087213 */ /* 0x000fe20000000000 */
[----:B------:R-:W-:Y:S01]  /*38e0*/  IMAD.HI.U32 R7, R4, R5, RZ ;  /* 0x0000000504077227 */ /* 0x000fe200078e00ff */
[----:B------:R-:W-:Y:S01]  /*38f0*/  ISETP.GT.U32.AND P0, PT, R16, R12, PT ;  /* 0x0000000c1000720c */ /* 0x000fe20003f04070 */
[----:B------:R1:W-:Y:S02]  /*3900*/  STL [R1+0x1a0], R3 ;  /* 0x0001a00301007387 */ /* 0x0003e40000100800 */
[----:B0-----:R-:W-:-:S02]  /*3910*/  IMAD.MOV.U32 R10, RZ, RZ, R17 ;  /* 0x000000ffff0a7224 */ /* 0x001fc400078e0011 */
[----:B------:R-:W-:Y:S01]  /*3920*/  @!P3 IMAD.IADD R9, R9, 0x1, -R16 ;  /* 0x000000010909b824 */ /* 0x000fe200078e0a10 */
[----:B------:R-:W-:Y:S01]  /*3930*/  ISETP.GE.AND P3, PT, R13, RZ, PT ;  /* 0x000000ff0d00720c */ /* 0x000fe20003f66270 */
[----:B------:R-:W-:Y:S01]  /*3940*/  @!P1 IMAD.MOV R10, RZ, RZ, -R10 ;  /* 0x000000ffff0a9224 */ /* 0x000fe200078e0a0a */
[----:B------:R-:W-:Y:S01]  /*3950*/  ISETP.GT.U32.AND P1, PT, R16, R20, PT ;  /* 0x000000141000720c */ /* 0x000fe20003f24070 */
[----:B------:R-:W-:Y:S02]  /*3960*/  IMAD.MOV R7, RZ, RZ, -R7 ;  /* 0x000000ffff077224 */ /* 0x000fe400078e0a07 */
[----:B-1----:R-:W-:Y:S01]  /*3970*/  IMAD.MOV.U32 R3, RZ, RZ, R15 ;  /* 0x000000ffff037224 */ /* 0x002fe200078e000f */
[----:B------:R0:W-:Y:S01]  /*3980*/  STL [R1+0x190], R10 ;  /* 0x0001900a01007387 */ /* 0x0001e20000100800 */
[----:B------:R-:W-:-:S04]  /*3990*/  IMAD.HI.U32 R15, R4, R8, RZ ;  /* 0x00000008040f7227 */ /* 0x000fc800078e00ff */
[----:B------:R-:W-:Y:S01]  /*39a0*/  @!P2 IMAD.MOV R3, RZ, RZ, -R3 ;  /* 0x000000ffff03a224 */ /* 0x000fe200078e0a03 */
[----:B------:R-:W-:Y:S01]  /*39b0*/  ISETP.GE.AND P2, PT, R14, RZ, PT ;  /* 0x000000ff0e00720c */ /* 0x000fe20003f46270 */
[--C-:B------:R-:W-:Y:S01]  /*39c0*/  @!P4 IMAD.IADD R2, R2, 0x1, -R16.reuse ;  /* 0x000000010202c824 */ /* 0x100fe200078e0a10 */
[----:B------:R-:W-:Y:S01]  /*39d0*/  ISETP.GE.AND P4, PT, R0, RZ, PT ;  /* 0x000000ff0000720c */ /* 0x000fe20003f86270 */
[----:B------:R-:W-:Y:S01]  /*39e0*/  IMAD.MOV R15, RZ, RZ, -R15 ;  /* 0x000000ffff0f7224 */ /* 0x000fe200078e0a0f */
[----:B------:R1:W-:Y:S01]  /*39f0*/  STL [R1+0x1b0], R3 ;  /* 0x0001b00301007387 */ /* 0x0003e20000100800 */
[----:B------:R-:W-:Y:S02]  /*3a00*/  IMAD R0, R16, R7, R5 ;  /* 0x0000000710007224 */ /* 0x000fe400078e0205 */
[----:B0-----:R-:W-:Y:S02]  /*3a10*/  IMAD.MOV.U32 R10, RZ, RZ, R9 ;  /* 0x000000ffff0a7224 */ /* 0x001fe400078e0009 */
[----:B------:R-:W-:-:S02]  /*3a20*/  @!P0 IMAD.IADD R12, R12, 0x1, -R16 ;  /* 0x000000010c0c8824 */ /* 0x000fc400078e0a10 */
[C---:B------:R-:W-:Y:S02]  /*3a30*/  IMAD R8, R16.reuse, R15, R8 ;  /* 0x0000000f10087224 */ /* 0x040fe400078e0208 */
[----:B------:R-:W-:Y:S01]  /*3a40*/  @!P5 IMAD.MOV R10, RZ, RZ, -R10 ;  /* 0x000000ffff0ad224 */ /* 0x000fe200078e0a0a */
[C---:B------:R-:W-:Y:S01]  /*3a50*/  ISETP.GT.U32.AND P5, PT, R16.reuse, R0, PT ;  /* 0x000000001000720c */ /* 0x040fe20003fa4070 */
[----:B-1----:R-:W-:Y:S01]  /*3a60*/  IMAD.MOV.U32 R3, RZ, RZ, R2 ;  /* 0x000000ffff037224 */ /* 0x002fe200078e0002 */
[----:B------:R-:W-:Y:S01]  /*3a70*/  ISETP.GT.U32.AND P0, PT, R16, R12, PT ;  /* 0x0000000c1000720c */ /* 0x000fe20003f04070 */
[--C-:B------:R-:W-:Y:S01]  /*3a80*/  @!P1 IMAD.IADD R20, R20, 0x1, -R16.reuse ;  /* 0x0000000114149824 */ /* 0x100fe200078e0a10 */
[----:B------:R-:W-:Y:S01]  /*3a90*/  STL [R1+0x1a4], R10 ;  /* 0x0001a40a01007387 */ /* 0x000fe20000100800 */
[----:B------:R-:W-:Y:S01]  /*3aa0*/  @!P6 IMAD.MOV R3, RZ, RZ, -R3 ;  /* 0x000000ffff03e224 */ /* 0x000fe200078e0a03 */
[----:B------:R-:W-:Y:S01]  /*3ab0*/  ISETP.GT.U32.AND P6, PT, R16, R8, PT ;  /* 0x000000081000720c */ /* 0x000fe20003fc4070 */
[----:B------:R-:W-:Y:S01]  /*3ac0*/  VIADD R5, R6, 0x108 ;  /* 0x0000010806057836 */ /* 0x000fe20000000000 */
[----:B------:R-:W-:Y:S01]  /*3ad0*/  ISETP.GT.U32.AND P1, PT, R16, R20, PT ;  /* 0x000000141000720c */ /* 0x000fe20003f24070 */
[C---:B------:R-:W-:Y:S01]  /*3ae0*/  VIADD R7, R6.reuse, 0x104 ;  /* 0x0000010406077836 */ /* 0x040fe20000000000 */
[----:B------:R0:W-:Y:S01]  /*3af0*/  STL [R1+0x1ac], R3 ;  /* 0x0001ac0301007387 */ /* 0x0001e20000100800 */
[----:B------:R-:W-:Y:S01]  /*3b00*/  VIADD R14, R6, 0x100 ;  /* 0x00000100060e7836 */ /* 0x000fe20000000000 */
[----:B------:R-:W-:Y:S01]  /*3b10*/  IABS R9, R5 ;  /* 0x0000000500097213 */ /* 0x000fe20000000000 */
[--C-:B------:R-:W-:Y:S01]  /*3b20*/  @!P5 IMAD.IADD R0, R0, 0x1, -R16.reuse ;  /* 0x000000010000d824 */ /* 0x100fe200078e0a10 */
[----:B------:R-:W-:Y:S01]  /*3b30*/  IABS R2, R7 ;  /* 0x0000000700027213 */ /* 0x000fe20000000000 */
[----:B------:R-:W-:Y:S01]  /*3b40*/  @!P0 IMAD.IADD R12, R12, 0x1, -R16 ;  /* 0x000000010c0c8824 */ /* 0x000fe200078e0a10 */
[----:B------:R-:W-:Y:S01]  /*3b50*/  ISETP.GE.AND P0, PT, R11, RZ, PT ;  /* 0x000000ff0b00720c */ /* 0x000fe20003f06270 */
[----:B------:R-:W-:Y:S01]  /*3b60*/  IMAD.HI.U32 R11, R4, R9, RZ ;  /* 0x00000009040b7227 */ /* 0x000fe200078e00ff */
[----:B------:R-:W-:-:S02]  /*3b70*/  ISETP.GT.U32.AND P5, PT, R16, R0, PT ;  /* 0x000000001000720c */ /* 0x000fc40003fa4070 */
[----:B------:R-:W-:Y:S01]  /*3b80*/  IABS R18, R14 ;  /* 0x0000000e00127213 */ /* 0x000fe20000000000 */
[--C-:B------:R-:W-:Y:S02]  /*3b90*/  @!P6 IMAD.IADD R8, R8, 0x1, -R16.reuse ;  /* 0x000000010808e824 */ /* 0x100fe400078e0a10 */
[----:B------:R-:W-:Y:S01]  /*3ba0*/  @!P1 IMAD.IADD R20, R20, 0x1, -R16 ;  /* 0x0000000114149824 */ /* 0x000fe200078e0a10 */
[----:B------:R-:W-:Y:S01]  /*3bb0*/  ISETP.GE.AND P1, PT, R5, RZ, PT ;  /* 0x000000ff0500720c */ /* 0x000fe20003f26270 */
[----:B------:R-:W-:Y:S01]  /*3bc0*/  IMAD.HI.U32 R5, R4, R2, RZ ;  /* 0x0000000204057227 */ /* 0x000fe200078e00ff */
[----:B------:R-:W-:-:S03]  /*3bd0*/  ISETP.GT.U32.AND P6, PT, R16, R8, PT ;  /* 0x000000081000720c */ /* 0x000fc60003fc4070 */
[----:B------:R-:W-:Y:S02]  /*3be0*/  IMAD.MOV R11, RZ, RZ, -R11 ;  /* 0x000000ffff0b7224 */ /* 0x000fe400078e0a0b */
[----:B------:R-:W-:Y:S02]  /*3bf0*/  IMAD.MOV R5, RZ, RZ, -R5 ;  /* 0x000000ffff057224 */ /* 0x000fe400078e0a05 */
[C---:B------:R-:W-:Y:S02]  /*3c00*/  IMAD R9, R16.reuse, R11, R9 ;  /* 0x0000000b10097224 */ /* 0x040fe400078e0209 */
[----:B------:R-:W-:Y:S02]  /*3c10*/  IMAD R2, R16, R5, R2 ;  /* 0x0000000510027224 */ /* 0x000fe400078e0202 */
[----:B------:R-:W-:Y:S01]  /*3c20*/  @!P5 IMAD.IADD R0, R0, 0x1, -R16 ;  /* 0x000000010000d824 */ /* 0x000fe200078e0a10 */
[----:B------:R-:W-:Y:S01]  /*3c30*/  ISETP.GT.U32.AND P5, PT, R16, R9, PT ;  /* 0x000000091000720c */ /* 0x000fe20003fa4070 */
[----:B0-----:R-:W-:-:S02]  /*3c40*/  IMAD.MOV.U32 R3, RZ, RZ, R12 ;  /* 0x000000ffff037224 */ /* 0x001fc400078e000c */
[----:B------:R-:W-:Y:S01]  /*3c50*/  @!P6 IMAD.IADD R8, R8, 0x1, -R16 ;  /* 0x000000010808e824 */ /* 0x000fe200078e0a10 */
[----:B------:R-:W-:Y:S01]  /*3c60*/  ISETP.GT.U32.AND P6, PT, R16, R2, PT ;  /* 0x000000021000720c */ /* 0x000fe20003fc4070 */
[----:B------:R-:W-:Y:S01]  /*3c70*/  @!P2 IMAD.MOV R3, RZ, RZ, -R3 ;  /* 0x000000ffff03a224 */ /* 0x000fe200078e0a03 */
[----:B------:R-:W-:Y:S01]  /*3c80*/  ISETP.GE.AND P2, PT, R7, RZ, PT ;  /* 0x000000ff0700720c */ /* 0x000fe20003f46270 */
[----:B------:R-:W-:Y:S02]  /*3c90*/  VIADD R11, R6, 0xfc ;  /* 0x000000fc060b7836 */ /* 0x000fe40000000000 */
[----:B------:R-:W-:Y:S01]  /*3ca0*/  IMAD.HI.U32 R7, R4, R18, RZ ;  /* 0x0000001204077227 */ /* 0x000fe200078e00ff */
[----:B------:R0:W-:Y:S02]  /*3cb0*/  STL [R1+0x198], R3 ;  /* 0x0001980301007387 */ /* 0x0001e40000100800 */
[----:B------:R-:W-:Y:S01]  /*3cc0*/  IABS R17, R11 ;  /* 0x0000000b00117213 */ /* 0x000fe20000000000 */
[----:B------:R-:W-:-:S02]  /*3cd0*/  IMAD.MOV R7, RZ, RZ, -R7 ;  /* 0x000000ffff077224 */ /* 0x000fc400078e0a07 */
[----:B------:R-:W-:Y:S02]  /*3ce0*/  @!P5 IMAD.IADD R9, R9, 0x1, -R16 ;  /* 0x000000010909d824 */ /* 0x000fe400078e0a10 */
[----:B------:R-:W-:Y:S02]  /*3cf0*/  VIADD R12, R6, 0xf8 ;  /* 0x000000f8060c7836 */ /* 0x000fe40000000000 */
[----:B------:R-:W-:Y:S02]  /*3d00*/  IMAD R18, R16, R7, R18 ;  /* 0x0000000710127224 */ /* 0x000fe400078e0212 */
[----:B0-----:R-:W-:Y:S01]  /*3d10*/  IMAD.MOV.U32 R3, RZ, RZ, R20 ;  /* 0x000000ffff037224 */ /* 0x001fe200078e0014 */
[----:B------:R-:W-:Y:S01]  /*3d20*/  IABS R15, R12 ;  /* 0x0000000c000f7213 */ /* 0x000fe20000000000 */
[----:B------:R-:W-:Y:S01]  /*3d30*/  @!P6 IMAD.IADD R2, R2, 0x1, -R16 ;  /* 0x000000010202e824 */ /* 0x000fe200078e0a10 */
[----:B------:R-:W-:Y:S01]  /*3d40*/  ISETP.GT.U32.AND P6, PT, R16, R9, PT ;  /* 0x000000091000720c */ /* 0x000fe20003fc4070 */
[----:B------:R-:W-:Y:S01]  /*3d50*/  VIADD R5, R6, 0xf4 ;  /* 0x000000f406057836 */ /* 0x000fe20000000000 */
[----:B------:R-:W-:Y:S01]  /*3d60*/  ISETP.GT.U32.AND P5, PT, R16, R18, PT ;  /* 0x000000121000720c */ /* 0x000fe20003fa4070 */
[----:B------:R-:W-:-:S03]  /*3d70*/  IMAD.HI.U32 R21, R4, R17, RZ ;  /* 0x0000001104157227 */ /* 0x000fc600078e00ff */
[----:B------:R-:W-:Y:S01]  /*3d80*/  IABS R13, R5 ;  /* 0x00000005000d7213 */ /* 0x000fe20000000000 */
[----:B------:R-:W-:Y:S01]  /*3d90*/  @!P3 IMAD.MOV R3, RZ, RZ, -R3 ;  /* 0x000000ffff03b224 */ /* 0x000fe200078e0a03 */
[----:B------:R-:W-:Y:S01]  /*3da0*/  ISETP.GE.AND P3, PT, R14, RZ, PT ;  /* 0x000000ff0e00720c */ /* 0x000fe20003f66270 */
[----:B------:R-:W-:Y:S02]  /*3db0*/  IMAD.MOV R21, RZ, RZ, -R21 ;  /* 0x000000ffff157224 */ /* 0x000fe400078e0a15 */
[----:B------:R-:W-:Y:S01]  /*3dc0*/  IMAD.HI.U32 R19, R4, R15, RZ ;  /* 0x0000000f04137227 */ /* 0x000fe200078e00ff */
[----:B------:R0:W-:Y:S03]  /*3dd0*/  STL [R1+0x188], R3 ;  /* 0x0001880301007387 */ /* 0x0001e60000100800 */
[----:B------:R-:W-:Y:S02]  /*3de0*/  IMAD R14, R16, R21, R17 ;  /* 0x00000015100e7224 */ /* 0x000fe400078e0211 */
[----:B------:R-:W-:-:S02]  /*3df0*/  IMAD.MOV.U32 R20, RZ, RZ, R13 ;  /* 0x000000ffff147224 */ /* 0x000fc400078e000d */
[----:B------:R-:W-:Y:S02]  /*3e00*/  IMAD.MOV R19, RZ, RZ, -R19 ;  /* 0x000000ffff137224 */ /* 0x000fe400078e0a13 */
[----:B------:R-:W-:Y:S01]  /*3e10*/  @!P6 IMAD.IADD R9, R9, 0x1, -R16 ;  /* 0x000000010909e824 */ /* 0x000fe200078e0a10 */
[----:B------:R-:W-:Y:S01]  /*3e20*/  ISETP.GT.U32.AND P6, PT, R16, R14, PT ;  /* 0x0000000e1000720c */ /* 0x000fe20003fc4070 */
[----:B0-----:R-:W-:Y:S02]  /*3e30*/  IMAD.MOV.U32 R3, RZ, RZ, R0 ;  /* 0x000000ffff037224 */ /* 0x001fe400078e0000 */
[----:B------:R-:W-:-:S04]  /*3e40*/  IMAD.HI.U32 R0, R4, R20, RZ ;  /* 0x0000001404007227 */ /* 0x000fc800078e00ff */
[----:B------:R-:W-:Y:S01]  /*3e50*/  @!P4 IMAD.MOV R3, RZ, RZ, -R3 ;  /* 0x000000ffff03c224 */ /* 0x000fe200078e0a03 */
[C---:B------:R-:W-:Y:S01]  /*3e60*/  ISETP.GT.U32.AND P4, PT, R16.reuse, R2, PT ;  /* 0x000000021000720c */ /* 0x040fe20003f84070 */
[----:B------:R-:W-:Y:S02]  /*3e70*/  IMAD R13, R16, R19, R15 ;  /* 0x00000013100d7224 */ /* 0x000fe400078e020f */
[----:B------:R-:W-:Y:S01]  /*3e80*/  @!P5 IMAD.IADD R18, R18, 0x1, -R16 ;  /* 0x000000011212d824 */ /* 0x000fe200078e0a10 */
[----:B------:R0:W-:Y:S01]  /*3e90*/  STL [R1+0x16c], R3 ;  /* 0x00016c0301007387 */ /* 0x0001e20000100800 */
[----:B------:R-:W-:Y:S02]  /*3ea0*/  IMAD.MOV R0, RZ, RZ, -R0 ;  /* 0x000000ffff007224 */ /* 0x000fe400078e0a00 */
[----:B------:R-:W-:Y:S01]  /*3eb0*/  IMAD.MOV.U32 R10, RZ, RZ, R8 ;  /* 0x000000ffff0a7224 */ /* 0x000fe200078e0008 */
[C---:B------:R-:W-:Y:S01]  /*3ec0*/  ISETP.GT.U32.AND P5, PT, R16.reuse, R18, PT ;  /* 0x000000121000720c */ /* 0x040fe20003fa4070 */
[----:B------:R-:W-:-:S02]  /*3ed0*/  IMAD R0, R16, R0, R20 ;  /* 0x0000000010007224 */ /* 0x000fc400078e0214 */
[----:B------:R-:W-:Y:S01]  /*3ee0*/  @!P0 IMAD.MOV R10, RZ, RZ, -R10 ;  /* 0x000000ffff0a8224 */ /* 0x000fe200078e0a0a */
[----:B------:R-:W-:Y:S01]  /*3ef0*/  ISETP.GE.AND P0, PT, R11, RZ, PT ;  /* 0x000000ff0b00720c */ /* 0x000fe20003f06270 */
[--C-:B------:R-:W-:Y:S01]  /*3f00*/  @!P6 IMAD.IADD R14, R14, 0x1, -R16.reuse ;  /* 0x000000010e0ee824 */ /* 0x100fe200078e0a10 */
[----:B------:R-:W-:Y:S01]  /*3f10*/  ISETP.GT.U32.AND P6, PT, R16, R0, PT ;  /* 0x000000001000720c */ /* 0x000fe20003fc4070 */
[----:B0-----:R-:W-:Y:S01]  /*3f20*/  IMAD.MOV.U32 R3, RZ, RZ, R9 ;  /* 0x000000ffff037224 */ /* 0x001fe200078e0009 */
[----:B------:R-:W-:Y:S01]  /*3f30*/  STL [R1+0x164], R10 ;  /* 0x0001640a01007387 */ /* 0x000fe20000100800 */
[----:B------:R-:W-:Y:S02]  /*3f40*/  VIADD R7, R6, 0xf0 ;  /* 0x000000f006077836 */ /* 0x000fe40000000000 */
[----:B------:R-:W-:Y:S01]  /*3f50*/  @!P1 IMAD.MOV R3, RZ, RZ, -R3 ;  /* 0x000000ffff039224 */ /* 0x000fe200078e0a03 */
[----:B------:R-:W-:Y:S01]  /*3f60*/  ISETP.GT.U32.AND P1, PT, R16, R13, PT ;  /* 0x0000000d1000720c */ /* 0x000fe20003f24070 */
[--C-:B------:R-:W-:Y:S01]  /*3f70*/  @!P4 IMAD.IADD R2, R2, 0x1, -R16.reuse ;  /* 0x000000010202c824 */ /* 0x100fe200078e0a10 */
[----:B------:R-:W-:Y:S01]  /*3f80*/  IABS R17, R7 ;  /* 0x0000000700117213 */ /* 0x000fe20000000000 */
[----:B------:R-:W-:Y:S01]  /*3f90*/  @!P5 IMAD.IADD R18, R18, 0x1, -R16 ;  /* 0x000000011212d824 */ /* 0x000fe200078e0a10 */
[----:B------:R0:W-:Y:S01]  /*3fa0*/  STL [R1+0x15c], R3 ;  /* 0x00015c0301007387 */ /* 0x0001e20000100800 */
[----:B------:R-:W-:Y:S01]  /*3fb0*/  ISETP.GE.AND P5, PT, R5, RZ, PT ;  /* 0x000000ff0500720c */ /* 0x000fe20003fa6270 */
[----:B------:R-:W-:Y:S01]  /*3fc0*/  VIADD R5, R6, 0xec ;  /* 0x000000ec06057836 */ /* 0x000fe20000000000 */
[----:B------:R-:W-:Y:S01]  /*3fd0*/  ISETP.GE.AND P4, PT, R12, RZ, PT ;  /* 0x000000ff0c00720c */ /* 0x000fe20003f86270 */
[----:B------:R-:W-:-:S03]  /*3fe0*/  IMAD.HI.U32 R8, R4, R17, RZ ;  /* 0x0000001104087227 */ /* 0x000fc600078e00ff */
[----:B------:R-:W-:Y:S01]  /*3ff0*/  IABS R9, R5 ;  /* 0x0000000500097213 */ /* 0x000fe20000000000 */
[----:B------:R-:W-:Y:S02]  /*4000*/  @!P6 IMAD.IADD R0, R0, 0x1, -R16 ;  /* 0x000000010000e824 */ /* 0x000fe400078e0a10 */
[----:B0-----:R-:W-:Y:S02]  /*4010*/  IMAD.MOV.U32 R3, RZ, RZ, R2 ;  /* 0x000000ffff037224 */ /* 0x001fe400078e0002 */
[----:B------:R-:W-:Y:S01]  /*4020*/  @!P1 IMAD.IADD R13, R13, 0x1, -R16 ;  /* 0x000000010d0d9824 */ /* 0x000fe200078e0a10 */
[C---:B------:R-:W-:Y:S01]  /*4030*/  ISETP.GT.U32.AND P6, PT, R16.reuse, R0, PT ;  /* 0x000000001000720c */ /* 0x040fe20003fc4070 */
[----:B------:R-:W-:Y:S01]  /*4040*/  @!P2 IMAD.MOV R3, RZ, RZ, -R3 ;  /* 0x000000ffff03a224 */ /* 0x000fe200078e0a03 */
[C---:B------:R-:W-:Y:S01]  /*4050*/  ISETP.GT.U32.AND P2, PT, R16.reuse, R14, PT ;  /* 0x0000000e1000720c */ /* 0x040fe20003f44070 */
[----:B------:R-:W-:Y:S01]  /*4060*/  IMAD.MOV R8, RZ, RZ, -R8 ;  /* 0x000000ffff087224 */ /* 0x000fe200078e0a08 */
[----:B------:R-:W-:Y:S01]  /*4070*/  ISETP.GT.U32.AND P1, PT, R16, R13, PT ;  /* 0x0000000d1000720c */ /* 0x000fe20003f24070 */
[----:B------:R-:W-:Y:S01]  /*4080*/  IMAD.HI.U32 R11, R4, R9, RZ ;  /* 0x00000009040b7227 */ /* 0x000fe200078e00ff */
[----:B------:R0:W-:Y:S03]  /*4090*/  STL [R1+0x154], R3 ;  /* 0x0001540301007387 */ /* 0x0001e60000100800 */
[----:B------:R-:W-:-:S02]  /*40a0*/  IMAD R12, R16, R8, R17 ;  /* 0x00000008100c7224 */ /* 0x000fc400078e0211 */
[----:B------:R-:W-:Y:S02]  /*40b0*/  VIADD R19, R6, 0xe4 ;  /* 0x000000e406137836 */ /* 0x000fe40000000000 */
[----:B------:R-:W-:Y:S02]  /*40c0*/  IMAD.MOV R11, RZ, RZ, -R11 ;  /* 0x000000ffff0b7224 */ /* 0x000fe400078e0a0b */
[--C-:B------:R-:W-:Y:S01]  /*40d0*/  @!P2 IMAD.IADD R14, R14, 0x1, -R16.reuse ;  /* 0x000000010e0ea824 */ /* 0x100fe200078e0a10 */
[----:B------:R-:W-:Y:S01]  /*40e0*/  ISETP.GT.U32.AND P2, PT, R16, R12, PT ;  /* 0x0000000c1000720c */ /* 0x000fe20003f44070 */
[----:B------:R-:W-:Y:S01]  /*40f0*/  @!P1 IMAD.IADD R13, R13, 0x1, -R16 ;  /* 0x000000010d0d9824 */ /* 0x000fe200078e0a10 */
[----:B------:R-:W-:Y:S01]  /*4100*/  ISETP.GE.AND P1, PT, R7, RZ, PT ;  /* 0x000000ff0700720c */ /* 0x000fe20003f26270 */
[----:B------:R-:W-:Y:S01]  /*4110*/  VIADD R17, R6, 0xe8 ;  /* 0x000000e806117836 */ /* 0x000fe20000000000 */
[----:B------:R-:W-:Y:S01]  /*4120*/  IABS R2, R19 ;  /* 0x0000001300027213 */ /* 0x000fe20000000000 */
[----:B------:R-:W-:-:S02]  /*4130*/  IMAD R7, R16, R11, R9 ;  /* 0x0000000b10077224 */ /* 0x000fc400078e0209 */
[----:B------:R-:W-:Y:S01]  /*4140*/  @!P6 IMAD.IADD R0, R0, 0x1, -R16 ;  /* 0x000000010000e824 */ /* 0x000fe200078e0a10 */
[----:B------:R-:W-:Y:S01]  /*4150*/  IABS R20, R17 ;  /* 0x0000001100147213 */ /* 0x000fe20000000000 */
[----:B------:R-:W-:Y:S01]  /*4160*/  IMAD.MOV.U32 R10, RZ, RZ, R18 ;  /* 0x000000ffff0a7224 */ /* 0x000fe200078e0012 */
[----:B------:R-:W-:Y:S01]  /*4170*/  ISETP.GT.U32.AND P6, PT, R16, R7, PT ;  /* 0x000000071000720c */ /* 0x000fe20003fc4070 */
[----:B------:R-:W-:Y:S02]  /*4180*/  VIADD R15, R6, 0xe0 ;  /* 0x000000e0060f7836 */ /* 0x000fe40000000000 */
[----:B------:R-:W-:-:S03]  /*4190*/  IMAD.HI.U32 R9, R4, R2, RZ ;  /* 0x0000000204097227 */ /* 0x000fc600078e00ff */
[----:B------:R-:W-:Y:S01]  /*41a0*/  IABS R8, R15 ;  /* 0x0000000f00087213 */ /* 0x000fe20000000000 */
[----:B------:R-:W-:Y:S02]  /*41b0*/  @!P3 IMAD.MOV R10, RZ, RZ, -R10 ;  /* 0x000000ffff0ab224 */ /* 0x000fe400078e0a0a */
[----:B------:R-:W-:Y:S01]  /*41c0*/  @!P2 IMAD.IADD R12, R12, 0x1, -R16 ;  /* 0x000000010c0ca824 */ /* 0x000fe200078e0a10 */
[----:B------:R-:W-:Y:S01]  /*41d0*/  ISETP.GE.AND P2, PT, R5, RZ, PT ;  /* 0x000000ff0500720c */ /* 0x000fe20003f46270 */
[----:B------:R-:W-:Y:S01]  /*41e0*/  IMAD.HI.U32 R21, R4, R20, RZ ;  /* 0x0000001404157227 */ /* 0x000fe200078e00ff */
[----:B------:R1:W-:Y:S02]  /*41f0*/  STL [R1+0x14c], R10 ;  /* 0x00014c0a01007387 */ /* 0x0003e40000100800 */
[----:B------:R-:W-:Y:S01]  /*4200*/  ISETP.GT.U32.AND P3, PT, R16, R12, PT ;  /* 0x0000000c1000720c */ /* 0x000fe20003f64070 */
[----:B------:R-:W-:Y:S02]  /*4210*/  IMAD.MOV R9, RZ, RZ, -R9 ;  /* 0x000000ffff097224 */ /* 0x000fe400078e0a09 */
[----:B0-----:R-:W-:-:S02]  /*4220*/  IMAD.MOV.U32 R3, RZ, RZ, R14 ;  /* 0x000000ffff037224 */ /* 0x001fc400078e000e */
[----:B------:R-:W-:Y:S02]  /*4230*/  IMAD.MOV R21, RZ, RZ, -R21 ;  /* 0x000000ffff157224 */ /* 0x000fe400078e0a15 */
[----:B------:R-:W-:Y:S02]  /*4240*/  IMAD R2, R16, R9, R2 ;  /* 0x0000000910027224 */ /* 0x000fe400078e0202 */
[----:B-1----:R-:W-:Y:S02]  /*4250*/  IMAD.MOV.U32 R10, RZ, RZ, R13 ;  /* 0x000000ffff0a7224 */ /* 0x002fe400078e000d */
[----:B------:R-:W-:-:S04]  /*4260*/  IMAD.HI.U32 R11, R4, R8, RZ ;  /* 0x00000008040b7227 */ /* 0x000fc800078e00ff */
[----:B------:R-:W-:Y:S02]  /*4270*/  @!P0 IMAD.MOV R3, RZ, RZ, -R3 ;  /* 0x000000ffff038224 */ /* 0x000fe400078e0a03 */
[C---:B------:R-:W-:Y:S02]  /*4280*/  IMAD R5, R16.reuse, R21, R20 ;  /* 0x0000001510057224 */ /* 0x040fe400078e0214 */
[----:B------:R-:W-:Y:S01]  /*4290*/  @!P6 IMAD.IADD R7, R7, 0x1, -R16 ;  /* 0x000000010707e824 */ /* 0x000fe200078e0a10 */
[----:B------:R0:W-:Y:S01]  /*42a0*/  STL [R1+0x140], R3 ;  /* 0x0001400301007387 */ /* 0x0001e20000100800 */
[----:B------:R-:W-:Y:S01]  /*42b0*/  @!P4 IMAD.MOV R10, RZ, RZ, -R10 ;  /* 0x000000ffff0ac224 */ /* 0x000fe200078e0a0a */
[C---:B------:R-:W-:Y:S01]  /*42c0*/  ISETP.GT.U32.AND P4, PT, R16.reuse, R2, PT ;  /* 0x000000021000720c */ /* 0x040fe20003f84070 */
[----:B------:R-:W-:Y:S01]  /*42d0*/  IMAD.MOV R11, RZ, RZ, -R11 ;  /* 0x000000ffff0b7224 */ /* 0x000fe200078e0a0b */
[----:B------:R-:W-:Y:S01]  /*42e0*/  ISETP.GT.U32.AND P0, PT, R16, R7, PT ;  /* 0x000000071000720c */ /* 0x000fe20003f04070 */
[----:B------:R-:W-:Y:S01]  /*42f0*/  VIADD R9, R6, 0xdc ;  /* 0x000000dc06097836 */ /* 0x000fe20000000000 */
[C---:B------:R-:W-:Y:S01]  /*4300*/  ISETP.GT.U32.AND P6, PT, R16.reuse, R5, PT ;  /* 0x000000051000720c */ /* 0x040fe20003fc4070 */
[----:B------:R-:W-:Y:S01]  /*4310*/  IMAD R8, R16, R11, R8 ;  /* 0x0000000b10087224 */ /* 0x000fe200078e0208 */
[----:B------:R-:W-:Y:S01]  /*4320*/  STL [R1+0x130], R10 ;  /* 0x0001300a01007387 */ /* 0x000fe20000100800 */
[----:B------:R-:W-:Y:S01]  /*4330*/  VIADD R11, R6, 0xd8 ;  /* 0x000000d8060b7836 */ /* 0x000fe20000000000 */
[----:B------:R-:W-:Y:S01]  /*4340*/  IABS R20, R9 ;  /* 0x0000000900147213 */ /* 0x000fe20000000000 */
[----:B0-----:R-:W-:-:S02]  /*4350*/  IMAD.MOV.U32 R3, RZ, RZ, R0 ;  /* 0x000000ffff037224 */ /* 0x001fc400078e0000 */
[----:B------:R-:W-:Y:S01]  /*4360*/  @!P3 IMAD.IADD R12, R12, 0x1, -R16 ;  /* 0x000000010c0cb824 */ /* 0x000fe200078e0a10 */
[----:B------:R-:W-:Y:S01]  /*4370*/  IABS R18, R11 ;  /* 0x0000000b00127213 */ /* 0x000fe20000000000 */
[----:B------:R-:W-:Y:S01]  /*4380*/  @!P5 IMAD.MOV R3, RZ, RZ, -R3 ;  /* 0x000000ffff03d224 */ /* 0x000fe200078e0a03 */
[----:B------:R-:W-:Y:S01]  /*4390*/  ISETP.GT.U32.AND P3, PT, R16, R8, PT ;  /* 0x000000081000720c */ /* 0x000fe20003f64070 */
[----:B------:R-:W-:Y:S01]  /*43a0*/  IMAD.MOV.U32 R14, RZ, RZ, R20 ;  /* 0x000000ffff0e7224 */ /* 0x000fe200078e0014 */
[----:B------:R-:W-:Y:S01]  /*43b0*/  ISETP.GE.AND P5, PT, R17, RZ, PT ;  /* 0x000000ff1100720c */ /* 0x000fe20003fa6270 */
[----:B------:R-:W-:Y:S01]  /*43c0*/  @!P4 IMAD.IADD R2, R2, 0x1, -R16 ;  /* 0x000000010202c824 */ /* 0x000fe200078e0a10 */
[----:B------:R0:W-:Y:S01]  /*43d0*/  STL [R1+0x12c], R3 ;  /* 0x00012c0301007387 */ /* 0x0001e20000100800 */
[----:B------:R-:W-:-:S04]  /*43e0*/  IMAD.HI.U32 R0, R4, R14, RZ ;  /* 0x0000000e04007227 */ /* 0x000fc800078e00ff */
[----:B------:R-:W-:Y:S02]  /*43f0*/  IMAD.MOV.U32 R13, RZ, RZ, R18 ;  /* 0x000000ffff0d7224 */ /* 0x000fe400078e0012 */
[--C-:B------:R-:W-:Y:S01]  /*4400*/  @!P0 IMAD.IADD R7, R7, 0x1, -R16.reuse ;  /* 0x0000000107078824 */ /* 0x100fe200078e0a10 */
[----:B------:R-:W-:Y:S01]  /*4410*/  ISETP.GE.AND P0, PT, R19, RZ, PT ;  /* 0x000000ff1300720c */ /* 0x000fe20003f06270 */
[----:B------:R-:W-:Y:S01]  /*4420*/  @!P6 IMAD.IADD R5, R5, 0x1, -R16 ;  /* 0x000000010505e824 */ /* 0x000fe200078e0a10 */
[----:B------:R-:W-:Y:S01]  /*4430*/  ISETP.GE.AND P6, PT, R15, RZ, PT ;  /* 0x000000ff0f00720c */ /* 0x000fe20003fc6270 */
[----:B0-----:R-:W-:Y:S02]  /*4440*/  IMAD.MOV.U32 R3, RZ, RZ, R12 ;  /* 0x000000ffff037224 */ /* 0x001fe400078e000c */
[----:B------:R-:W-:Y:S01]  /*4450*/  IMAD.MOV R0, RZ, RZ, -R0 ;  /* 0x000000ffff007224 */ /* 0x000fe200078e0a00 */
[C---:B------:R-:W-:Y:S01]  /*4460*/  ISETP.GT.U32.AND P4, PT, R16.reuse, R5, PT ;  /* 0x000000051000720c */ /* 0x040fe20003f84070 */
[----:B------:R-:W-:Y:S01]  /*4470*/  @!P1 IMAD.MOV R3, RZ, RZ, -R3 ;  /* 0x000000ffff039224 */ /* 0x000fe200078e0a03 */
[----:B------:R-:W-:Y:S01]  /*4480*/  ISETP.GT.U32.AND P1, PT, R16, R2, PT ;  /* 0x000000021000720c */ /* 0x000fe20003f24070 */
[----:B------:R-:W-:-:S03]  /*4490*/  IMAD.HI.U32 R15, R4, R13, RZ ;  /* 0x0000000d040f7227 */ /* 0x000fc600078e00ff */
[----:B------:R0:W-:Y:S01]  /*44a0*/  STL [R1+0x11c], R3 ;  /* 0x00011c0301007387 */ /* 0x0001e20000100800 */
[----:B------:R-:W-:Y:S02]  /*44b0*/  IMAD R0, R16, R0, R14 ;  /* 0x0000000010007224 */ /* 0x000fe400078e020e */
[----:B------:R-:W-:Y:S02]  /*44c0*/  IMAD.MOV R12, RZ, RZ, -R15 ;  /* 0x000000ffff0c7224 */ /* 0x000fe400078e0a0f */
[--C-:B------:R-:W-:Y:S02]  /*44d0*/  @!P3 IMAD.IADD R8, R8, 0x1, -R16.reuse ;  /* 0x000000010808b824 */ /* 0x100fe400078e0a10 */
[----:B------:R-:W-:Y:S02]  /*44e0*/  VIADD R15, R6, 0xd4 ;  /* 0x000000d4060f7836 */ /* 0x000fe40000000000 */
[--C-:B------:R-:W-:Y:S01]  /*44f0*/  @!P1 IMAD.IADD R2, R2, 0x1, -R16.reuse ;  /* 0x0000000102029824 */ /* 0x100fe200078e0a10 */
[----:B0-----:R-:W-:Y:S01]  /*4500*/  MOV R3, R7 ;  /* 0x0000000700037202 */ /* 0x001fe20000000f00 */
[C---:B------:R-:W-:Y:S01]  /*4510*/  IMAD R7, R16.reuse, R12, R13 ;  /* 0x0000000c10077224 */ /* 0x040fe200078e020d */
[----:B------:R-:W-:Y:S01]  /*4520*/  ISETP.GT.U32.AND P3, PT, R16, R8, PT ;  /* 0x000000081000720c */ /* 0x000fe20003f64070 */
[----:B------:R-:W-:Y:S01]  /*4530*/  VIADD R12, R6, 0xd0 ;  /* 0x000000d0060c7836 */ /* 0x000fe20000000000 */
[----:B------:R-:W-:Y:S01]  /*4540*/  IABS R14, R15 ;  /* 0x0000000f000e7213 */ /* 0x000fe20000000000 */
[----:B------:R-:W-:Y:S01]  /*4550*/  @!P2 IMAD.MOV R3, RZ, RZ, -R3 ;  /* 0x000000ffff03a224 */ /* 0x000fe200078e0a03 */
[C---:B------:R-:W-:Y:S01]  /*4560*/  ISETP.GT.U32.AND P2, PT, R16.reuse, R0, PT ;  /* 0x000000001000720c */ /* 0x040fe20003f44070 */
[----:B------:R-:W-:Y:S01]  /*4570*/  @!P4 IMAD.IADD R5, R5, 0x1, -R16 ;  /* 0x000000010505c824 */ /* 0x000fe200078e0a10 */
[----:B------:R-:W-:Y:S01]  /*4580*/  ISETP.GT.U32.AND P1, PT, R16, R7, PT ;  /* 0x000000071000720c */ /* 0x000fe20003f24070 */
[----:B------:R-:W-:Y:S01]  /*4590*/  IMAD.HI.U32 R17, R4, R14, RZ ;  /* 0x0000000e04117227 */ /* 0x000fe200078e00ff */
[----:B------:R0:W-:Y:S01]  /*45a0*/  STL [R1+0x118], R3 ;  /* 0x0001180301007387 */ /* 0x0001e20000100800 */
[----:B------:R-:W-:-:S02]  /*45b0*/  IABS R13, R12 ;  /* 0x0000000c000d7213 */ /* 0x000fc40000000000 */
[----:B------:R-:W-:Y:S01]  /*45c0*/  IMAD.MOV R17, RZ, RZ, -R17 ;  /* 0x000000ffff117224 */ /* 0x000fe200078e0a11 */
[----:B------:R-:W-:Y:S01]  /*45d0*/  ISETP.GE.AND P4, PT, R9, RZ, PT ;  /* 0x000000ff0900720c */ /* 0x000fe20003f86270 */
[----:B------:R-:W-:Y:S01]  /*45e0*/  @!P3 IMAD.IADD R8, R8, 0x1, -R16 ;  /* 0x000000010808b824 */ /* 0x000fe200078e0a10 */
[----:B------:R-:W-:Y:S01]  /*45f0*/  ISETP.GE.AND P3, PT, R11, RZ, PT ;  /* 0x000000ff0b00720c */ /* 0x000fe20003f66270 */
[----:B------:R-:W-:-:S04]  /*4600*/  IMAD.HI.U32 R11, R4, R13, RZ ;  /* 0x0000000d040b7227 */ /* 0x000fc800078e00ff */
[--C-:B------:R-:W-:Y:S01]  /*4610*/  @!P2 IMAD.IADD R0, R0, 0x1, -R16.reuse ;  /* 0x000000010000a824 */ /* 0x100fe200078e0a10 */
[----:B------:R-:W-:Y:S01]  /*4620*/  ISETP.GE.AND P2, PT, R15, RZ, PT ;  /* 0x000000ff0f00720c */ /* 0x000fe20003f46270 */
[----:B0-----:R-:W-:Y:S02]  /*4630*/  IMAD.MOV.U32 R3, RZ, RZ, R5 ;  /* 0x000000ffff037224 */ /* 0x001fe400078e0005 */
[----:B------:R-:W-:Y:S01]  /*4640*/  @!P1 IMAD.IADD R7, R7, 0x1, -R16 ;  /* 0x0000000107079824 */ /* 0x000fe200078e0a10 */
[C---:B------:R-:W-:Y:S01]  /*4650*/  ISETP.GT.U32.AND P1, PT, R16.reuse, R0, PT ;  /* 0x000000001000720c */ /* 0x040fe20003f24070 */
[----:B------:R-:W-:Y:S02]  /*4660*/  @!P5 IMAD.MOV R3, RZ, RZ, -R3 ;  /* 0x000000ffff03d224 */ /* 0x000fe400078e0a03 */
[----:B------:R-:W-:Y:S01]  /*4670*/  IMAD.MOV R11, RZ, RZ, -R11 ;  /* 0x000000ffff0b7224 */ /* 0x000fe200078e0a0b */
[C---:B------:R-:W-:Y:S01]  /*4680*/  ISETP.GT.U32.AND P5, PT, R16.reuse, R7, PT ;  /* 0x000000071000720c */ /* 0x040fe20003fa4070 */
[----:B------:R-:W-:Y:S01]  /*4690*/  IMAD.MOV.U32 R10, RZ, RZ, R2 ;  /* 0x000000ffff0a7224 */ /* 0x000fe200078e0002 */
[----:B------:R0:W-:Y:S01]  /*46a0*/  STL [R1+0x114], R3 ;  /* 0x0001140301007387 */ /* 0x0001e20000100800 */
[----:B------:R-:W-:-:S02]  /*46b0*/  IMAD R5, R16, R17, R14 ;  /* 0x0000001110057224 */ /* 0x000fc400078e020e */
[----:B------:R-:W-:Y:S02]  /*46c0*/  VIADD R9, R6, 0xcc ;  /* 0x000000cc06097836 */ /* 0x000fe40000000000 */
[C---:B------:R-:W-:Y:S02]  /*46d0*/  IMAD R2, R16.reuse, R11, R13 ;  /* 0x0000000b10027224 */ /* 0x040fe400078e020d */
[----:B------:R-:W-:Y:S01]  /*46e0*/  @!P0 IMAD.MOV R10, RZ, RZ, -R10 ;  /* 0x000000ffff0a8224 */ /* 0x000fe200078e0a0a */
[----:B------:R-:W-:Y:S01]  /*46f0*/  ISETP.GT.U32.AND P0, PT, R16, R5, PT ;  /* 0x000000051000720c */ /* 0x000fe20003f04070 */
[----:B------:R-:W-:Y:S01]  /*4700*/  @!P1 IMAD.IADD R0, R0, 0x1, -R16 ;  /* 0x0000000100009824 */ /* 0x000fe200078e0a10 */
[----:B------:R-:W-:Y:S01]  /*4710*/  IABS R18, R9 ;  /* 0x0000000900127213 */ /* 0x000fe20000000000 */
[----:B0-----:R-:W-:Y:S01]  /*4720*/  IMAD.MOV.U32 R3, RZ, RZ, R8 ;  /* 0x000000ffff037224 */ /* 0x001fe200078e0008 */
[----:B------:R-:W-:Y:S01]  /*4730*/  ISETP.GT.U32.AND P1, PT, R16, R2, PT ;  /* 0x000000021000720c */ /* 0x000fe20003f24070 */
[----:B------:R-:W-:Y:S01]  /*4740*/  STL [R1+0x110], R10 ;  /* 0x0001100a01007387 */ /* 0x000fe20000100800 */
[----:B------:R-:W-:Y:S01]  /*4750*/  @!P5 IMAD.IADD R7, R7, 0x1, -R16 ;  /* 0x000000010707d824 */ /* 0x000fe200078e0a10 */
[----:B------:R-:W-:Y:S01]  /*4760*/  ISETP.GE.AND P5, PT, R9, RZ, PT ;  /* 0x000000ff0900720c */ /* 0x000fe20003fa6270 */
[----:B------:R-:W-:Y:S01]  /*4770*/  @!P6 IMAD.MOV R3, RZ, RZ, -R3 ;  /* 0x000000ffff03e224 */ /* 0x000fe200078e0a03 */
[----:B------:R-:W-:Y:S01]  /*4780*/  ISETP.GE.AND P6, PT, R12, RZ, PT ;  /* 0x000000ff0c00720c */ /* 0x000fe20003fc6270 */
[----:B------:R-:W-:-:S03]  /*4790*/  IMAD.HI.U32 R8, R4, R18, RZ ;  /* 0x0000001204087227 */ /* 0x000fc600078e00ff */
[----:B------:R0:W-:Y:S01]  /*47a0*/  STL [R1+0x108], R3 ;  /* 0x0001080301007387 */ /* 0x0001e20000100800 */
[----:B------:R-:W-:Y:S02]  /*47b0*/  IMAD.MOV R8, RZ, RZ, -R8 ;  /* 0x000000ffff087224 */ /* 0x000fe400078e0a08 */
[----:B------:R-:W-:Y:S02]  /*47c0*/  @!P0 IMAD.IADD R5, R5, 0x1, -R16 ;  /* 0x0000000105058824 */ /* 0x000fe400078e0a10 */
[----:B------:R-:W-:Y:S02]  /*47d0*/  IMAD R18, R16, R8, R18 ;  /* 0x0000000810127224 */ /* 0x000fe400078e0212 */
[----:B------:R-:W-:Y:S01]  /*47e0*/  @!P1 IMAD.IADD R2, R2, 0x1, -R16 ;  /* 0x0000000102029824 */ /* 0x000fe200078e0a10 */
[----:B------:R-:W-:Y:S01]  /*47f0*/  ISETP.GT.U32.AND P0, PT, R16, R5, PT ;  /* 0x000000051000720c */ /* 0x000fe20003f04070 */
[----:B------:R-:W-:Y:S02]  /*4800*/  VIADD R9, R6, 0xc8 ;  /* 0x000000c806097836 */ /* 0x000fe40000000000 */
[----:B0-----:R-:W-:Y:S01]  /*4810*/  IMAD.MOV.U32 R3, RZ, RZ, R0 ;  /* 0x000000ffff037224 */ /* 0x001fe200078e0000 */
[----:B------:R-:W-:Y:S01]  /*4820*/  ISETP.GT.U32.AND P1, PT, R16, R2, PT ;  /* 0x000000021000720c */ /* 0x000fe20003f24070 */
[----:B------:R-:W-:-:S02]  /*4830*/  VIADD R11, R6, 0xc4 ;  /* 0x000000c4060b7836 */ /* 0x000fc40000000000 */
[----:B------:R-:W-:Y:S01]  /*4840*/  @!P4 IMAD.MOV R3, RZ, RZ, -R3 ;  /* 0x000000ffff03c224 */ /* 0x000fe200078e0a03 */
[----:B------:R-:W-:Y:S01]  /*4850*/  ISETP.GE.AND P4, PT, R9, RZ, PT ;  /* 0x000000ff0900720c */ /* 0x000fe20003f86270 */
[C---:B------:R-:W-:Y:S01]  /*4860*/  VIADD R0, R6.reuse, 0xc0 ;  /* 0x000000c006007836 */ /* 0x040fe20000000000 */
[----:B------:R-:W-:Y:S01]  /*4870*/  IABS R9, R9 ;  /* 0x0000000900097213 */ /* 0x000fe20000000000 */
[----:B------:R-:W-:Y:S01]  /*4880*/  VIADD R22, R6, 0xb8 ;  /* 0x000000b806167836 */ /* 0x000fe20000000000 */
[----:B------:R0:W-:Y:S01]  /*4890*/  STL [R1+0x100], R3 ;  /* 0x0001000301007387 */ /* 0x0001e20000100800 */
[----:B------:R-:W-:Y:S01]  /*48a0*/  @!P0 IMAD.IADD R5, R5, 0x1, -R16 ;  /* 0x0000000105058824 */ /* 0x000fe200078e0a10 */
[----:B------:R-:W-:Y:S01]  /*48b0*/  IABS R14, R11 ;  /* 0x0000000b000e7213 */ /* 0x000fe20000000000 */
[----:B------:R-:W-:Y:S01]  /*48c0*/  IMAD.HI.U32 R12, R4, R9, RZ ;  /* 0x00000009040c7227 */ /* 0x000fe200078e00ff */
[----:B------:R-:W-:Y:S02]  /*48d0*/  ISETP.GE.AND P0, PT, R11, RZ, PT ;  /* 0x000000ff0b00720c */ /* 0x000fe40003f06270 */
[----:B------:R-:W-:Y:S01]  /*48e0*/  IABS R17, R0 ;  /* 0x0000000000117213 */ /* 0x000fe20000000000 */
[----:B------:R-:W-:-:S02]  /*48f0*/  IMAD.MOV R11, RZ, RZ, -R12 ;  /* 0x000000ffff0b7224 */ /* 0x000fc400078e0a0c */
[----:B------:R-:W-:Y:S01]  /*4900*/  @!P1 IMAD.IADD R2, R2, 0x1, -R16 ;  /* 0x0000000102029824 */ /* 0x000fe200078e0a10 */
[----:B------:R-:W-:Y:S01]  /*4910*/  ISETP.GE.AND P1, PT, R0, RZ, PT ;  /* 0x000000ff0000720c */ /* 0x000fe20003f26270 */
[----:B0-----:R-:W-:Y:S02]  /*4920*/  IMAD.MOV.U32 R3, RZ, RZ, R7 ;  /* 0x000000ffff037224 */ /* 0x001fe400078e0007 */
[C---:B------:R-:W-:Y:S01]  /*4930*/  IMAD R0, R16.reuse, R11, R9 ;  /* 0x0000000b10007224 */ /* 0x040fe200078e0209 */
[----:B------:R-:W-:Y:S01]  /*4940*/  IABS R11, R22 ;  /* 0x00000016000b7213 */ /* 0x000fe20000000000 */
[----:B------:R-:W-:Y:S01]  /*4950*/  @!P3 IMAD.MOV R3, RZ, RZ, -R3 ;  /* 0x000000ffff03b224 */ /* 0x000fe200078e0a03 */
[----:B------:R-:W-:Y:S01]  /*4960*/  ISETP.GT.U32.AND P3, PT, R16, R18, PT ;  /* 0x000000121000720c */ /* 0x000fe20003f64070 */
[----:B------:R-:W-:-:S03]  /*4970*/  IMAD.HI.U32 R8, R4, R14, RZ ;  /* 0x0000000e04087227 */ /* 0x000fc600078e00ff */
[----:B------:R0:W-:Y:S01]  /*4980*/  STL [R1+0x120], R3 ;  /* 0x0001200301007387 */ /* 0x0001e20000100800 */
[----:B------:R-:W-:Y:S02]  /*4990*/  IMAD.MOV R8, RZ, RZ, -R8 ;  /* 0x000000ffff087224 */ /* 0x000fe400078e0a08 */
[----:B------:R-:W-:Y:S02]  /*49a0*/  VIADD R12, R6, 0xbc ;  /* 0x000000bc060c7836 */ /* 0x000fe40000000000 */
[----:B------:R-:W-:Y:S02]  /*49b0*/  IMAD R14, R16, R8, R14 ;  /* 0x00000008100e7224 */ /* 0x000fe400078e020e */
[----:B------:R-:W-:Y:S02]  /*49c0*/  IMAD.MOV.U32 R10, RZ, RZ, R5 ;  /* 0x000000ffff0a7224 */ /* 0x000fe400078e0005 */
[----:B------:R-:W-:Y:S02]  /*49d0*/  @!P3 IMAD.IADD R18, R18, 0x1, -R16 ;  /* 0x000000011212b824 */ /* 0x000fe400078e0a10 */
[----:B0-----:R-:W-:-:S02]  /*49e0*/  IMAD.MOV.U32 R3, RZ, RZ, R2 ;  /* 0x000000ffff037224 */ /* 0x001fc400078e0002 */
[----:B------:R-:W-:Y:S01]  /*49f0*/  @!P2 IMAD.MOV R10, RZ, RZ, -R10 ;  /* 0x000000ffff0aa224 */ /* 0x000fe200078e0a0a */
[C---:B------:R-:W-:Y:S01]  /*4a00*/  ISETP.GT.U32.AND P3, PT, R16.reuse, R18, PT ;  /* 0x000000121000720c */ /* 0x040fe20003f64070 */
[----:B------:R-:W-:Y:S01]  /*4a10*/  @!P6 IMAD.MOV R3, RZ, RZ, -R3 ;  /* 0x000000ffff03e224 */ /* 0x000fe200078e0a03 */
[----:B------:R-:W-:Y:S01]  /*4a20*/  ISETP.GT.U32.AND P6, PT, R16, R0, PT ;  /* 0x000000001000720c */ /* 0x000fe20003fc4070 */
[----:B------:R-:W-:Y:S01]  /*4a30*/  IMAD.HI.U32 R7, R4, R17, RZ ;  /* 0x0000001104077227 */ /* 0x000fe200078e00ff */
[----:B------:R-:W-:Y:S01]  /*4a40*/  ISETP.GE.AND P2, PT, R12, RZ, PT ;  /* 0x000000ff0c00720c */ /* 0x000fe20003f46270 */
[----:B------:R-:W-:Y:S01]  /*4a50*/  STL [R1+0xfc], R10 ;  /* 0x0000fc0a01007387 */ /* 0x000fe20000100800 */
[----:B------:R-:W-:Y:S01]  /*4a60*/  IABS R12, R12 ;  /* 0x0000000c000c7213 */ /* 0x000fe20000000000 */
[----:B------:R-:W-:Y:S02]  /*4a70*/  IMAD.MOV R7, RZ, RZ, -R7 ;  /* 0x000000ffff077224 */ /* 0x000fe400078e0a07 */
[----:B------:R0:W-:Y:S01]  /*4a80*/  STL [R1+0xf4], R3 ;  /* 0x0000f40301007387 */ /* 0x0001e20000100800 */
[----:B------:R-:W-:-:S02]  /*4a90*/  VIADD R20, R6, 0xb4 ;  /* 0x000000b406147836 */ /* 0x000fc40000000000 */
[----:B------:R-:W-:-:S03]  /*4aa0*/  IMAD.HI.U32 R15, R4, R12, RZ ;  /* 0x0000000c040f7227 */ /* 0x000fc600078e00ff */
[----:B------:R-:W-:Y:S01]  /*4ab0*/  IABS R9, R20 ;  /* 0x0000001400097213 */ /* 0x000fe20000000000 */
[--C-:B------:R-:W-:Y:S01]  /*4ac0*/  @!P3 IMAD.IADD R18, R18, 0x1, -R16.reuse ;  /* 0x000000011212b824 */ /* 0x100fe200078e0a10 */
[----:B------:R-:W-:Y:S01]  /*4ad0*/  ISETP.GT.U32.AND P3, PT, R16, R14, PT ;  /* 0x0000000e1000720c */ /* 0x000fe20003f64070 */
[----:B------:R-:W-:Y:S02]  /*4ae0*/  @!P6 IMAD.IADD R0, R0, 0x1, -R16 ;  /* 0x000000010000e824 */ /* 0x000fe400078e0a10 */
[C---:B------:R-:W-:Y:S02]  /*4af0*/  IMAD R17, R16.reuse, R7, R17 ;  /* 0x0000000710117224 */ /* 0x040fe400078e0211 */
[----:B0-----:R-:W-:Y:S01]  /*4b00*/  IMAD.MOV.U32 R3, RZ, RZ, R18 ;  /* 0x000000ffff037224 */ /* 0x001fe200078e0012 */
[C---:B------:R-:W-:Y:S01]  /*4b10*/  ISETP.GT.U32.AND P6, PT, R16.reuse, R0, PT ;  /* 0x000000001000720c */ /* 0x040fe20003fc4070 */
[----:B------:R-:W-:Y:S02]  /*4b20*/  IMAD.MOV R15, RZ, RZ, -R15 ;  /* 0x000000ffff0f7224 */ /* 0x000fe400078e0a0f */
[----:B------:R-:W-:Y:S01]  /*4b30*/  @!P5 IMAD.MOV R3, RZ, RZ, -R3 ;  /* 0x000000ffff03d224 */ /* 0x000fe200078e0a03 */
[C---:B------:R-:W-:Y:S01]  /*4b40*/  ISETP.GT.U32.AND P5, PT, R16.reuse, R17, PT ;  /* 0x000000111000720c */ /* 0x040fe20003fa4070 */
[----:B------:R-:W-:-:S02]  /*4b50*/  IMAD R12, R16, R15, R12 ;  /* 0x0000000f100c7224 */ /* 0x000fc400078e020c */
[----:B------:R-:W-:Y:S01]  /*4b60*/  @!P3 IMAD.IADD R14, R14, 0x1, -R16 ;  /* 0x000000010e0eb824 */ /* 0x000fe200078e0a10 */
[----:B------:R0:W-:Y:S01]  /*4b70*/  STL [R1+0xf0], R3 ;  /* 0x0000f00301007387 */ /* 0x0001e20000100800 */
[----:B------:R-:W-:-:S03]  /*4b80*/  IMAD.HI.U32 R7, R4, R11, RZ ;  /* 0x0000000b04077227 */ /* 0x000fc600078e00ff */
[----:B------:R-:W-:Y:S01]  /*4b90*/  ISETP.GT.U32.AND P3, PT, R16, R14, PT ;  /* 0x0000000e1000720c */ /* 0x000fe20003f64070 */
[----:B------:R-:W-:Y:S01]  /*4ba0*/  @!P6 IMAD.IADD R0, R0, 0x1, -R16 ;  /* 0x000000010000e824 */ /* 0x000fe200078e0a10 */
[----:B------:R-:W-:Y:S01]  /*4bb0*/  ISETP.GT.U32.AND P6, PT, R16, R12, PT ;  /* 0x0000000c1000720c */ /* 0x000fe20003fc4070 */
[----:B------:R-:W-:-:S04]  /*4bc0*/  IMAD.HI.U32 R2, R4, R9, RZ ;  /* 0x0000000904027227 */ /* 0x000fc800078e00ff */
[----:B------:R-:W-:Y:S02]  /*4bd0*/  IMAD.MOV R7, RZ, RZ, -R7 ;  /* 0x000000ffff077224 */ /* 0x000fe400078e0a07 */
[----:B------:R-:W-:Y:S02]  /*4be0*/  VIADD R21, R6, 0xb0 ;  /* 0x000000b006157836 */ /* 0x000fe40000000000 */
[----:B------:R-:W-:Y:S02]  /*4bf0*/  IMAD R11, R16, R7, R11 ;  /* 0x00000007100b7224 */ /* 0x000fe400078e020b */
[----:B------:R-:W-:Y:S01]  /*4c00*/  IMAD.MOV R15, RZ, RZ, -R2 ;  /* 0x000000ffff0f7224 */ /* 0x000fe200078e0a02 */
[----:B------:R-:W-:Y:S01]  /*4c10*/  IABS R8, R21 ;  /* 0x0000001500087213 */ /* 0x000fe20000000000 */
[----:B------:R-:W-:Y:S01]  /*4c20*/  @!P3 IMAD.IADD R14, R14, 0x1, -R16 ;  /* 0x000000010e0eb824 */ /* 0x000fe200078e0a10 */
[C---:B------:R-:W-:Y:S01]  /*4c30*/  ISETP.GT.U32.AND P3, PT, R16.reuse, R11, PT ;  /* 0x0000000b1000720c */ /* 0x040fe20003f64070 */
[----:B------:R-:W-:-:S02]  /*4c40*/  IMAD R9, R16, R15, R9 ;  /* 0x0000000f10097224 */ /* 0x000fc400078e0209 */
[--C-:B------:R-:W-:Y:S02]  /*4c50*/  @!P5 IMAD.IADD R17, R17, 0x1, -R16.reuse ;  /* 0x000000011111d824 */ /* 0x100fe400078e0a10 */
[----:B------:R-:W-:Y:S01]  /*4c60*/  @!P6 IMAD.IADD R12, R12, 0x1, -R16 ;  /* 0x000000010c0ce824 */ /* 0x000fe200078e0a10 */
[----:B------:R-:W-:Y:S01]  /*4c70*/  ISETP.GT.U32.AND P5, PT, R16, R9, PT ;  /* 0x000000091000720c */ /* 0x000fe20003fa4070 */
[----:B------:R-:W-:Y:S01]  /*4c80*/  IMAD.HI.U32 R7, R4, R8, RZ ;  /* 0x0000000804077227 */ /* 0x000fe200078e00ff */
[----:B------:R-:W-:-:S03]  /*4c90*/  ISETP.GT.U32.AND P6, PT, R16, R17, PT ;  /* 0x000000111000720c */ /* 0x000fc60003fc4070 */
[----:B------:R-:W-:Y:S02]  /*4ca0*/  IMAD.MOV R7, RZ, RZ, -R7 ;  /* 0x000000ffff077224 */ /* 0x000fe400078e0a07 */
[----:B0-----:R-:W-:Y:S02]  /*4cb0*/  IMAD.MOV.U32 R3, RZ, RZ, R0 ;  /* 0x000000ffff037224 */ /* 0x001fe400078e0000 */
[----:B------:R-:W-:Y:S02]  /*4cc0*/  VIADD R13, R6, 0xac ;  /* 0x000000ac060d7836 */ /* 0x000fe40000000000 */
[C---:B------:R-:W-:Y:S02]  /*4cd0*/  IMAD R8, R16.reuse, R7, R8 ;  /* 0x0000000710087224 */ /* 0x040fe400078e0208 */
[----:B------:R-:W-:Y:S01]  /*4ce0*/  @!P3 IMAD.IADD R11, R11, 0x1, -R16 ;  /* 0x000000010b0bb824 */ /* 0x000fe200078e0a10 */
[----:B------:R-:W-:Y:S01]  /*4cf0*/  ISETP.GT.U32.AND P3, PT, R16, R12, PT ;  /* 0x0000000c1000720c */ /* 0x000fe20003f64070 */
[----:B------:R-:W-:Y:S01]  /*4d00*/  @!P4 IMAD.MOV R3, RZ, RZ, -R3 ;  /* 0x000000ffff03c224 */ /* 0x000fe200078e0a03 */
[----:B------:R-:W-:Y:S01]  /*4d10*/  IABS R5, R13 ;  /* 0x0000000d00057213 */ /* 0x000fe20000000000 */
[----:B------:R-:W-:-:S02]  /*4d20*/  VIADD R18, R6, 0xa8 ;  /* 0x000000a806127836 */ /* 0x000fc40000000000 */
[--C-:B------:R-:W-:Y:S01]  /*4d30*/  @!P5 IMAD.IADD R9, R9, 0x1, -R16.reuse ;  /* 0x000000010909d824 */ /* 0x100fe200078e0a10 */
[C---:B------:R-:W-:Y:S01]  /*4d40*/  ISETP.GT.U32.AND P5, PT, R16.reuse, R11, PT ;  /* 0x0000000b1000720c */ /* 0x040fe20003fa4070 */
[----:B------:R-:W-:Y:S01]  /*4d50*/  @!P6 IMAD.IADD R17, R17, 0x1, -R16 ;  /* 0x000000011111e824 */ /* 0x000fe200078e0a10 */
[----:B------:R-:W-:Y:S01]  /*4d60*/  ISETP.GT.U32.AND P6, PT, R16, R8, PT ;  /* 0x000000081000720c */ /* 0x000fe20003fc4070 */
[----:B------:R0:W-:Y:S01]  /*4d70*/  STL [R1+0xec], R3 ;  /* 0x0000ec0301007387 */ /* 0x0001e20000100800 */
[----:B------:R-:W-:Y:S01]  /*4d80*/  IABS R7, R18 ;  /* 0x0000001200077213 */ /* 0x000fe20000000000 */
[----:B------:R-:W-:Y:S01]  /*4d90*/  IMAD.HI.U32 R2, R4, R5, RZ ;  /* 0x0000000504027227 */ /* 0x000fe200078e00ff */
[----:B------:R-:W-:-:S03]  /*4da0*/  ISETP.GT.U32.AND P4, PT, R16, R9, PT ;  /* 0x000000091000720c */ /* 0x000fc60003f84070 */
[----:B------:R-:W-:Y:S02]  /*4db0*/  VIADD R15, R6, 0xa0 ;  /* 0x000000a0060f7836 */ /* 0x000fe40000000000 */
[----:B------:R-:W-:Y:S02]  /*4dc0*/  IMAD.MOV R2, RZ, RZ, -R2 ;  /* 0x000000ffff027224 */ /* 0x000fe400078e0a02 */
[----:B0-----:R-:W-:Y:S01]  /*4dd0*/  IMAD.MOV.U32 R3, RZ, RZ, R14 ;  /* 0x000000ffff037224 */ /* 0x001fe200078e000e */
[----:B------:R-:W-:Y:S01]  /*4de0*/  IABS R0, R15 ;  /* 0x0000000f00007213 */ /* 0x000fe20000000000 */
[----:B------:R-:W-:Y:S01]  /*4df0*/  IMAD.HI.U32 R23, R4, R7, RZ ;  /* 0x0000000704177227 */ /* 0x000fe200078e00ff */
[----:B------:R-:W-:-:S03]  /*4e00*/  IADD3 R14, PT, PT, R6, 0x80, RZ ;  /* 0x00000080060e7810 */ /* 0x000fc60007ffe0ff */
[----:B------:R-:W-:Y:S02]  /*4e10*/  @!P0 IMAD.MOV R3, RZ, RZ, -R3 ;  /* 0x000000ffff038224 */ /* 0x000fe400078e0a03 */
[--C-:B------:R-:W-:Y:S02]  /*4e20*/  @!P3 IMAD.IADD R12, R12, 0x1, -R16.reuse ;  /* 0x000000010c0cb824 */ /* 0x100fe400078e0a10 */
[----:B------:R-:W-:Y:S01]  /*4e30*/  IMAD.MOV.U32 R10, RZ, RZ, R17 ;  /* 0x000000ffff0a7224 */ /* 0x000fe200078e0011 */
[----:B------:R0:W-:Y:S01]  /*4e40*/  STL [R1+0xdc], R3 ;  /* 0x0000dc0301007387 */ /* 0x0001e20000100800 */
[----:B------:R-:W-:Y:S02]  /*4e50*/  IMAD R5, R16, R2, R5 ;  /* 0x0000000210057224 */ /* 0x000fe400078e0205 */
[----:B------:R-:W-:Y:S02]  /*4e60*/  IMAD.MOV R23, RZ, RZ, -R23 ;  /* 0x000000ffff177224 */ /* 0x000fe400078e0a17 */
[--C-:B------:R-:W-:Y:S01]  /*4e70*/  @!P5 IMAD.IADD R11, R11, 0x1, -R16.reuse ;  /* 0x000000010b0bd824 */ /* 0x100fe200078e0a10 */
[----:B------:R-:W-:Y:S01]  /*4e80*/  ISETP.GE.AND P5, PT, R22, RZ, PT ;  /* 0x000000ff1600720c */ /* 0x000fe20003fa6270 */
[----:B------:R-:W-:Y:S01]  /*4e90*/  @!P6 IMAD.IADD R8, R8, 0x1, -R16 ;  /* 0x000000010808e824 */ /* 0x000fe200078e0a10 */
[----:B------:R-:W-:Y:S01]  /*4ea0*/  ISETP.GE.AND P6, PT, R20, RZ, PT ;  /* 0x000000ff1400720c */ /* 0x000fe20003fc6270 */
[----:B------:R-:W-:Y:S01]  /*4eb0*/  IMAD.HI.U32 R22, R4, R0, RZ ;  /* 0x0000000004167227 */ /* 0x000fe200078e00ff */
[----:B------:R-:W-:-:S02]  /*4ec0*/  ISETP.GT.U32.AND P3, PT, R16, R5, PT ;  /* 0x000000051000720c */ /* 0x000fc40003f64070 */
[C---:B------:R-:W-:Y:S01]  /*4ed0*/  ISETP.GT.U32.AND P0, PT, R16.reuse, R8, PT ;  /* 0x000000081000720c */ /* 0x040fe20003f04070 */
[----:B0-----:R-:W-:Y:S02]  /*4ee0*/  IMAD.MOV.U32 R3, RZ, RZ, R12 ;  /* 0x000000ffff037224 */ /* 0x001fe400078e000c */
[----:B------:R-:W-:Y:S02]  /*4ef0*/  @!P1 IMAD.MOV R10, RZ, RZ, -R10 ;  /* 0x000000ffff0a9224 */ /* 0x000fe400078e0a0a */
[C---:B------:R-:W-:Y:S02]  /*4f00*/  IMAD R7, R16.reuse, R23, R7 ;  /* 0x0000001710077224 */ /* 0x040fe400078e0207 */
[----:B------:R-:W-:Y:S01]  /*4f10*/  @!P2 IMAD.MOV R3, RZ, RZ, -R3 ;  /* 0x000000ffff03a224 */ /* 0x000fe200078e0a03 */
[----:B------:R0:W-:Y:S01]  /*4f20*/  STL [R1+0xd4], R10 ;  /* 0x0000d40a01007387 */ /* 0x0001e20000100800 */
[----:B------:R-:W-:Y:S01]  /*4f30*/  @!P4 IMAD.IADD R9, R9, 0x1, -R16 ;  /* 0x000000010909c824 */ /* 0x000fe200078e0a10 */
[----:B------:R-:W-:Y:S01]  /*4f40*/  ISETP.GT.U32.AND P4, PT, R16, R7, PT ;  /* 0x000000071000720c */ /* 0x000fe20003f84070 */
[----:B------:R-:W-:Y:S01]  /*4f50*/  IMAD.MOV R22, RZ, RZ, -R22 ;  /* 0x000000ffff167224 */ /* 0x000fe200078e0a16 */
[----:B------:R1:W-:Y:S01]  /*4f60*/  STL [R1+0xc8], R3 ;  /* 0x0000c80301007387 */ /* 0x0003e20000100800 */
[----:B------:R-:W-:-:S02]  /*4f70*/  VIADD R19, R6, 0xa4 ;  /* 0x000000a406137836 */ /* 0x000fc40000000000 */
[----:B------:R-:W-:Y:S02]  /*4f80*/  IMAD R0, R16, R22, R0 ;  /* 0x0000001610007224 */ /* 0x000fe400078e0200 */
[----:B------:R-:W-:Y:S01]  /*4f90*/  @!P3 IMAD.IADD R5, R5, 0x1, -R16 ;  /* 0x000000010505b824 */ /* 0x000fe200078e0a10 */
[----:B------:R-:W-:Y:S01]  /*4fa0*/  IABS R2, R19 ;  /* 0x0000001300027213 */ /* 0x000fe20000000000 */
[----:B0-----:R-:W-:Y:S01]  /*4fb0*/  IMAD.MOV.U32 R10, RZ, RZ, R11 ;  /* 0x000000ffff0a7224 */ /* 0x001fe200078e000b */
[----:B------:R-:W-:Y:S01]  /*4fc0*/  ISETP.GE.AND P3, PT, R21, RZ, PT ;  /* 0x000000ff1500720c */ /* 0x000fe20003f66270 */
[----:B------:R-:W-:Y:S01]  /*4fd0*/  VIADD R20, R6, 0x9c ;  /* 0x0000009c06147836 */ /* 0x000fe20000000000 */
[----:B------:R-:W-:Y:S01]  /*4fe0*/  ISETP.GT.U32.AND P1, PT, R16, R5, PT ;  /* 0x000000051000720c */ /* 0x000fe20003f24070 */
[----:B-1----:R-:W-:Y:S02]  /*4ff0*/  IMAD.MOV.U32 R3, RZ, RZ, R9 ;  /* 0x000000ffff037224 */ /* 0x002fe400078e0009 */
[----:B------:R-:W-:Y:S01]  /*5000*/  IMAD.HI.U32 R23, R4, R2, RZ ;  /* 0x0000000204177227 */ /* 0x000fe200078e00ff */
[----:B------:R-:W-:-:S03]  /*5010*/  IABS R21, R20 ;  /* 0x0000001400157213 */ /* 0x000fc60000000000 */
[----:B------:R-:W-:Y:S01]  /*5020*/  @!P6 IMAD.MOV R3, RZ, RZ, -R3 ;  /* 0x000000ffff03e224 */ /* 0x000fe200078e0a03 */
[----:B------:R-:W-:Y:S01]  /*5030*/  ISETP.GT.U32.AND P6, PT, R16, R0, PT ;  /* 0x000000001000720c */ /* 0x000fe20003fc4070 */
[----:B------:R-:W-:Y:S01]  /*5040*/  @!P5 IMAD.MOV R10, RZ, RZ, -R10 ;  /* 0x000000ffff0ad224 */ /* 0x000fe200078e0a0a */
[----:B------:R-:W-:Y:S01]  /*5050*/  ISETP.GE.AND P5, PT, R13, RZ, PT ;  /* 0x000000ff0d00720c */ /* 0x000fe20003fa6270 */
[--C-:B------:R-:W-:Y:S02]  /*5060*/  @!P4 IMAD.IADD R7, R7, 0x1, -R16.reuse ;  /* 0x000000010707c824 */ /* 0x100fe400078e0a10 */
[----:B------:R-:W-:Y:S01]  /*5070*/  IMAD.MOV R23, RZ, RZ, -R23 ;  /* 0x000000ffff177224 */ /* 0x000fe200078e0a17 */
[----:B------:R-:W-:Y:S01]  /*5080*/  STL [R1+0xc0], R10 ;  /* 0x0000c00a01007387 */ /* 0x000fe20000100800 */
[----:B------:R-:W-:Y:S01]  /*5090*/  @!P0 IMAD.IADD R8, R8, 0x1, -R16 ;  /* 0x0000000108088824 */ /* 0x000fe200078e0a10 */
[C---:B------:R-:W-:Y:S01]  /*50a0*/  ISETP.GT.U32.AND P2, PT, R16.reuse, R7, PT ;  /* 0x000000071000720c */ /* 0x040fe20003f44070 */
[----:B------:R-:W-:Y:S01]  /*50b0*/  IMAD R2, R16, R23, R2 ;  /* 0x0000001710027224 */ /* 0x000fe200078e0202 */
[----:B------:R0:W-:Y:S01]  /*50c0*/  STL [R1+0xb8], R3 ;  /* 0x0000b80301007387 */ /* 0x0001e20000100800 */
[----:B------:R-:W-:Y:S01]  /*50d0*/  IMAD.HI.U32 R9, R4, R21, RZ ;  /* 0x0000001504097227 */ /* 0x000fe200078e00ff */
[----:B------:R-:W-:-:S02]  /*50e0*/  ISETP.GE.AND P0, PT, R18, RZ, PT ;  /* 0x000000ff1200720c */ /* 0x000fc40003f06270 */
[----:B------:R-:W-:Y:S01]  /*50f0*/  ISETP.GT.U32.AND P4, PT, R16, R2, PT ;  /* 0x000000021000720c */ /* 0x000fe20003f84070 */
[----:B------:R-:W-:Y:S02]  /*5100*/  @!P6 IMAD.IADD R0, R0, 0x1, -R16 ;  /* 0x000000010000e824 */ /* 0x000fe400078e0a10 */
[----:B------:R-:W-:Y:S02]  /*5110*/  IMAD.MOV R9, RZ, RZ, -R9 ;  /* 0x000000ffff097224 */ /* 0x000fe400078e0a09 */
[----:B------:R-:W-:Y:S02]  /*5120*/  VIADD R11, R6, 0x94 ;  /* 0x00000094060b7836 */ /* 0x000fe40000000000 */
[----:B0-----:R-:W-:Y:S02]  /*5130*/  IMAD.MOV.U32 R3, RZ, RZ, R8 ;  /* 0x000000ffff037224 */ /* 0x001fe400078e0008 */
[----:B------:R-:W-:Y:S01]  /*5140*/  @!P2 IMAD.IADD R7, R7, 0x1, -R16 ;  /* 0x000000010707a824 */ /* 0x000fe200078e0a10 */
[----:B------:R-:W-:Y:S01]  /*5150*/  ISETP.GE.AND P2, PT, R15, RZ, PT ;  /* 0x000000ff0f00720c */ /* 0x000fe20003f46270 */
[----:B------:R-:W-:Y:S01]  /*5160*/  @!P3 IMAD.MOV R3, RZ, RZ, -R3 ;  /* 0x000000ffff03b224 */ /* 0x000fe200078e0a03 */
[C---:B------:R-:W-:Y:S01]  /*5170*/  ISETP.GT.U32.AND P3, PT, R16.reuse, R0, PT ;  /* 0x000000001000720c */ /* 0x040fe20003f64070 */
[----:B------:R-:W-:-:S02]  /*5180*/  IMAD R15, R16, R9, R21 ;  /* 0x00000009100f7224 */ /* 0x000fc400078e0215 */
[--C-:B------:R-:W-:Y:S01]  /*5190*/  @!P4 IMAD.IADD R2, R2, 0x1, -R16.reuse ;  /* 0x000000010202c824 */ /* 0x100fe200078e0a10 */
[----:B------:R0:W-:Y:S01]  /*51a0*/  STL [R1+0xb0], R3 ;  /* 0x0000b00301007387 */ /* 0x0001e20000100800 */
[--C-:B------:R-:W-:Y:S01]  /*51b0*/  @!P1 IMAD.IADD R5, R5, 0x1, -R16.reuse ;  /* 0x0000000105059824 */ /* 0x100fe200078e0a10 */
[----:B------:R-:W-:Y:S01]  /*51c0*/  ISETP.GE.AND P1, PT, R19, RZ, PT ;  /* 0x000000ff1300720c */ /* 0x000fe20003f26270 */
[----:B------:R-:W-:Y:S01]  /*51d0*/  VIADD R9, R6, 0x98 ;  /* 0x0000009806097836 */ /* 0x000fe20000000000 */
[----:B------:R-:W-:Y:S01]  /*51e0*/  ISETP.GT.U32.AND P6, PT, R16, R2, PT ;  /* 0x000000021000720c */ /* 0x000fe20003fc4070 */
[----:B------:R-:W-:Y:S01]  /*51f0*/  IMAD.MOV.U32 R10, RZ, RZ, R5 ;  /* 0x000000ffff0a7224 */ /* 0x000fe200078e0005 */
[----:B------:R-:W-:Y:S01]  /*5200*/  IABS R19, R11 ;  /* 0x0000000b00137213 */ /* 0x000fe20000000000 */
[----:B------:R-:W-:Y:S01]  /*5210*/  VIADD R8, R6, 0x90 ;  /* 0x0000009006087836 */ /* 0x000fe20000000000 */
[----:B------:R-:W-:Y:S01]  /*5220*/  IABS R17, R9 ;  /* 0x0000000900117213 */ /* 0x000fe20000000000 */
[----:B------:R-:W-:Y:S01]  /*5230*/  @!P3 IMAD.IADD R0, R0, 0x1, -R16 ;  /* 0x000000010000b824 */ /* 0x000fe200078e0a10 */
[----:B------:R-:W-:Y:S01]  /*5240*/  ISETP.GT.U32.AND P3, PT, R16, R15, PT ;  /* 0x0000000f1000720c */ /* 0x000fe20003f64070 */
[----:B0-----:R-:W-:Y:S01]  /*5250*/  IMAD.MOV.U32 R3, RZ, RZ, R7 ;  /* 0x000000ffff037224 */ /* 0x001fe200078e0007 */
[----:B------:R-:W-:Y:S01]  /*5260*/  IABS R18, R8 ;  /* 0x0000000800127213 */ /* 0x000fe20000000000 */
[----:B------:R-:W-:Y:S01]  /*5270*/  IMAD.HI.U32 R7, R4, R19, RZ ;  /* 0x0000001304077227 */ /* 0x000fe200078e00ff */
[----:B------:R-:W-:-:S03]  /*5280*/  ISETP.GE.AND P4, PT, R20, RZ, PT ;  /* 0x000000ff1400720c */ /* 0x000fc60003f86270 */
[----:B------:R-:W-:Y:S01]  /*5290*/  @!P5 IMAD.MOV R10, RZ, RZ, -R10 ;  /* 0x000000ffff0ad224 */ /* 0x000fe200078e0a0a */
[----:B------:R-:W-:Y:S01]  /*52a0*/  ISETP.GE.AND P5, PT, R9, RZ, PT ;  /* 0x000000ff0900720c */ /* 0x000fe20003fa6270 */
[----:B------:R-:W-:Y:S01]  /*52b0*/  @!P0 IMAD.MOV R3, RZ, RZ, -R3 ;  /* 0x000000ffff038224 */ /* 0x000fe200078e0a03 */
[----:B------:R-:W-:Y:S01]  /*52c0*/  ISETP.GE.AND P0, PT, R11, RZ, PT ;  /* 0x000000ff0b00720c */ /* 0x000fe20003f06270 */
[----:B------:R-:W-:Y:S01]  /*52d0*/  IMAD.HI.U32 R11, R4, R17, RZ ;  /* 0x00000011040b7227 */ /* 0x000fe200078e00ff */
[----:B------:R-:W-:Y:S03]  /*52e0*/  STL [R1+0xa8], R10 ;  /* 0x0000a80a01007387 */ /* 0x000fe60000100800 */
[----:B------:R-:W-:Y:S01]  /*52f0*/  IMAD.MOV R7, RZ, RZ, -R7 ;  /* 0x000000ffff077224 */ /* 0x000fe200078e0a07 */
[----:B------:R0:W-:Y:S01]  /*5300*/  STL [R1+0x98], R3 ;  /* 0x0000980301007387 */ /* 0x0001e20000100800 */
[----:B------:R-:W-:-:S02]  /*5310*/  @!P3 IMAD.IADD R15, R15, 0x1, -R16 ;  /* 0x000000010f0fb824 */ /* 0x000fc400078e0a10 */
[----:B------:R-:W-:Y:S02]  /*5320*/  VIADD R5, R6, 0x8c ;  /* 0x0000008c06057836 */ /* 0x000fe40000000000 */
[----:B------:R-:W-:Y:S01]  /*5330*/  @!P6 IMAD.IADD R2, R2, 0x1, -R16 ;  /* 0x000000010202e824 */ /* 0x000fe200078e0a10 */
[----:B------:R-:W-:Y:S01]  /*5340*/  ISETP.GT.U32.AND P3, PT, R16, R15, PT ;  /* 0x0000000f1000720c */ /* 0x000fe20003f64070 */
[----:B------:R-:W-:Y:S01]  /*5350*/  IMAD.MOV R11, RZ, RZ, -R11 ;  /* 0x000000ffff0b7224 */ /* 0x000fe200078e0a0b */
[----:B------:R-:W-:Y:S01]  /*5360*/  ISETP.GE.AND P6, PT, R8, RZ, PT ;  /* 0x000000ff0800720c */ /* 0x000fe20003fc6270 */
[----:B------:R-:W-:Y:S01]  /*5370*/  IMAD R19, R16, R7, R19 ;  /* 0x0000000710137224 */ /* 0x000fe200078e0213 */
[----:B------:R-:W-:Y:S01]  /*5380*/  IABS R13, R5 ;  /* 0x00000005000d7213 */ /* 0x000fe20000000000 */
[----:B0-----:R-:W-:Y:S02]  /*5390*/  IMAD.MOV.U32 R3, RZ, RZ, R0 ;  /* 0x000000ffff037224 */ /* 0x001fe400078e0000 */
[----:B------:R-:W-:-:S04]  /*53a0*/  IMAD.HI.U32 R8, R4, R18, RZ ;  /* 0x0000001204087227 */ /* 0x000fc800078e00ff */
[C---:B------:R-:W-:Y:S02]  /*53b0*/  IMAD R17, R16.reuse, R11, R17 ;  /* 0x0000000b10117224 */ /* 0x040fe400078e0211 */
[----:B------:R-:W-:Y:S02]  /*53c0*/  IMAD.MOV.U32 R10, RZ, RZ, R2 ;  /* 0x000000ffff0a7224 */ /* 0x000fe400078e0002 */
[----:B------:R-:W-:Y:S01]  /*53d0*/  @!P2 IMAD.MOV R3, RZ, RZ, -R3 ;  /* 0x000000ffff03a224 */ /* 0x000fe200078e0a03 */
[----:B------:R-:W-:Y:S01]  /*53e0*/  ISETP.GT.U32.AND P2, PT, R16, R19, PT ;  /* 0x000000131000720c */ /* 0x000fe20003f44070 */
[----:B------:R-:W-:Y:S02]  /*53f0*/  VIADD R9, R6, 0x88 ;  /* 0x0000008806097836 */ /* 0x000fe40000000000 */
[----:B------:R-:W-:Y:S02]  /*5400*/  IMAD.MOV R8, RZ, RZ, -R8 ;  /* 0x000000ffff087224 */ /* 0x000fe400078e0a08 */
[----:B------:R-:W-:Y:S01]  /*5410*/  @!P1 IMAD.MOV R10, RZ, RZ, -R10 ;  /* 0x000000ffff0a9224 */ /* 0x000fe200078e0a0a */
[----:B------:R-:W-:Y:S01]  /*5420*/  ISETP.GT.U32.AND P1, PT, R16, R17, PT ;  /* 0x000000111000720c */ /* 0x000fe20003f24070 */
[----:B------:R-:W-:Y:S01]  /*5430*/  IMAD.HI.U32 R7, R4, R13, RZ ;  /* 0x0000000d04077227 */ /* 0x000fe200078e00ff */
[----:B------:R-:W-:-:S02]  /*5440*/  IABS R12, R9 ;  /* 0x00000009000c7213 */ /* 0x000fc40000000000 */
[----:B------:R-:W-:Y:S01]  /*5450*/  STL [R1+0x8c], R10 ;  /* 0x00008c0a01007387 */ /* 0x000fe20000100800 */
[----:B------:R-:W-:Y:S02]  /*5460*/  IMAD R18, R16, R8, R18 ;  /* 0x0000000810127224 */ /* 0x000fe400078e0212 */
[----:B------:R-:W-:Y:S01]  /*5470*/  IMAD.MOV R7, RZ, RZ, -R7 ;  /* 0x000000ffff077224 */ /* 0x000fe200078e0a07 */
[----:B------:R0:W-:Y:S01]  /*5480*/  STL [R1+0x7c], R3 ;  /* 0x00007c0301007387 */ /* 0x0001e20000100800 */
[----:B------:R-:W-:Y:S02]  /*5490*/  VIADD R2, R6, 0x84 ;  /* 0x0000008406027836 */ /* 0x000fe40000000000 */
[----:B------:R-:W-:Y:S01]  /*54a0*/  @!P3 IMAD.IADD R15, R15, 0x1, -R16 ;  /* 0x000000010f0fb824 */ /* 0x000fe200078e0a10 */
[----:B------:R-:W-:Y:S01]  /*54b0*/  ISETP.GT.U32.AND P3, PT, R16, R18, PT ;  /* 0x000000121000720c */ /* 0x000fe20003f64070 */
[----:B------:R-:W-:-:S04]  /*54c0*/  IMAD.HI.U32 R8, R4, R12, RZ ;  /* 0x0000000c04087227 */ /* 0x000fc800078e00ff */
[C---:B------:R-:W-:Y:S01]  /*54d0*/  IMAD R13, R16.reuse, R7, R13 ;  /* 0x00000007100d7224 */ /* 0x040fe200078e020d */
[----:B------:R-:W-:Y:S01]  /*54e0*/  IABS R7, R2 ;  /* 0x0000000200077213 */ /* 0x000fe20000000000 */
[----:B------:R-:W-:Y:S02]  /*54f0*/  @!P2 IMAD.IADD R19, R19, 0x1, -R16 ;  /* 0x000000011313a824 */ /* 0x000fe400078e0a10 */
[----:B0-----:R-:W-:Y:S02]  /*5500*/  IMAD.MOV.U32 R3, RZ, RZ, R15 ;  /* 0x000000ffff037224 */ /* 0x001fe400078e000f */
[----:B------:R-:W-:Y:S01]  /*5510*/  IMAD.MOV R0, RZ, RZ, -R8 ;  /* 0x000000ffff007224 */ /* 0x000fe200078e0a08 */
[----:B------:R-:W-:Y:S01]  /*5520*/  IABS R8, R14 ;  /* 0x0000000e00087213 */ /* 0x000fe20000000000 */
[----:B------:R-:W-:Y:S01]  /*5530*/  @!P1 IMAD.IADD R17, R17, 0x1, -R16 ;  /* 0x0000000111119824 */ /* 0x000fe200078e0a10 */
[C---:B------:R-:W-:Y:S01]  /*5540*/  ISETP.GT.U32.AND P1, PT, R16.reuse, R13, PT ;  /* 0x0000000d1000720c */ /* 0x040fe20003f24070 */
[----:B------:R-:W-:Y:S01]  /*5550*/  @!P4 IMAD.MOV R3, RZ, RZ, -R3 ;  /* 0x000000ffff03c224 */ /* 0x000fe200078e0a03 */
[C---:B------:R-:W-:Y:S01]  /*5560*/  ISETP.GT.U32.AND P4, PT, R16.reuse, R19, PT ;  /* 0x000000131000720c */ /* 0x040fe20003f84070 */
[C---:B------:R-:W-:Y:S01]  /*5570*/  IMAD R12, R16.reuse, R0, R12 ;  /* 0x00000000100c7224 */ /* 0x040fe200078e020c */
[----:B------:R-:W-:Y:S01]  /*5580*/  ISETP.GT.U32.AND P2, PT, R16, R17, PT ;  /* 0x000000111000720c */ /* 0x000fe20003f44070 */
[----:B------:R-:W-:Y:S01]  /*5590*/  IMAD.HI.U32 R0, R4, R7, RZ ;  /* 0x0000000704007227 */ /* 0x000fe200078e00ff */
[----:B------:R0:W-:Y:S03]  /*55a0*/  STL [R1+0x78], R3 ;  /* 0x0000780301007387 */ /* 0x0001e60000100800 */
[----:B------:R-:W-:-:S02]  /*55b0*/  IMAD.MOV R0, RZ, RZ, -R0 ;  /* 0x000000ffff007224 */ /* 0x000fc400078e0a00 */
[--C-:B------:R-:W-:Y:S02]  /*55c0*/  @!P3 IMAD.IADD R18, R18, 0x1, -R16.reuse ;  /* 0x000000011212b824 */ /* 0x100fe400078e0a10 */
[C---:B------:R-:W-:Y:S02]  /*55d0*/  IMAD R7, R16.reuse, R0, R7 ;  /* 0x0000000010077224 */ /* 0x040fe400078e0207 */
[--C-:B------:R-:W-:Y:S01]  /*55e0*/  @!P1 IMAD.IADD R13, R13, 0x1, -R16.reuse ;  /* 0x000000010d0d9824 */ /* 0x100fe200078e0a10 */
[C---:B------:R-:W-:Y:S01]  /*55f0*/  ISETP.GT.U32.AND P3, PT, R16.reuse, R18, PT ;  /* 0x000000121000720c */ /* 0x040fe20003f64070 */
[----:B------:R-:W-:Y:S01]  /*5600*/  @!P4 IMAD.IADD R19, R19, 0x1, -R16 ;  /* 0x000000011313c824 */ /* 0x000fe200078e0a10 */
[----:B------:R-:W-:Y:S01]  /*5610*/  ISETP.GT.U32.AND P4, PT, R16, R7, PT ;  /* 0x000000071000720c */ /* 0x000fe20003f84070 */
[----:B------:R-:W-:Y:S01]  /*5620*/  IMAD.HI.U32 R15, R4, R8, RZ ;  /* 0x00000008040f7227 */ /* 0x000fe200078e00ff */
[----:B------:R-:W-:-:S03]  /*5630*/  ISETP.GT.U32.AND P1, PT, R16, R13, PT ;  /* 0x0000000d1000720c */ /* 0x000fc60003f24070 */
[--C-:B------:R-:W-:Y:S01]  /*5640*/  @!P2 IMAD.IADD R17, R17, 0x1, -R16.reuse ;  /* 0x000000011111a824 */ /* 0x100fe200078e0a10 */
[----:B------:R-:W-:Y:S01]  /*5650*/  ISETP.GT.U32.AND P2, PT, R16, R12, PT ;  /* 0x0000000c1000720c */ /* 0x000fe20003f44070 */
[----:B------:R-:W-:Y:S02]  /*5660*/  VIADD R0, R6, 0x78 ;  /* 0x0000007806007836 */ /* 0x000fe40000000000 */
[----:B------:R-:W-:Y:S02]  /*5670*/  IMAD.MOV R15, RZ, RZ, -R15 ;  /* 0x000000ffff0f7224 */ /* 0x000fe400078e0a0f */
[----:B------:R-:W-:Y:S02]  /*5680*/  IMAD.MOV.U32 R10, RZ, RZ, R17 ;  /* 0x000000ffff0a7224 */ /* 0x000fe400078e0011 */
[----:B------:R-:W-:Y:S01]  /*5690*/  @!P3 IMAD.IADD R18, R18, 0x1, -R16 ;  /* 0x000000011212b824 */ /* 0x000fe200078e0a10 */
[----:B------:R-:W-:Y:S01]  /*56a0*/  ISETP.GE.AND P3, PT, R5, RZ, PT ;  /* 0x000000ff0500720c */ /* 0x000fe20003f66270 */
[----:B0-----:R-:W-:-:S02]  /*56b0*/  IMAD.MOV.U32 R3, RZ, RZ, R19 ;  /* 0x000000ffff037224 */ /* 0x001fc400078e0013 */
[----:B------:R-:W-:Y:S01]  /*56c0*/  IMAD R5, R16, R15, R8 ;  /* 0x0000000f10057224 */ /* 0x000fe200078e0208 */
[----:B------:R-:W-:Y:S01]  /*56d0*/  IABS R15, R0 ;  /* 0x00000000000f7213 */ /* 0x000fe20000000000 */
[----:B------:R-:W-:Y:S01]  /*56e0*/  @!P4 IMAD.IADD R7, R7, 0x1, -R16 ;  /* 0x000000010707c824 */ /* 0x000fe200078e0a10 */
[----:B------:R-:W-:Y:S01]  /*56f0*/  ISETP.GE.AND P4, PT, R2, RZ, PT ;  /* 0x000000ff0200720c */ /* 0x000fe20003f86270 */
[----:B------:R-:W-:Y:S02]  /*5700*/  @!P5 IMAD.MOV R10, RZ, RZ, -R10 ;  /* 0x000000ffff0ad224 */ /* 0x000fe400078e0a0a */
[----:B------:R-:W-:Y:S01]  /*5710*/  @!P0 IMAD.MOV R3, RZ, RZ, -R3 ;  /* 0x000000ffff038224 */ /* 0x000fe200078e0a03 */
[----:B------:R-:W-:Y:S01]  /*5720*/  ISETP.GT.U32.AND P0, PT, R16, R7, PT ;  /* 0x000000071000720c */ /* 0x000fe20003f04070 */
[----:B------:R-:W-:Y:S01]  /*5730*/  @!P1 IMAD.IADD R13, R13, 0x1, -R16 ;  /* 0x000000010d0d9824 */ /* 0x000fe200078e0a10 */
[----:B------:R-:W-:Y:S01]  /*5740*/  STL [R1+0x74], R10 ;  /* 0x0000740a01007387 */ /* 0x000fe20000100800 */
[----:B------:R-:W-:Y:S01]  /*5750*/  VIADD R11, R6, 0x7c ;  /* 0x0000007c060b7836 */ /* 0x000fe20000000000 */
[----:B------:R-:W-:Y:S01]  /*5760*/  ISETP.GT.U32.AND P1, PT, R16, R5, PT ;  /* 0x000000051000720c */ /* 0x000fe20003f24070 */
[----:B------:R-:W-:Y:S01]  /*5770*/  IMAD.HI.U32 R17, R4, R15, RZ ;  /* 0x0000000f04117227 */ /* 0x000fe200078e00ff */
[----:B------:R0:W-:Y:S02]  /*5780*/  STL [R1+0x6c], R3 ;  /* 0x00006c0301007387 */ /* 0x0001e40000100800 */
[----:B------:R-:W-:Y:S01]  /*5790*/  IABS R20, R11 ;  /* 0x0000000b00147213 */ /* 0x000fe20000000000 */
[----:B------:R-:W-:-:S02]  /*57a0*/  IMAD.MOV R17, RZ, RZ, -R17 ;  /* 0x000000ffff117224 */ /* 0x000fc400078e0a11 */
[----:B------:R-:W-:Y:S01]  /*57b0*/  @!P2 IMAD.IADD R12, R12, 0x1, -R16 ;  /* 0x000000010c0ca824 */ /* 0x000fe200078e0a10 */
[----:B------:R-:W-:Y:S01]  /*57c0*/  ISETP.GE.AND P2, PT, R9, RZ, PT ;  /* 0x000000ff0900720c */ /* 0x000fe20003f46270 */
[----:B------:R-:W-:-:S04]  /*57d0*/  IMAD.HI.U32 R21, R4, R20, RZ ;  /* 0x0000001404157227 */ /* 0x000fc800078e00ff */
[----:B0-----:R-:W-:Y:S02]  /*57e0*/  IMAD.MOV.U32 R3, RZ, RZ, R13 ;  /* 0x000000ffff037224 */ /* 0x001fe400078e000d */
[----:B------:R-:W-:Y:S02]  /*57f0*/  @!P0 IMAD.IADD R7, R7, 0x1, -R16 ;  /* 0x0000000107078824 */ /* 0x000fe400078e0a10 */
[----:B------:R-:W-:Y:S01]  /*5800*/  @!P3 IMAD.MOV R3, RZ, RZ, -R3 ;  /* 0x000000ffff03b224 */ /* 0x000fe200078e0a03 */
[----:B------:R-:W-:Y:S01]  /*5810*/  ISETP.GE.AND P3, PT, R14, RZ, PT ;  /* 0x000000ff0e00720c */ /* 0x000fe20003f66270 */
[C---:B------:R-:W-:Y:S02]  /*5820*/  IMAD R14, R16.reuse, R17, R15 ;  /* 0x00000011100e7224 */ /* 0x040fe400078e020f */
[----:B------:R-:W-:Y:S02]  /*5830*/  IMAD.MOV R21, RZ, RZ, -R21 ;  /* 0x000000ffff157224 */ /* 0x000fe400078e0a15 */
[----:B------:R-:W-:Y:S01]  /*5840*/  IMAD.MOV.U32 R10, RZ, RZ, R18 ;  /* 0x000000ffff0a7224 */ /* 0x000fe200078e0012 */
[C---:B------:R-:W-:Y:S01]  /*5850*/  ISETP.GT.U32.AND P0, PT, R16.reuse, R14, PT ;  /* 0x0000000e1000720c */ /* 0x040fe20003f04070 */
[----:B------:R-:W-:Y:S01]  /*5860*/  @!P1 IMAD.IADD R5, R5, 0x1, -R16 ;  /* 0x0000000105059824 */ /* 0x000fe200078e0a10 */
[C---:B------:R-:W-:Y:S01]  /*5870*/  ISETP.GT.U32.AND P1, PT, R16.reuse, R12, PT ;  /* 0x0000000c1000720c */ /* 0x040fe20003f24070 */
[----:B------:R-:W-:-:S02]  /*5880*/  IMAD R2, R16, R21, R20 ;  /* 0x0000001510027224 */ /* 0x000fc400078e0214 */
[----:B------:R-:W-:Y:S01]  /*5890*/  @!P6 IMAD.MOV R10, RZ, RZ, -R10 ;  /* 0x000000ffff0ae224 */ /* 0x000fe200078e0a0a */
[----:B------:R-:W-:Y:S01]  /*58a0*/  ISETP.GT.U32.AND P5, PT, R16, R5, PT ;  /* 0x000000051000720c */ /* 0x000fe20003fa4070 */
[----:B------:R-:W-:Y:S01]  /*58b0*/  VIADD R8, R6, 0x74 ;  /* 0x0000007406087836 */ /* 0x000fe20000000000 */
[----:B------:R-:W-:Y:S01]  /*58c0*/  ISETP.GT.U32.AND P6, PT, R16, R2, PT ;  /* 0x000000021000720c */ /* 0x000fe20003fc4070 */
[----:B------:R-:W-:Y:S01]  /*58d0*/  VIADD R22, R6, 0x48 ;  /* 0x0000004806167836 */ /* 0x000fe20000000000 */
[----:B------:R0:W-:Y:S02]  /*58e0*/  STL [R1+0x64], R10 ;  /* 0x0000640a01007387 */ /* 0x0001e40000100800 */
[----:B------:R-:W-:Y:S01]  /*58f0*/  IABS R9, R8 ;  /* 0x0000000800097213 */ /* 0x000fe20000000000 */
[--C-:B------:R-:W-:Y:S01]  /*5900*/  @!P0 IMAD.IADD R14, R14, 0x1, -R16.reuse ;  /* 0x000000010e0e8824 */ /* 0x100fe200078e0a10 */
[----:B------:R1:W-:Y:S01]  /*5910*/  STL [R1+0x60], R3 ;  /* 0x0000600301007387 */ /* 0x0003e20000100800 */
[----:B------:R-:W-:Y:S01]  /*5920*/  @!P1 IMAD.IADD R12, R12, 0x1, -R16 ;  /* 0x000000010c0c9824 */ /* 0x000fe200078e0a10 */
[----:B------:R-:W-:Y:S01]  /*5930*/  ISETP.GE.AND P1, PT, R11, RZ, PT ;  /* 0x000000ff0b00720c */ /* 0x000fe20003f26270 */
[----:B------:R-:W-:-:S04]  /*5940*/  IMAD.HI.U32 R13, R4, R9, RZ ;  /* 0x00000009040d7227 */ /* 0x000fc800078e00ff */
[----:B0-----:R-:W-:Y:S02]  /*5950*/  IMAD.MOV.U32 R10, RZ, RZ, R7 ;  /* 0x000000ffff0a7224 */ /* 0x001fe400078e0007 */
[----:B------:R-:W-:Y:S02]  /*5960*/  IMAD.MOV R13, RZ, RZ, -R13 ;  /* 0x000000ffff0d7224 */ /* 0x000fe400078e0a0d */
[----:B------:R-:W-:Y:S01]  /*5970*/  @!P4 IMAD.MOV R10, RZ, RZ, -R10 ;  /* 0x000000ffff0ac224 */ /* 0x000fe200078e0a0a */
[----:B------:R-:W-:Y:S01]  /*5980*/  ISETP.GT.U32.AND P4, PT, R16, R14, PT ;  /* 0x0000000e1000720c */ /* 0x000fe20003f84070 */
[----:B-1----:R-:W-:Y:S02]  /*5990*/  IMAD.MOV.U32 R3, RZ, RZ, R12 ;  /* 0x000000ffff037224 */ /* 0x002fe400078e000c */
[--C-:B------:R-:W-:Y:S02]  /*59a0*/  @!P6 IMAD.IADD R2, R2, 0x1, -R16.reuse ;  /* 0x000000010202e824 */ /* 0x100fe400078e0a10 */
[--C-:B------:R-:W-:Y:S01]  /*59b0*/  @!P5 IMAD.IADD R5, R5, 0x1, -R16.reuse ;  /* 0x000000010505d824 */ /* 0x100fe200078e0a10 */
[----:B------:R-:W-:Y:S01]  /*59c0*/  ISETP.GE.AND P5, PT, R0, RZ, PT ;  /* 0x000000ff0000720c */ /* 0x000fe20003fa6270 */
[----:B------:R-:W-:Y:S01]  /*59d0*/  @!P2 IMAD.MOV R3, RZ, RZ, -R3 ;  /* 0x000000ffff03a224 */ /* 0x000fe200078e0a03 */
[C---:B------:R-:W-:Y:S01]  /*59e0*/  ISETP.GT.U32.AND P6, PT, R16.reuse, R2, PT ;  /* 0x000000021000720c */ /* 0x040fe20003fc4070 */
[----:B------:R-:W-:Y:S01]  /*59f0*/  IMAD R0, R16, R13, R9 ;  /* 0x0000000d10007224 */ /* 0x000fe200078e0209 */
[----:B------:R-:W-:Y:S01]  /*5a00*/  ISETP.GE.AND P2, PT, R8, RZ, PT ;  /* 0x000000ff0800720c */ /* 0x000fe20003f46270 */
[----:B------:R-:W-:Y:S01]  /*5a10*/  VIADD R9, R6, 0x70 ;  /* 0x0000007006097836 */ /* 0x000fe20000000000 */
[----:B------:R0:W-:Y:S01]  /*5a20*/  STL [R1+0x58], R3 ;  /* 0x0000580301007387 */ /* 0x0001e20000100800 */
[----:B------:R-:W-:Y:S01]  /*5a30*/  @!P4 IMAD.IADD R14, R14, 0x1, -R16 ;  /* 0x000000010e0ec824 */ /* 0x000fe200078e0a10 */
[----:B------:R-:W-:Y:S01]  /*5a40*/  ISETP.GT.U32.AND P4, PT, R16, R0, PT ;  /* 0x000000001000720c */ /* 0x000fe20003f84070 */
[C---:B------:R-:W-:Y:S01]  /*5a50*/  VIADD R8, R6.reuse, 0x6c ;  /* 0x0000006c06087836 */ /* 0x040fe20000000000 */
[----:B------:R-:W-:Y:S01]  /*5a60*/  IABS R20, R9 ;  /* 0x0000000900147213 */ /* 0x000fe20000000000 */
[C---:B------:R-:W-:Y:S01]  /*5a70*/  VIADD R7, R6.reuse, 0x68 ;  /* 0x0000006806077836 */ /* 0x040fe20000000000 */
[----:B------:R-:W-:Y:S01]  /*5a80*/  ISETP.GE.AND P0, PT, R9, RZ, PT ;  /* 0x000000ff0900720c */ /* 0x000fe20003f06270 */
[----:B------:R-:W-:Y:S01]  /*5a90*/  STL [R1+0x40], R10 ;  /* 0x0000400a01007387 */ /* 0x000fe20000100800 */
[----:B------:R-:W-:-:S02]  /*5aa0*/  VIADD R12, R6, 0x60 ;  /* 0x00000060060c7836 */ /* 0x000fc40000000000 */
[----:B0-----:R-:W-:Y:S01]  /*5ab0*/  IMAD.MOV.U32 R3, RZ, RZ, R5 ;  /* 0x000000ffff037224 */ /* 0x001fe200078e0005 */
[----:B------:R-:W-:Y:S01]  /*5ac0*/  IABS R9, R7 ;  /* 0x0000000700097213 */ /* 0x000fe20000000000 */
[----:B------:R-:W-:Y:S01]  /*5ad0*/  IMAD.HI.U32 R17, R4, R20, RZ ;  /* 0x0000001404117227 */ /* 0x000fe200078e00ff */
[----:B------:R-:W-:-:S03]  /*5ae0*/  IABS R13, R12 ;  /* 0x0000000c000d7213 */ /* 0x000fc60000000000 */
[----:B------:R-:W-:Y:S01]  /*5af0*/  @!P3 IMAD.MOV R3, RZ, RZ, -R3 ;  /* 0x000000ffff03b224 */ /* 0x000fe200078e0a03 */
[----:B------:R-:W-:Y:S01]  /*5b00*/  ISETP.GE.AND P3, PT, R8, RZ, PT ;  /* 0x000000ff0800720c */ /* 0x000fe20003f66270 */
[--C-:B------:R-:W-:Y:S01]  /*5b10*/  @!P6 IMAD.IADD R2, R2, 0x1, -R16.reuse ;  /* 0x000000010202e824 */ /* 0x100fe200078e0a10 */
[----:B------:R-:W-:Y:S01]  /*5b20*/  IABS R8, R8 ;  /* 0x0000000800087213 */ /* 0x000fe20000000000 */
[----:B------:R-:W-:Y:S01]  /*5b30*/  IMAD.MOV R17, RZ, RZ, -R17 ;  /* 0x000000ffff117224 */ /* 0x000fe200078e0a11 */
[----:B------:R-:W-:Y:S01]  /*5b40*/  ISETP.GE.AND P6, PT, R7, RZ, PT ;  /* 0x000000ff0700720c */ /* 0x000fe20003fc6270 */
[----:B------:R0:W-:Y:S01]  /*5b50*/  STL [R1+0x80], R3 ;  /* 0x0000800301007387 */ /* 0x0001e20000100800 */
[----:B------:R-:W-:Y:S02]  /*5b60*/  @!P4 IMAD.IADD R0, R0, 0x1, -R16 ;  /* 0x000000010000c824 */ /* 0x000fe400078e0a10 */
[----:B------:R-:W-:Y:S02]  /*5b70*/  IMAD.MOV.U32 R7, RZ, RZ, R8 ;  /* 0x000000ffff077224 */ /* 0x000fe400078e0008 */
[C---:B------:R-:W-:Y:S01]  /*5b80*/  IMAD R20, R16.reuse, R17, R20 ;  /* 0x0000001110147224 */ /* 0x040fe200078e0214 */
[----:B------:R-:W-:Y:S01]  /*5b90*/  ISETP.GT.U32.AND P4, PT, R16, R0, PT ;  /* 0x000000001000720c */ /* 0x000fe20003f84070 */
[----:B------:R-:W-:-:S04]  /*5ba0*/  IMAD.HI.U32 R15, R4, R7, RZ ;  /* 0x00000007040f7227 */ /* 0x000fc800078e00ff */
[----:B0-----:R-:W-:Y:S02]  /*5bb0*/  IMAD.MOV.U32 R3, RZ, RZ, R2 ;  /* 0x000000ffff037224 */ /* 0x001fe400078e0002 */
[----:B------:R-:W-:Y:S02]  /*5bc0*/  VIADD R8, R6, 0x64 ;  /* 0x0000006406087836 */ /* 0x000fe40000000000 */
[----:B------:R-:W-:Y:S01]  /*5bd0*/  @!P1 IMAD.MOV R3, RZ, RZ, -R3 ;  /* 0x000000ffff039224 */ /* 0x000fe200078e0a03 */
[----:B------:R-:W-:Y:S01]  /*5be0*/  ISETP.GT.U32.AND P1, PT, R16, R20, PT ;  /* 0x000000141000720c */ /* 0x000fe20003f24070 */
[----:B------:R-:W-:Y:S01]  /*5bf0*/  IMAD.HI.U32 R5, R4, R9, RZ ;  /* 0x0000000904057227 */ /* 0x000fe200078e00ff */
[----:B------:R-:W-:Y:S02]  /*5c00*/  IABS R11, R8 ;  /* 0x00000008000b7213 */ /* 0x000fe40000000000 */
[----:B------:R0:W-:Y:S01]  /*5c10*/  STL [R1+0xc], R3 ;  /* 0x00000c0301007387 */ /* 0x0001e20000100800 */
[----:B------:R-:W-:-:S02]  /*5c20*/  IMAD.MOV R15, RZ, RZ, -R15 ;  /* 0x000000ffff0f7224 */ /* 0x000fc400078e0a0f */
[----:B------:R-:W-:Y:S02]  /*5c30*/  IMAD.MOV R5, RZ, RZ, -R5 ;  /* 0x000000ffff057224 */ /* 0x000fe400078e0a05 */
[C---:B------:R-:W-:Y:S02]  /*5c40*/  IMAD R7, R16.reuse, R15, R7 ;  /* 0x0000000f10077224 */ /* 0x040fe400078e0207 */
[----:B------:R-:W-:Y:S02]  /*5c50*/  IMAD R9, R16, R5, R9 ;  /* 0x0000000510097224 */ /* 0x000fe400078e0209 */
[----:B------:R-:W-:-:S04]  /*5c60*/  IMAD.HI.U32 R5, R4, R11, RZ ;  /* 0x0000000b04057227 */ /* 0x000fc800078e00ff */
[----:B0-----:R-:W-:Y:S02]  /*5c70*/  IMAD.MOV.U32 R3, RZ, RZ, R14 ;  /* 0x000000ffff037224 */ /* 0x001fe400078e000e */
[----:B------:R-:W-:Y:S02]  /*5c80*/  IMAD.MOV R5, RZ, RZ, -R5 ;  /* 0x000000ffff057224 */ /* 0x000fe400078e0a05 */
[----:B------:R-:W-:Y:S01]  /*5c90*/  @!P5 IMAD.MOV R3, RZ, RZ, -R3 ;  /* 0x000000ffff03d224 */ /* 0x000fe200078e0a03 */
[----:B------:R-:W-:Y:S01]  /*5ca0*/  ISETP.GT.U32.AND P5, PT, R16, R7, PT ;  /* 0x000000071000720c */ /* 0x000fe20003fa4070 */
[--C-:B------:R-:W-:Y:S01]  /*5cb0*/  @!P4 IMAD.IADD R0, R0, 0x1, -R16.reuse ;  /* 0x000000010000c824 */ /* 0x100fe200078e0a10 */
[----:B------:R-:W-:Y:S01]  /*5cc0*/  ISETP.GT.U32.AND P4, PT, R16, R9, PT ;  /* 0x000000091000720c */ /* 0x000fe20003f84070 */
[----:B------:R-:W-:Y:S01]  /*5cd0*/  @!P1 IMAD.IADD R20, R20, 0x1, -R16 ;  /* 0x0000000114149824 */ /* 0x000fe200078e0a10 */
[----:B------:R0:W-:Y:S01]  /*5ce0*/  STL [R1+0x8], R3 ;  /* 0x0000080301007387 */ /* 0x0001e20000100800 */
[----:B------:R-:W-:-:S02]  /*5cf0*/  IMAD R11, R16, R5, R11 ;  /* 0x00000005100b7224 */ /* 0x000fc400078e020b */
[----:B------:R-:W-:Y:S01]  /*5d00*/  VIADD R15, R6, 0x5c ;  /* 0x0000005c060f7836 */ /* 0x000fe20000000000 */
[----:B------:R-:W-:Y:S01]  /*5d10*/  ISETP.GT.U32.AND P1, PT, R16, R20, PT ;  /* 0x000000141000720c */ /* 0x000fe20003f24070 */
[----:B------:R-:W-:-:S03]  /*5d20*/  IMAD.HI.U32 R2, R4, R13, RZ ;  /* 0x0000000d04027227 */ /* 0x000fc600078e00ff */
[----:B------:R-:W-:Y:S01]  /*5d30*/  IABS R14, R15 ;  /* 0x0000000f000e7213 */ /* 0x000fe20000000000 */
[----:B------:R-:W-:Y:S02]  /*5d40*/  @!P5 IMAD.IADD R7, R7, 0x1, -R16 ;  /* 0x000000010707d824 */ /* 0x000fe400078e0a10 */
[----:B0-----:R-:W-:Y:S02]  /*5d50*/  IMAD.MOV.U32 R3, RZ, RZ, R0 ;  /* 0x000000ffff037224 */ /* 0x001fe400078e0000 */
[----:B------:R-:W-:Y:S01]  /*5d60*/  IMAD.MOV R2, RZ, RZ, -R2 ;  /* 0x000000ffff027224 */ /* 0x000fe200078e0a02 */
[C---:B------:R-:W-:Y:S01]  /*5d70*/  ISETP.GT.U32.AND P5, PT, R16.reuse, R7, PT ;  /* 0x000000071000720c */ /* 0x040fe20003fa4070 */
[----:B------:R-:W-:Y:S01]  /*5d80*/  @!P2 IMAD.MOV R3, RZ, RZ, -R3 ;  /* 0x000000ffff03a224 */ /* 0x000fe200078e0a03 */
[----:B------:R-:W-:Y:S01]  /*5d90*/  ISETP.GT.U32.AND P2, PT, R16, R11, PT ;  /* 0x0000000b1000720c */ /* 0x000fe20003f44070 */
[----:B------:R-:W-:-:S03]  /*5da0*/  IMAD.HI.U32 R17, R4, R14, RZ ;  /* 0x0000000e04117227 */ /* 0x000fc600078e00ff */
[----:B------:R0:W-:Y:S01]  /*5db0*/  STL [R1+0x4], R3 ;  /* 0x0000040301007387 */ /* 0x0001e20000100800 */
[----:B------:R-:W-:Y:S02]  /*5dc0*/  @!P1 IMAD.IADD R20, R20, 0x1, -R16 ;  /* 0x0000000114149824 */ /* 0x000fe400078e0a10 */
[----:B------:R-:W-:Y:S02]  /*5dd0*/  IMAD R13, R16, R2, R13 ;  /* 0x00000002100d7224 */ /* 0x000fe400078e020d */
[----:B------:R-:W-:Y:S02]  /*5de0*/  VIADD R2, R6, 0x58 ;  /* 0x0000005806027836 */ /* 0x000fe40000000000 */
[----:B------:R-:W-:Y:S01]  /*5df0*/  IMAD.MOV R17, RZ, RZ, -R17 ;  /* 0x000000ffff117224 */ /* 0x000fe200078e0a11 */
[----:B------:R-:W-:Y:S01]  /*5e00*/  ISETP.GT.U32.AND P1, PT, R16, R13, PT ;  /* 0x0000000d1000720c */ /* 0x000fe20003f24070 */
[----:B------:R-:W-:Y:S01]  /*5e10*/  VIADD R5, R6, 0x54 ;  /* 0x0000005406057836 */ /* 0x000fe20000000000 */
[----:B------:R-:W-:Y:S01]  /*5e20*/  IABS R18, R2 ;  /* 0x0000000200127213 */ /* 0x000fe20000000000 */
[----:B0-----:R-:W-:-:S02]  /*5e30*/  IMAD.MOV.U32 R3, RZ, RZ, R20 ;  /* 0x000000ffff037224 */ /* 0x001fc400078e0014 */
[----:B------:R-:W-:Y:S01]  /*5e40*/  @!P2 IMAD.IADD R11, R11, 0x1, -R16 ;  /* 0x000000010b0ba824 */ /* 0x000fe200078e0a10 */
[----:B------:R-:W-:Y:S01]  /*5e50*/  IABS R0, R5 ;  /* 0x0000000500007213 */ /* 0x000fe20000000000 */
[----:B------:R-:W-:Y:S01]  /*5e60*/  IMAD R14, R16, R17, R14 ;  /* 0x00000011100e7224 */ /* 0x000fe200078e020e */
[----:B------:R-:W-:Y:S01]  /*5e70*/  ISETP.GE.AND P2, PT, R8, RZ, PT ;  /* 0x000000ff0800720c */ /* 0x000fe20003f46270 */
[----:B------:R-:W-:Y:S01]  /*5e80*/  @!P0 IMAD.MOV R3, RZ, RZ, -R3 ;  /* 0x000000ffff038224 */ /* 0x000fe200078e0a03 */
[C---:B------:R-:W-:Y:S01]  /*5e90*/  ISETP.GT.U32.AND P0, PT, R16.reuse, R11, PT ;  /* 0x0000000b1000720c */ /* 0x040fe20003f04070 */
[--C-:B------:R-:W-:Y:S02]  /*5ea0*/  @!P4 IMAD.IADD R9, R9, 0x1, -R16.reuse ;  /* 0x000000010909c824 */ /* 0x100fe400078e0a10 */
[----:B------:R-:W-:Y:S01]  /*5eb0*/  @!P5 IMAD.IADD R7, R7, 0x1, -R16 ;  /* 0x000000010707d824 */ /* 0x000fe200078e0a10 */
[----:B------:R-:W-:Y:S01]  /*5ec0*/  ISETP.GT.U32.AND P5, PT, R16, R14, PT ;  /* 0x0000000e1000720c */ /* 0x000fe20003fa4070 */
[----:B------:R-:W-:Y:S01]  /*5ed0*/  IMAD.HI.U32 R17, R4, R18, RZ ;  /* 0x0000001204117227 */ /* 0x000fe200078e00ff */
[----:B------:R-:W-:Y:S01]  /*5ee0*/  ISETP.GT.U32.AND P4, PT, R16, R9, PT ;  /* 0x000000091000720c */ /* 0x000fe20003f84070 */
[----:B------:R0:W-:Y:S02]  /*5ef0*/  STL [R1], R3 ;  /* 0x0000000301007387 */ /* 0x0001e40000100800 */
[----:B------:R-:W-:-:S04]  /*5f00*/  IMAD.HI.U32 R19, R4, R0, RZ ;  /* 0x0000000004137227 */ /* 0x000fc800078e00ff */
[----:B------:R-:W-:Y:S02]  /*5f10*/  IMAD.MOV R17, RZ, RZ, -R17 ;  /* 0x000000ffff117224 */ /* 0x000fe400078e0a11 */
[----:B------:R-:W-:Y:S02]  /*5f20*/  IMAD.MOV R19, RZ, RZ, -R19 ;  /* 0x000000ffff137224 */ /* 0x000fe400078e0a13 */
[----:B------:R-:W-:Y:S01]  /*5f30*/  @!P1 IMAD.IADD R13, R13, 0x1, -R16 ;  /* 0x000000010d0d9824 */ /* 0x000fe200078e0a10 */
[----:B------:R-:W-:Y:S01]  /*5f40*/  ISETP.GE.AND P1, PT, R15, RZ, PT ;  /* 0x000000ff0f00720c */ /* 0x000fe20003f26270 */
[C---:B------:R-:W-:Y:S02]  /*5f50*/  IMAD R18, R16.reuse, R17, R18 ;  /* 0x0000001110127224 */ /* 0x040fe400078e0212 */
[C---:B------:R-:W-:Y:S02]  /*5f60*/  IMAD R0, R16.reuse, R19, R0 ;  /* 0x0000001310007224 */ /* 0x040fe400078e0200 */
[--C-:B------:R-:W-:Y:S01]  /*5f70*/  @!P0 IMAD.IADD R11, R11, 0x1, -R16.reuse ;  /* 0x000000010b0b8824 */ /* 0x100fe200078e0a10 */
[----:B------:R-:W-:Y:S01]  /*5f80*/  ISETP.GT.U32.AND P0, PT, R16, R18, PT ;  /* 0x000000121000720c */ /* 0x000fe20003f04070 */
[--C-:B------:R-:W-:Y:S01]  /*5f90*/  @!P5 IMAD.IADD R14, R14, 0x1, -R16.reuse ;  /* 0x000000010e0ed824 */ /* 0x100fe200078e0a10 */
[C---:B------:R-:W-:Y:S01]  /*5fa0*/  ISETP.GT.U32.AND P5, PT, R16.reuse, R13, PT ;  /* 0x0000000d1000720c */ /* 0x040fe20003fa4070 */
[----:B------:R-:W-:Y:S01]  /*5fb0*/  @!P2 IMAD.MOV R11, RZ, RZ, -R11 ;  /* 0x000000ffff0ba224 */ /* 0x000fe200078e0a0b */
[----:B------:R-:W-:Y:S01]  /*5fc0*/  ISETP.GT.U32.AND P2, PT, R16, R0, PT ;  /* 0x000000001000720c */ /* 0x000fe20003f44070 */
[----:B------:R-:W-:Y:S01]  /*5fd0*/  @!P4 IMAD.IADD R9, R9, 0x1, -R16 ;  /* 0x000000010909c824 */ /* 0x000fe200078e0a10 */
[----:B------:R-:W-:Y:S01]  /*5fe0*/  ISETP.GE.AND P4, PT, R12, RZ, PT ;  /* 0x000000ff0c00720c */ /* 0x000fe20003f86270 */
[----:B------:R-:W-:-:S02]  /*5ff0*/  VIADD R12, R6, 0x50 ;  /* 0x00000050060c7836 */ /* 0x000fc40000000000 */
[----:B------:R-:W-:Y:S02]  /*6000*/  VIADD R8, R6, 0x4c ;  /* 0x0000004c06087836 */ /* 0x000fe40000000000 */
[----:B------:R-:W-:Y:S01]  /*6010*/  @!P6 IMAD.MOV R9, RZ, RZ, -R9 ;  /* 0x000000ffff09e224 */ /* 0x000fe200078e0a09 */
[----:B------:R-:W-:Y:S01]  /*6020*/  IABS R15, R12 ;  /* 0x0000000c000f7213 */ /* 0x000fe20000000000 */
[--C-:B------:R-:W-:Y:S01]  /*6030*/  @!P0 IMAD.IADD R18, R18, 0x1, -R16.reuse ;  /* 0x0000000112128824 */ /* 0x100fe200078e0a10 */
[----:B------:R-:W-:Y:S01]  /*6040*/  IABS R20, R8 ;  /* 0x0000000800147213 */ /* 0x000fe20000000000 */
[--C-:B------:R-:W-:Y:S01]  /*6050*/  @!P5 IMAD.IADD R13, R13, 0x1, -R16.reuse ;  /* 0x000000010d0dd824 */ /* 0x100fe200078e0a10 */
[----:B------:R-:W-:Y:S01]  /*6060*/  ISETP.GE.AND P6, PT, R2, RZ, PT ;  /* 0x000000ff0200720c */ /* 0x000fe20003fc6270 */
[----:B------:R-:W-:Y:S01]  /*6070*/  @!P2 IMAD.IADD R0, R0, 0x1, -R16 ;  /* 0x000000010000a824 */ /* 0x000fe200078e0a10 */
[----:B------:R-:W-:Y:S01]  /*6080*/  ISETP.GE.AND P5, PT, R5, RZ, PT ;  /* 0x000000ff0500720c */ /* 0x000fe20003fa6270 */
[----:B------:R-:W-:Y:S01]  /*6090*/  @!P4 IMAD.MOV R13, RZ, RZ, -R13 ;  /* 0x000000ffff0dc224 */ /* 0x000fe200078e0a0d */
[----:B------:R-:W-:Y:S01]  /*60a0*/  ISETP.GT.U32.AND P4, PT, R16, R18, PT ;  /* 0x000000121000720c */ /* 0x000fe20003f84070 */
[----:B------:R-:W-:Y:S01]  /*60b0*/  IMAD.HI.U32 R2, R4, R15, RZ ;  /* 0x0000000f04027227 */ /* 0x000fe200078e00ff */
[----:B------:R-:W-:-:S02]  /*60c0*/  ISETP.GT.U32.AND P2, PT, R16, R0, PT ;  /* 0x000000001000720c */ /* 0x000fc40003f44070 */
[----:B------:R-:W-:Y:S01]  /*60d0*/  ISETP.GE.AND P0, PT, R8, RZ, PT ;  /* 0x000000ff0800720c */ /* 0x000fe20003f06270 */
[----:B------:R-:W-:-:S04]  /*60e0*/  IMAD.HI.U32 R5, R4, R20, RZ ;  /* 0x0000001404057227 */ /* 0x000fc800078e00ff */
[----:B------:R-:W-:Y:S02]  /*60f0*/  IMAD.MOV R2, RZ, RZ, -R2 ;  /* 0x000000ffff027224 */ /* 0x000fe400078e0a02 */
[----:B------:R-:W-:Y:S01]  /*6100*/  @!P3 IMAD.MOV R7, RZ, RZ, -R7 ;  /* 0x000000ffff07b224 */ /* 0x000fe200078e0a07 */
[C---:B------:R-:W-:Y:S01]  /*6110*/  ISETP.GT.U32.AND P3, PT, R16.reuse, R14, PT ;  /* 0x0000000e1000720c */ /* 0x040fe20003f64070 */
[----:B------:R-:W-:Y:S02]  /*6120*/  IMAD.MOV R8, RZ, RZ, -R5 ;  /* 0x000000ffff087224 */ /* 0x000fe400078e0a05 */
[----:B------:R-:W-:Y:S01]  /*6130*/  IMAD R5, R16, R2, R15 ;  /* 0x0000000210057224 */ /* 0x000fe200078e020f */
[----:B------:R-:W-:Y:S01]  /*6140*/  STL [R1+0x7ac], R7 ;  /* 0x0007ac0701007387 */ /* 0x000fe20000100800 */
[--C-:B------:R-:W-:Y:S02]  /*6150*/  @!P4 IMAD.IADD R18, R18, 0x1, -R16.reuse ;  /* 0x000000011212c824 */ /* 0x100fe400078e0a10 */
[----:B------:R-:W-:Y:S01]  /*6160*/  @!P2 IMAD.IADD R0, R0, 0x1, -R16 ;  /* 0x000000010000a824 */ /* 0x000fe200078e0a10 */
[C---:B------:R-:W-:Y:S01]  /*6170*/  ISETP.GT.U32.AND P4, PT, R16.reuse, R5, PT ;  /* 0x000000051000720c */ /* 0x040fe20003f84070 */
[----:B------:R-:W-:Y:S01]  /*6180*/  IMAD R20, R16, R8, R20 ;  /* 0x0000000810147224 */ /* 0x000fe200078e0214 */
[----:B------:R1:W-:Y:S01]  /*6190*/  STL [R1+0x7b0], R9 ;  /* 0x0007b00901007387 */ /* 0x0003e20000100800 */
[----:B0-----:R-:W-:-:S02]  /*61a0*/  IMAD.MOV.U32 R3, RZ, RZ, R0 ;  /* 0x000000ffff037224 */ /* 0x001fc400078e0000 */
[----:B------:R-:W-:Y:S01]  /*61b0*/  @!P3 IMAD.IADD R14, R14, 0x1, -R16 ;  /* 0x000000010e0eb824 */ /* 0x000fe200078e0a10 */
[----:B------:R-:W-:Y:S01]  /*61c0*/  ISETP.GE.AND P3, PT, R12, RZ, PT ;  /* 0x000000ff0c00720c */ /* 0x000fe20003f66270 */
[----:B------:R-:W-:Y:S01]  /*61d0*/  @!P5 IMAD.MOV R3, RZ, RZ, -R3 ;  /* 0x000000ffff03d224 */ /* 0x000fe200078e0a03 */
[----:B------:R-:W-:Y:S01]  /*61e0*/  ISETP.GT.U32.AND P5, PT, R16, R20, PT ;  /* 0x000000141000720c */ /* 0x000fe20003fa4070 */
[----:B------:R-:W-:Y:S01]  /*61f0*/  @!P1 IMAD.MOV R14, RZ, RZ, -R14 ;  /* 0x000000ffff0e9224 */ /* 0x000fe200078e0a0e */
[----:B------:R-:W-:Y:S01]  /*6200*/  ISETP.GE.AND P1, PT, R22, RZ, PT ;  /* 0x000000ff1600720c */ /* 0x000fe20003f26270 */
[C---:B------:R-:W-:Y:S01]  /*6210*/  VIADD R8, R6.reuse, 0x44 ;  /* 0x0000004406087836 */ /* 0x040fe20000000000 */
[----:B------:R-:W-:Y:S01]  /*6220*/  IABS R22, R22 ;  /* 0x0000001600167213 */ /* 0x000fe20000000000 */
[----:B------:R-:W-:Y:S01]  /*6230*/  @!P4 IMAD.IADD R5, R5, 0x1, -R16 ;  /* 0x000000010505c824 */ /* 0x000fe200078e0a10 */
[----:B------:R-:W-:Y:S01]  /*6240*/  STL [R1+0x7b4], R11 ;  /* 0x0007b40b01007387 */ /* 0x000fe20000100800 */
[----:B------:R-:W-:Y:S01]  /*6250*/  VIADD R2, R6, 0x40 ;  /* 0x0000004006027836 */ /* 0x000fe20000000000 */
[----:B------:R-:W-:Y:S01]  /*6260*/  ISETP.GE.AND P2, PT, R8, RZ, PT ;  /* 0x000000ff0800720c */ /* 0x000fe20003f46270 */
[----:B------:R-:W-:Y:S01]  /*6270*/  @!P6 IMAD.MOV R18, RZ, RZ, -R18 ;  /* 0x000000ffff12e224 */ /* 0x000fe200078e0a12 */
[----:B------:R-:W-:Y:S01]  /*6280*/  IABS R23, R8 ;  /* 0x0000000800177213 */ /* 0x000fe20000000000 */
[----:B------:R-:W-:Y:S01]  /*6290*/  IMAD.HI.U32 R8, R4, R22, RZ ;  /* 0x0000001604087227 */ /* 0x000fe200078e00ff */
[----:B------:R-:W-:Y:S01]  /*62a0*/  ISETP.GT.U32.AND P4, PT, R16, R5, PT ;  /* 0x000000051000720c */ /* 0x000fe20003f84070 */
[----:B------:R-:W-:Y:S01]  /*62b0*/  STL [R1+0x7b8], R13 ;  /* 0x0007b80d01007387 */ /* 0x000fe20000100800 */
[----:B------:R-:W-:Y:S01]  /*62c0*/  ISETP.GE.AND P6, PT, R2, RZ, PT ;  /* 0x000000ff0200720c */ /* 0x000fe20003fc6270 */
[----:B------:R-:W-:Y:S01]  /*62d0*/  IMAD.MOV R8, RZ, RZ, -R8 ;  /* 0x000000ffff087224 */ /* 0x000fe200078e0a08 */
[----:B------:R-:W-:Y:S01]  /*62e0*/  IABS R2, R2 ;  /* 0x0000000200027213 */ /* 0x000fe20000000000 */
[----:B------:R-:W-:Y:S01]  /*62f0*/  @!P5 IMAD.IADD R20, R20, 0x1, -R16 ;  /* 0x000000011414d824 */ /* 0x000fe200078e0a10 */
[----:B------:R-:W-:Y:S01]  /*6300*/  STL [R1+0x7bc], R14 ;  /* 0x0007bc0e01007387 */ /* 0x000fe20000100800 */
[----:B------:R-:W-:-:S02]  /*6310*/  IMAD R22, R16, R8, R22 ;  /* 0x0000000810167224 */ /* 0x000fc400078e0216 */
[----:B------:R-:W-:Y:S01]  /*6320*/  IMAD.HI.U32 R25, R4, R2, RZ ;  /* 0x0000000204197227 */ /* 0x000fe200078e00ff */
[C---:B------:R-:W-:Y:S01]  /*6330*/  ISETP.GT.U32.AND P5, PT, R16.reuse, R20, PT ;  /* 0x000000141000720c */ /* 0x040fe20003fa4070 */
[----:B------:R-:W-:Y:S02]  /*6340*/  STL [R1+0x7c0], R18 ;  /* 0x0007c01201007387 */ /* 0x000fe40000100800 */
[----:B------:R-:W-:Y:S01]  /*6350*/  @!P4 IMAD.IADD R5, R5, 0x1, -R16 ;  /* 0x000000010505c824 */ /* 0x000fe200078e0a10 */
[----:B------:R-:W-:Y:S01]  /*6360*/  ISETP.GT.U32.AND P4, PT, R16, R22, PT ;  /* 0x000000161000720c */ /* 0x000fe20003f84070 */
[----:B-1----:R-:W-:Y:S01]  /*6370*/  VIADD R9, R6, 0x38 ;  /* 0x0000003806097836 */ /* 0x002fe20000000000 */
[----:B------:R0:W-:Y:S01]  /*6380*/  STL [R1+0x38], R3 ;  /* 0x0000380301007387 */ /* 0x0001e20000100800 */
[----:B------:R-:W-:-:S03]  /*6390*/  IMAD.HI.U32 R0, R4, R23, RZ ;  /* 0x0000001704007227 */ /* 0x000fc600078e00ff */
[----:B------:R-:W-:Y:S01]  /*63a0*/  IABS R28, R9 ;  /* 0x00000009001c7213 */ /* 0x000fe20000000000 */
[----:B------:R-:W-:Y:S02]  /*63b0*/  IMAD.MOV R25, RZ, RZ, -R25 ;  /* 0x000000ffff197224 */ /* 0x000fe400078e0a19 */
[----:B------:R-:W-:Y:S02]  /*63c0*/  VIADD R19, R6, 0x3c ;  /* 0x0000003c06137836 */ /* 0x000fe40000000000 */
[----:B------:R-:W-:Y:S02]  /*63d0*/  IMAD.MOV R0, RZ, RZ, -R0 ;  /* 0x000000ffff007224 */ /* 0x000fe400078e0a00 */
[C---:B------:R-:W-:Y:S01]  /*63e0*/  IMAD R25, R16.reuse, R25, R2 ;  /* 0x0000001910197224 */ /* 0x040fe200078e0202 */
[----:B------:R-:W-:Y:S01]  /*63f0*/  IABS R26, R19 ;  /* 0x00000013001a7213 */ /* 0x000fe20000000000 */
[----:B------:R-:W-:Y:S01]  /*6400*/  IMAD R23, R16, R0, R23 ;  /* 0x0000000010177224 */ /* 0x000fe200078e0217 */
[----:B------:R-:W-:Y:S01]  /*6410*/  IADD3 R2, PT, PT, R6, 0x2c, RZ ;  /* 0x0000002c06027810 */ /* 0x000fe20007ffe0ff */
[----:B------:R-:W-:Y:S01]  /*6420*/  @!P5 IMAD.IADD R20, R20, 0x1, -R16 ;  /* 0x000000011414d824 */ /* 0x000fe200078e0a10 */
[----:B------:R-:W-:Y:S01]  /*6430*/  ISETP.GT.U32.AND P5, PT, R16, R25, PT ;  /* 0x000000191000720c */ /* 0x000fe20003fa4070 */
[----:B------:R-:W-:-:S04]  /*6440*/  IMAD.HI.U32 R0, R4, R28, RZ ;  /* 0x0000001c04007227 */ /* 0x000fc800078e00ff */
[----:B0-----:R-:W-:Y:S02]  /*6450*/  IMAD.MOV.U32 R3, RZ, RZ, R5 ;  /* 0x000000ffff037224 */ /* 0x001fe400078e0005 */
[----:B------:R-:W-:Y:S02]  /*6460*/  @!P4 IMAD.IADD R22, R22, 0x1, -R16 ;  /* 0x000000011616c824 */ /* 0x000fe400078e0a10 */
[----:B------:R-:W-:-:S03]  /*6470*/  IMAD.HI.U32 R8, R4, R26, RZ ;  /* 0x0000001a04087227 */ /* 0x000fc600078e00ff */
[----:B------:R-:W-:Y:S01]  /*6480*/  ISETP.GT.U32.AND P4, PT, R16, R22, PT ;  /* 0x000000161000720c */ /* 0x000fe20003f84070 */
[----:B------:R-:W-:Y:S02]  /*6490*/  IMAD.MOV R0, RZ, RZ, -R0 ;  /* 0x000000ffff007224 */ /* 0x000fe400078e0a00 */
[----:B------:R-:W-:Y:S02]  /*64a0*/  VIADD R7, R6, 0x34 ;  /* 0x0000003406077836 */ /* 0x000fe40000000000 */
[----:B------:R-:W-:Y:S01]  /*64b0*/  @!P3 IMAD.MOV R3, RZ, RZ, -R3 ;  /* 0x000000ffff03b224 */ /* 0x000fe200078e0a03 */
[----:B------:R-:W-:Y:S01]  /*64c0*/  ISETP.GT.U32.AND P3, PT, R16, R23, PT ;  /* 0x000000171000720c */ /* 0x000fe20003f64070 */
[----:B------:R-:W-:Y:S02]  /*64d0*/  VIADD R5, R6, 0x30 ;  /* 0x0000003006057836 */ /* 0x000fe40000000000 */
[----:B------:R-:W-:Y:S01]  /*64e0*/  IMAD.MOV R8, RZ, RZ, -R8 ;  /* 0x000000ffff087224 */ /* 0x000fe200078e0a08 */
[----:B------:R0:W-:Y:S01]  /*64f0*/  STL [R1+0x30], R3 ;  /* 0x0000300301007387 */ /* 0x0001e20000100800 */
[C---:B------:R-:W-:Y:S01]  /*6500*/  IMAD R28, R16.reuse, R0, R28 ;  /* 0x00000000101c7224 */ /* 0x040fe200078e021c */
[----:B------:R-:W-:Y:S01]  /*6510*/  IABS R0, R7 ;  /* 0x0000000700007213 */ /* 0x000fe20000000000 */
[----:B------:R-:W-:Y:S01]  /*6520*/  IMAD R26, R16, R8, R26 ;  /* 0x00000008101a7224 */ /* 0x000fe200078e021a */
[----:B------:R1:W-:Y:S01]  /*6530*/  STL [R1+0x9c], R5 ;  /* 0x00009c0501007387 */ /* 0x0003e20000100800 */
[----:B------:R-:W-:Y:S01]  /*6540*/  IABS R8, R2 ;  /* 0x0000000200087213 */ /* 0x000fe20000000000 */
[----:B------:R-:W-:-:S02]  /*6550*/  @!P5 IMAD.IADD R25, R25, 0x1, -R16 ;  /* 0x000000011919d824 */ /* 0x000fc400078e0a10 */
[----:B------:R2:W-:Y:S01]  /*6560*/  STL [R1+0x94], R2 ;  /* 0x0000940201007387 */ /* 0x0005e20000100800 */
[----:B------:R-:W-:Y:S01]  /*6570*/  @!P4 IMAD.IADD R22, R22, 0x1, -R16 ;  /* 0x000000011616c824 */ /* 0x000fe200078e0a10 */
[----:B------:R-:W-:Y:S01]  /*6580*/  ISETP.GT.U32.AND P4, PT, R16, R26, PT ;  /* 0x0000001a1000720c */ /* 0x000fe20003f84070 */
[----:B0-----:R-:W-:Y:S01]  /*6590*/  VIADD R3, R6, 0x28 ;  /* 0x0000002806037836 */ /* 0x001fe20000000000 */
[----:B------:R-:W-:Y:S01]  /*65a0*/  ISETP.GT.U32.AND P5, PT, R16, R25, PT ;  /* 0x000000191000720c */ /* 0x000fe20003fa4070 */
[----:B------:R-:W-:Y:S01]  /*65b0*/  VIADD R10, R6, 0x24 ;  /* 0x00000024060a7836 */ /* 0x000fe20000000000 */
[----:B-1----:R-:W-:Y:S01]  /*65c0*/  IABS R5, R5 ;  /* 0x0000000500057213 */ /* 0x002fe20000000000 */
[C---:B------:R-:W-:Y:S01]  /*65d0*/  IMAD.HI.U32 R15, R4.reuse, R8, RZ ;  /* 0x00000008040f7227 */ /* 0x040fe200078e00ff */
[----:B------:R-:W-:Y:S01]  /*65e0*/  IABS R12, R3 ;  /* 0x00000003000c7213 */ /* 0x000fe20000000000 */
[----:B------:R0:W-:Y:S02]  /*65f0*/  STL [R1+0x88], R3 ;  /* 0x0000880301007387 */ /* 0x0001e40000100800 */
[----:B--2---:R-:W-:-:S04]  /*6600*/  IMAD.HI.U32 R2, R4, R0, RZ ;  /* 0x0000000004027227 */ /* 0x004fc800078e00ff */
[----:B------:R-:W-:Y:S02]  /*6610*/  IMAD.MOV R2, RZ, RZ, -R2 ;  /* 0x000000ffff027224 */ /* 0x000fe400078e0a02 */
[----:B------:R-:W-:Y:S02]  /*6620*/  @!P5 IMAD.IADD R25, R25, 0x1, -R16 ;  /* 0x000000011919d824 */ /* 0x000fe400078e0a10 */
[----:B------:R-:W-:Y:S02]  /*6630*/  IMAD R0, R16, R2, R0 ;  /* 0x0000000210007224 */ /* 0x000fe400078e0200 */
[----:B------:R-:W-:Y:S01]  /*6640*/  IMAD.HI.U32 R2, R4, R12, RZ ;  /* 0x0000000c04027227 */ /* 0x000fe200078e00ff */
[----:B------:R-:W-:Y:S02]  /*6650*/  STL [R1+0x840], R25 ;  /* 0x0008401901007387 */ /* 0x000fe40000100800 */
[----:B------:R-:W-:Y:S01]  /*6660*/  ISETP.GT.U32.AND P5, PT, R16, R0, PT ;  /* 0x000000001000720c */ /* 0x000fe20003fa4070 */
[----:B------:R-:W-:-:S02]  /*6670*/  IMAD.MOV R2, RZ, RZ, -R2 ;  /* 0x000000ffff027224 */ /* 0x000fc400078e0a02 */
[----:B------:R-:W-:Y:S02]  /*6680*/  IMAD.MOV R15, RZ, RZ, -R15 ;  /* 0x000000ffff0f7224 */ /* 0x000fe400078e0a0f */
[----:B------:R-:W-:Y:S01]  /*6690*/  IMAD R12, R16, R2, R12 ;  /* 0x00000002100c7224 */ /* 0x000fe200078e020c */
[----:B------:R-:W-:Y:S01]  /*66a0*/  IABS R2, R10 ;  /* 0x0000000a00027213 */ /* 0x000fe20000000000 */
[C---:B0-----:R-:W-:Y:S02]  /*66b0*/  VIADD R3, R6.reuse, 0x20 ;  /* 0x0000002006037836 */ /* 0x041fe40000000000 */
[----:B------:R-:W-:Y:S02]  /*66c0*/  @!P0 IMAD.MOV R20, RZ, RZ, -R20 ;  /* 0x000000ffff148224 */ /* 0x000fe400078e0a14 */
[----:B------:R-:W-:Y:S02]  /*66d0*/  VIADD R18, R6, 0x18 ;  /* 0x0000001806127836 */ /* 0x000fe40000000000 */
[----:B------:R-:W-:Y:S01]  /*66e0*/  IMAD.HI.U32 R17, R4, R5, RZ ;  /* 0x0000000504117227 */ /* 0x000fe200078e00ff */
[----:B------:R0:W-:Y:S02]  /*66f0*/  STL [R1+0x7c4], R20 ;  /* 0x0007c41401007387 */ /* 0x0001e40000100800 */
[----:B------:R-:W-:Y:S01]  /*6700*/  IABS R27, R18 ;  /* 0x00000012001b7213 */ /* 0x000fe20000000000 */
[----:B------:R-:W-:Y:S01]  /*6710*/  @!P4 IMAD.IADD R26, R26, 0x1, -R16 ;  /* 0x000000011a1ac824 */ /* 0x000fe200078e0a10 */
[----:B------:R-:W-:Y:S01]  /*6720*/  ISETP.GE.AND P4, PT, R19, RZ, PT ;  /* 0x000000ff1300720c */ /* 0x000fe20003f86270 */
[----:B------:R-:W-:Y:S01]  /*6730*/  IMAD R8, R16, R15, R8 ;  /* 0x0000000f10087224 */ /* 0x000fe200078e0208 */
[----:B------:R-:W-:Y:S01]  /*6740*/  IABS R19, R3 ;  /* 0x0000000300137213 */ /* 0x000fe20000000000 */
[----:B------:R-:W-:Y:S01]  /*6750*/  IMAD.HI.U32 R15, R4, R2, RZ ;  /* 0x00000002040f7227 */ /* 0x000fe200078e00ff */
[----:B------:R-:W-:Y:S03]  /*6760*/  STL [R1+0x838], R10 ;  /* 0x0008380a01007387 */ /* 0x000fe60000100800 */
[----:B------:R-:W-:Y:S01]  /*6770*/  IMAD.MOV R17, RZ, RZ, -R17 ;  /* 0x000000ffff117224 */ /* 0x000fe200078e0a11 */
[----:B------:R-:W-:Y:S01]  /*6780*/  STL [R1+0x83c], R3 ;  /* 0x00083c0301007387 */ /* 0x000fe20000100800 */
[----:B0-----:R-:W-:-:S02]  /*6790*/  VIADD R20, R6, 0x1c ;  /* 0x0000001c06147836 */ /* 0x001fc40000000000 */
[----:B------:R-:W-:Y:S02]  /*67a0*/  IMAD.MOV R15, RZ, RZ, -R15 ;  /* 0x000000ffff0f7224 */ /* 0x000fe400078e0a0f */
[----:B------:R-:W-:Y:S01]  /*67b0*/  IMAD R5, R16, R17, R5 ;  /* 0x0000001110057224 */ /* 0x000fe200078e0205 */
[----:B------:R-:W-:Y:S01]  /*67c0*/  IABS R24, R20 ;  /* 0x0000001400187213 */ /* 0x000fe20000000000 */
[C---:B------:R-:W-:Y:S01]  /*67d0*/  IMAD.HI.U32 R21, R4.reuse, R19, RZ ;  /* 0x0000001304157227 */ /* 0x040fe200078e00ff */
[----:B------:R0:W-:Y:S03]  /*67e0*/  STL [R1+0x844], R20 ;  /* 0x0008441401007387 */ /* 0x0001e60000100800 */
[----:B------:R-:W-:-:S04]  /*67f0*/  IMAD.HI.U32 R17, R4, R27, RZ ;  /* 0x0000001b04117227 */ /* 0x000fc800078e00ff */
[----:B------:R-:W-:Y:S02]  /*6800*/  IMAD R15, R16, R15, R2 ;  /* 0x0000000f100f7224 */ /* 0x000fe400078e0202 */
[----:B------:R-:W-:Y:S02]  /*6810*/  IMAD.MOV R2, RZ, RZ, -R21 ;  /* 0x000000ffff027224 */ /* 0x000fe400078e0a15 */
[----:B------:R-:W-:Y:S02]  /*6820*/  IMAD.MOV R17, RZ, RZ, -R17 ;  /* 0x000000ffff117224 */ /* 0x000fe400078e0a11 */
[----:B------:R-:W-:Y:S02]  /*6830*/  VIADD R13, R6, 0x10 ;  /* 0x00000010060d7836 */ /* 0x000fe40000000000 */
[----:B------:R-:W-:-:S04]  /*6840*/  IMAD.HI.U32 R29, R4, R24, RZ ;  /* 0x00000018041d7227 */ /* 0x000fc800078e00ff */
[----:B------:R-:W-:Y:S02]  /*6850*/  VIADD R11, R6, 0xc ;  /* 0x0000000c060b7836 */ /* 0x000fe40000000000 */
[C---:B------:R-:W-:Y:S02]  /*6860*/  IMAD R19, R16.reuse, R2, R19 ;  /* 0x0000000210137224 */ /* 0x040fe400078e0213 */
[----:B------:R-:W-:Y:S01]  /*6870*/  IMAD R2, R16, R17, R27 ;  /* 0x0000001110027224 */ /* 0x000fe200078e021b */
[----:B------:R-:W-:Y:S01]  /*6880*/  IABS R27, R13 ;  /* 0x0000000d001b7213 */ /* 0x000fe20000000000 */
[----:B------:R-:W-:Y:S01]  /*6890*/  IMAD.MOV R21, RZ, RZ, -R29 ;  /* 0x000000ffff157224 */ /* 0x000fe200078e0a1d */
[----:B------:R-:W-:Y:S01]  /*68a0*/  IABS R29, R11 ;  /* 0x0000000b001d7213 */ /* 0x000fe20000000000 */
[----:B------:R-:W-:Y:S02]  /*68b0*/  @!P3 IMAD.IADD R23, R23, 0x1, -R16 ;  /* 0x000000011717b824 */ /* 0x000fe400078e0a10 */
[----:B0-----:R-:W-:-:S03]  /*68c0*/  IMAD.HI.U32 R20, R4, R27, RZ ;  /* 0x0000001b04147227 */ /* 0x001fc600078e00ff */
[----:B------:R-:W-:Y:S01]  /*68d0*/  ISETP.GT.U32.AND P3, PT, R16, R23, PT ;  /* 0x000000171000720c */ /* 0x000fe20003f64070 */
[----:B------:R-:W-:-:S04]  /*68e0*/  IMAD.HI.U32 R25, R4, R29, RZ ;  /* 0x0000001d04197227 */ /* 0x000fc800078e00ff */
[----:B------:R-:W-:Y:S02]  /*68f0*/  IMAD.MOV R20, RZ, RZ, -R20 ;  /* 0x000000ffff147224 */ /* 0x000fe400078e0a14 */
[----:B------:R-:W-:Y:S02]  /*6900*/  IMAD.MOV R25, RZ, RZ, -R25 ;  /* 0x000000ffff197224 */ /* 0x000fe400078e0a19 */
[C---:B------:R-:W-:Y:S02]  /*6910*/  IMAD R27, R16.reuse, R20, R27 ;  /* 0x00000014101b7224 */ /* 0x040fe400078e021b */
[----:B------:R-:W2:Y:S01]  /*6920*/  LDL.LU R20, [R1+0x844] ;  /* 0x0008440001147983 */ /* 0x000ea20000300800 */
[C---:B------:R-:W-:Y:S02]  /*6930*/  IMAD R29, R16.reuse, R25, R29 ;  /* 0x00000019101d7224 */ /* 0x040fe400078e021d */
[--C-:B------:R-:W-:Y:S01]  /*6940*/  @!P3 IMAD.IADD R23, R23, 0x1, -R16.reuse ;  /* 0x000000011717b824 */ /* 0x100fe200078e0a10 */
[----:B------:R-:W3:Y:S01]  /*6950*/  LDL.LU R25, [R1+0x840] ;  /* 0x0008400001197983 */ /* 0x000ee20000300800 */
[----:B------:R-:W-:Y:S01]  /*6960*/  ISETP.GT.U32.AND P3, PT, R16, R28, PT ;  /* 0x0000001c1000720c */ /* 0x000fe20003f64070 */
[----:B------:R-:W-:-:S02]  /*6970*/  @!P5 IMAD.IADD R0, R0, 0x1, -R16 ;  /* 0x000000010000d824 */ /* 0x000fc400078e0a10 */
[----:B------:R-:W-:Y:S02]  /*6980*/  VIADD R14, R6, 0x14 ;  /* 0x00000014060e7836 */ /* 0x000fe40000000000 */
[C---:B------:R-:W-:Y:S01]  /*6990*/  IMAD R21, R16.reuse, R21, R24 ;  /* 0x0000001510157224 */ /* 0x040fe200078e0218 */
[----:B------:R-:W-:Y:S02]  /*69a0*/  ISETP.GT.U32.AND P0, PT, R16, R0, PT ;  /* 0x000000001000720c */ /* 0x000fe40003f04070 */
[----:B------:R-:W-:-:S05]  /*69b0*/  IABS R24, R14 ;  /* 0x0000000e00187213 */ /* 0x000fca0000000000 */
[----:B------:R-:W-:Y:S01]  /*69c0*/  @!P3 IMAD.IADD R28, R28, 0x1, -R16 ;  /* 0x000000011c1cb824 */ /* 0x000fe200078e0a10 */
[----:B------:R-:W-:Y:S01]  /*69d0*/  ISETP.GT.U32.AND P3, PT, R16, R26, PT ;  /* 0x0000001a1000720c */ /* 0x000fe20003f64070 */
[----:B------:R-:W-:-:S03]  /*69e0*/  IMAD.HI.U32 R17, R4, R24, RZ ;  /* 0x0000001804117227 */ /* 0x000fc600078e00ff */
[----:B------:R-:W-:Y:S01]  /*69f0*/  ISETP.GT.U32.AND P5, PT, R16, R28, PT ;  /* 0x0000001c1000720c */ /* 0x000fe20003fa4070 */
[----:B------:R-:W-:Y:S01]  /*6a00*/  @!P0 IMAD.IADD R0, R0, 0x1, -R16 ;  /* 0x0000000100008824 */ /* 0x000fe200078e0a10 */
[----:B------:R-:W-:Y:S01]  /*6a10*/  ISETP.GT.U32.AND P0, PT, R16, R12, PT ;  /* 0x0000000c1000720c */ /* 0x000fe20003f04070 */
[----:B------:R-:W-:-:S04]  /*6a20*/  IMAD.MOV R17, RZ, RZ, -R17 ;  /* 0x000000ffff117224 */ /* 0x000fc800078e0a11 */
[----:B------:R-:W-:Y:S02]  /*6a30*/  IMAD R24, R16, R17, R24 ;  /* 0x0000001110187224 */ /* 0x000fe400078e0218 */
[----:B------:R-:W-:Y:S01]  /*6a40*/  @!P3 IMAD.IADD R26, R26, 0x1, -R16 ;  /* 0x000000011a1ab824 */ /* 0x000fe200078e0a10 */
[----:B------:R-:W-:Y:S01]  /*6a50*/  ISETP.GT.U32.AND P3, PT, R16, R5, PT ;  /* 0x000000051000720c */ /* 0x000fe20003f64070 */
[----:B------:R-:W-:Y:S02]  /*6a60*/  @!P1 IMAD.MOV R22, RZ, RZ, -R22 ;  /* 0x000000ffff169224 */ /* 0x000fe400078e0a16 */
[--C-:B------:R-:W-:Y:S01]  /*6a70*/  @!P5 IMAD.IADD R28, R28, 0x1, -R16.reuse ;  /* 0x000000011c1cd824 */ /* 0x100fe200078e0a10 */
[----:B------:R-:W-:Y:S01]  /*6a80*/  ISETP.GT.U32.AND P5, PT, R16, R8, PT ;  /* 0x000000081000720c */ /* 0x000fe20003fa4070 */
[----:B------:R-:W-:Y:S01]  /*6a90*/  @!P0 IMAD.IADD R12, R12, 0x1, -R16 ;  /* 0x000000010c0c8824 */ /* 0x000fe200078e0a10 */
[----:B------:R-:W-:Y:S01]  /*6aa0*/  ISETP.GE.AND P0, PT, R7, RZ, PT ;  /* 0x000000ff0700720c */ /* 0x000fe20003f06270 */
[----:B------:R-:W-:-:S05]  /*6ab0*/  VIADD R7, R6, 0x4 ;  /* 0x0000000406077836 */ /* 0x000fca0000000000 */
[----:B------:R-:W-:Y:S01]  /*6ac0*/  IABS R10, R7 ;  /* 0x00000007000a7213 */ /* 0x000fe20000000000 */
[----:B------:R-:W-:Y:S01]  /*6ad0*/  @!P3 IMAD.IADD R5, R5, 0x1, -R16 ;  /* 0x000000010505b824 */ /* 0x000fe200078e0a10 */
[----:B------:R-:W-:Y:S01]  /*6ae0*/  ISETP.GE.AND P3, PT, R9, RZ, PT ;  /* 0x000000ff0900720c */ /* 0x000fe20003f66270 */
[----:B------:R-:W-:Y:S02]  /*6af0*/  VIADD R9, R6, 0x8 ;  /* 0x0000000806097836 */ /* 0x000fe40000000000 */
[----:B------:R-:W-:-:S03]  /*6b00*/  IMAD.HI.U32 R17, R4, R10, RZ ;  /* 0x0000000a04117227 */ /* 0x000fc600078e00ff */
[----:B------:R-:W-:Y:S01]  /*6b10*/  IABS R6, R9 ;  /* 0x0000000900067213 */ /* 0x000fe20000000000 */
[----:B------:R-:W-:Y:S02]  /*6b20*/  @!P2 IMAD.MOV R23, RZ, RZ, -R23 ;  /* 0x000000ffff17a224 */ /* 0x000fe400078e0a17 */
[----:B------:R-:W-:Y:S02]  /*6b30*/  @!P4 IMAD.MOV R26, RZ, RZ, -R26 ;  /* 0x000000ffff1ac224 */ /* 0x000fe400078e0a1a */
[----:B------:R-:W-:-:S04]  /*6b40*/  IMAD.HI.U32 R3, R4, R6, RZ ;  /* 0x0000000604037227 */ /* 0x000fc800078e00ff */
[----:B------:R-:W-:Y:S02]  /*6b50*/  IMAD.MOV R3, RZ, RZ, -R3 ;  /* 0x000000ffff037224 */ /* 0x000fe400078e0a03 */
[----:B------:R-:W-:Y:S01]  /*6b60*/  @!P5 IMAD.IADD R8, R8, 0x1, -R16 ;  /* 0x000000010808d824 */ /* 0x000fe200078e0a10 */
[C---:B------:R-:W-:Y:S01]  /*6b70*/  ISETP.GT.U32.AND P5, PT, R16.reuse, R15, PT ;  /* 0x0000000f1000720c */ /* 0x040fe20003fa4070 */
[----:B------:R-:W-:Y:S02]  /*6b80*/  IMAD R4, R16, R3, R6 ;  /* 0x0000000310047224 */ /* 0x000fe400078e0206 */
[----:B------:R-:W4:Y:S01]  /*6b90*/  LDL.LU R3, [R1+0x83c] ;  /* 0x00083c0001037983 */ /* 0x000f220000300800 */
[----:B------:R-:W-:-:S03]  /*6ba0*/  IMAD.MOV R6, RZ, RZ, -R17 ;  /* 0x000000ffff067224 */ /* 0x000fc600078e0a11 */
[----:B------:R-:W5:Y:S01]  /*6bb0*/  LDL.LU R17, [R1+0x88] ;  /* 0x0000880001117983 */ /* 0x000f620000300800 */
[----:B------:R-:W-:-:S03]  /*6bc0*/  @!P3 IMAD.MOV R28, RZ, RZ, -R28 ;  /* 0x000000ffff1cb224 */ /* 0x000fc600078e0a1c */
[----:B------:R0:W-:Y:S01]  /*6bd0*/  STL [R1+0x7c8], R22 ;  /* 0x0007c81601007387 */ /* 0x0001e20000100800 */
[C---:B------:R-:W-:Y:S02]  /*6be0*/  IMAD R6, R16.reuse, R6, R10 ;  /* 0x0000000610067224 */ /* 0x040fe400078e020a */
[--C-:B------:R-:W-:Y:S01]  /*6bf0*/  @!P5 IMAD.IADD R15, R15, 0x1, -R16.reuse ;  /* 0x000000010f0fd824 */ /* 0x100fe200078e0a10 */
[C---:B------:R-:W-:Y:S01]  /*6c00*/  ISETP.GT.U32.AND P5, PT, R16.reuse, R19, PT ;  /* 0x000000131000720c */ /* 0x040fe20003fa4070 */
[----:B0-----:R-:W5:Y:S04]  /*6c10*/  LDL.LU R22, [R1+0x94] ;  /* 0x0000940001167983 */ /* 0x001f680000300800 */
[----:B------:R0:W-:Y:S08]  /*6c20*/  STL [R1+0x7cc], R23 ;  /* 0x0007cc1701007387 */ /* 0x0001f00000100800 */
[----:B------:R-:W-:Y:S01]  /*6c30*/  @!P5 IMAD.IADD R19, R19, 0x1, -R16 ;  /* 0x000000011313d824 */ /* 0x000fe200078e0a10 */
[----:B------:R-:W-:Y:S01]  /*6c40*/  ISETP.GT.U32.AND P5, PT, R16, R21, PT ;  /* 0x000000151000720c */ /* 0x000fe20003fa4070 */
[----:B0-----:R-:W5:Y:S01]  /*6c50*/  LDL.LU R23, [R1+0x9c] ;  /* 0x00009c0001177983 */ /* 0x001f620000300800 */
[----:B---3--:R-:W-:-:S05]  /*6c60*/  @!P6 IMAD.MOV R25, RZ, RZ, -R25 ;  /* 0x000000ffff19e224 */ /* 0x008fca00078e0a19 */
[----:B------:R-:W-:Y:S04]  /*6c70*/  STL [R1+0x7d0], R25 ;  /* 0x0007d01901007387 */ /* 0x000fe80000100800 */
[----:B------:R-:W-:Y:S04]  /*6c80*/  STL [R1+0x7d4], R26 ;  /* 0x0007d41a01007387 */ /* 0x000fe80000100800 */
[----:B------:R-:W-:Y:S04]  /*6c90*/  STL [R1+0x7d8], R28 ;  /* 0x0007d81c01007387 */ /* 0x000fe80000100800 */
[----:B------:R-:W3:Y:S01]  /*6ca0*/  LDL.LU R10, [R1+0x838] ;  /* 0x00083800010a7983 */ /* 0x000ee20000300800 */
[C---:B------:R-:W-:Y:S01]  /*6cb0*/  ISETP.GT.U32.AND P1, PT, R16.reuse, R5, PT ;  /* 0x000000051000720c */ /* 0x040fe20003f24070 */
[----:B------:R-:W-:Y:S01]  /*6cc0*/  @!P5 IMAD.IADD R21, R21, 0x1, -R16 ;  /* 0x000000011515d824 */ /* 0x000fe200078e0a10 */
[----:B------:R-:W-:-:S02]  /*6cd0*/  ISETP.GT.U32.AND P2, PT, R16, R8, PT ;  /* 0x000000081000720c */ /* 0x000fc40003f44070 */
[C---:B------:R-:W-:Y:S02]  /*6ce0*/  ISETP.GT.U32.AND P5, PT, R16.reuse, R12, PT ;  /* 0x0000000c1000720c */ /* 0x040fe40003fa4070 */
[C---:B------:R-:W-:Y:S01]  /*6cf0*/  ISETP.GT.U32.AND P4, PT, R16.reuse, R15, PT ;  /* 0x0000000f1000720c */ /* 0x040fe20003f84070 */
[----:B------:R-:W-:Y:S01]  /*6d00*/  @!P0 IMAD.MOV R0, RZ, RZ, -R0 ;  /* 0x000000ffff008224 */ /* 0x000fe200078e0a00 */
[C---:B------:R-:W-:Y:S02]  /*6d10*/  ISETP.GT.U32.AND P3, PT, R16.reuse, R21, PT ;  /* 0x000000151000720c */ /* 0x040fe40003f64070 */
[----:B------:R-:W-:-:S03]  /*6d20*/  ISETP.GT.U32.AND P0, PT, R16, R2, PT ;  /* 0x000000021000720c */ /* 0x000fc60003f04070 */
[--C-:B------:R-:W-:Y:S01]  /*6d30*/  @!P1 IMAD.IADD R5, R5, 0x1, -R16.reuse ;  /* 0x0000000105059824 */ /* 0x100fe200078e0a10 */
[----:B------:R-:W-:Y:S01]  /*6d40*/  ISETP.GT.U32.AND P1, PT, R16, R24, PT ;  /* 0x000000181000720c */ /* 0x000fe20003f24070 */
[--C-:B------:R-:W-:Y:S01]  /*6d50*/  @!P2 IMAD.IADD R8, R8, 0x1, -R16.reuse ;  /* 0x000000010808a824 */ /* 0x100fe200078e0a10 */
[----:B------:R-:W-:Y:S01]  /*6d60*/  ISETP.GT.U32.AND P2, PT, R16, R27, PT ;  /* 0x0000001b1000720c */ /* 0x000fe20003f44070 */
[--C-:B------:R-:W-:Y:S01]  /*6d70*/  @!P5 IMAD.IADD R12, R12, 0x1, -R16.reuse ;  /* 0x000000010c0cd824 */ /* 0x100fe200078e0a10 */
[C---:B------:R-:W-:Y:S01]  /*6d80*/  ISETP.GT.U32.AND P5, PT, R16.reuse, R29, PT ;  /* 0x0000001d1000720c */ /* 0x040fe20003fa4070 */
[--C-:B------:R-:W-:Y:S01]  /*6d90*/  @!P4 IMAD.IADD R15, R15, 0x1, -R16.reuse ;  /* 0x000000010f0fc824 */ /* 0x100fe200078e0a10 */
[C---:B------:R-:W-:Y:S01]  /*6da0*/  ISETP.GT.U32.AND P4, PT, R16.reuse, R4, PT ;  /* 0x000000041000720c */ /* 0x040fe20003f84070 */
[--C-:B------:R-:W-:Y:S01]  /*6db0*/  @!P3 IMAD.IADD R21, R21, 0x1, -R16.reuse ;  /* 0x000000011515b824 */ /* 0x100fe200078e0a10 */
[----:B------:R-:W-:Y:S01]  /*6dc0*/  ISETP.GT.U32.AND P6, PT, R16, R19, PT ;  /* 0x000000131000720c */ /* 0x000fe20003fc4070 */
[----:B------:R-:W-:-:S04]  /*6dd0*/  @!P0 IMAD.IADD R2, R2, 0x1, -R16 ;  /* 0x0000000102028824 */ /* 0x000fc800078e0a10 */
[--C-:B------:R-:W-:Y:S02]  /*6de0*/  @!P1 IMAD.IADD R24, R24, 0x1, -R16.reuse ;  /* 0x0000000118189824 */ /* 0x100fe400078e0a10 */
[--C-:B------:R-:W-:Y:S02]  /*6df0*/  @!P2 IMAD.IADD R27, R27, 0x1, -R16.reuse ;  /* 0x000000011b1ba824 */ /* 0x100fe400078e0a10 */
[--C-:B------:R-:W-:Y:S02]  /*6e00*/  @!P5 IMAD.IADD R29, R29, 0x1, -R16.reuse ;  /* 0x000000011d1dd824 */ /* 0x100fe400078e0a10 */
[--C-:B------:R-:W-:Y:S01]  /*6e10*/  @!P4 IMAD.IADD R4, R4, 0x1, -R16.reuse ;  /* 0x000000010404c824 */ /* 0x100fe200078e0a10 */
[----:B--2---:R-:W-:Y:S01]  /*6e20*/  ISETP.GE.AND P4, PT, R20, RZ, PT ;  /* 0x000000ff1400720c */ /* 0x004fe20003f86270 */
[----:B------:R-:W-:Y:S01]  /*6e30*/  @!P6 IMAD.IADD R19, R19, 0x1, -R16 ;  /* 0x000000011313e824 */ /* 0x000fe200078e0a10 */
[----:B----4-:R-:W-:Y:S02]  /*6e40*/  ISETP.GE.AND P5, PT, R3, RZ, PT ;  /* 0x000000ff0300720c */ /* 0x010fe40003fa6270 */
[----:B-----5:R-:W-:-:S02]  /*6e50*/  ISETP.GE.AND P1, PT, R17, RZ, PT ;  /* 0x000000ff1100720c */ /* 0x020fc40003f26270 */
[----:B------:R-:W-:Y:S02]  /*6e60*/  ISETP.GE.AND P0, PT, R22, RZ, PT ;  /* 0x000000ff1600720c */ /* 0x000fe40003f06270 */
[----:B------:R-:W-:-:S11]  /*6e70*/  ISETP.GE.AND P3, PT, R23, RZ, PT ;  /* 0x000000ff1700720c */ /* 0x000fd60003f66270 */
[----:B------:R-:W-:Y:S01]  /*6e80*/  @!P0 IMAD.MOV R8, RZ, RZ, -R8 ;  /* 0x000000ffff088224 */ /* 0x000fe200078e0a08 */
[----:B------:R-:W-:Y:S01]  /*6e90*/  STL [R1+0x7dc], R0 ;  /* 0x0007dc0001007387 */ /* 0x000fe20000100800 */
[----:B------:R-:W-:Y:S01]  /*6ea0*/  @!P1 IMAD.MOV R12, RZ, RZ, -R12 ;  /* 0x000000ffff0c9224 */ /* 0x000fe200078e0a0c */
[C---:B------:R-:W-:Y:S01]  /*6eb0*/  ISETP.GT.U32.AND P0, PT, R16.reuse, R24, PT ;  /* 0x000000181000720c */ /* 0x040fe20003f04070 */
[----:B------:R-:W-:Y:S02]  /*6ec0*/  @!P5 IMAD.MOV R19, RZ, RZ, -R19 ;  /* 0x000000ffff13d224 */ /* 0x000fe400078e0a13 */
[----:B------:R-:W-:Y:S02]  /*6ed0*/  @!P4 IMAD.MOV R21, RZ, RZ, -R21 ;  /* 0x000000ffff15c224 */ /* 0x000fe400078e0a15 */
[----:B------:R-:W-:Y:S01]  /*6ee0*/  @!P3 IMAD.MOV R5, RZ, RZ, -R5 ;  /* 0x000000ffff05b224 */ /* 0x000fe200078e0a05 */
[----:B------:R-:W-:Y:S02]  /*6ef0*/  ISETP.GT.U32.AND P3, PT, R16, R2, PT ;  /* 0x000000021000720c */ /* 0x000fe40003f64070 */
[----:B------:R-:W-:-:S05]  /*6f00*/  ISETP.GE.AND P4, PT, R18, RZ, PT ;  /* 0x000000ff1200720c */ /* 0x000fca0003f86270 */
[----:B------:R-:W-:Y:S01]  /*6f10*/  @!P0 IMAD.IADD R24, R24, 0x1, -R16 ;  /* 0x0000000118188824 */ /* 0x000fe200078e0a10 */
[----:B------:R-:W-:-:S05]  /*6f20*/  ISETP.GE.AND P0, PT, R13, RZ, PT ;  /* 0x000000ff0d00720c */ /* 0x000fca0003f06270 */
[----:B------:R-:W-:Y:S01]  /*6f30*/  @!P3 IMAD.IADD R2, R2, 0x1, -R16 ;  /* 0x000000010202b824 */ /* 0x000fe200078e0a10 */
[----:B------:R-:W-:Y:S02]  /*6f40*/  ISETP.GE.AND P3, PT, R14, RZ, PT ;  /* 0x000000ff0e00720c */ /* 0x000fe40003f66270 */
[----:B---3--:R-:W-:Y:S02]  /*6f50*/  ISETP.GE.AND P2, PT, R10, RZ, PT ;  /* 0x000000ff0a00720c */ /* 0x008fe40003f46270 */
[----:B------:R-:W2:Y:S04]  /*6f60*/  LDL.LU R10, [R1+0x834] ;  /* 0x00083400010a7983 */ /* 0x000ea80000300800 */
[----:B------:R-:W3:Y:S04]  /*6f70*/  LDL.LU R3, [R1+0x830] ;  /* 0x0008300001037983 */ /* 0x000ee80000300800 */
[----:B------:R-:W-:Y:S03]  /*6f80*/  STL [R1+0x7e0], R5 ;  /* 0x0007e00501007387 */ /* 0x000fe60000100800 */
[----:B------:R-:W-:Y:S01]  /*6f90*/  @!P2 IMAD.MOV R15, RZ, RZ, -R15 ;  /* 0x000000ffff0fa224 */ /* 0x000fe200078e0a0f */
[----:B------:R-:W-:Y:S04]  /*6fa0*/  STL [R1+0x7e4], R8 ;  /* 0x0007e40801007387 */ /* 0x000fe80000100800 */
[----:B------:R-:W-:Y:S04]  /*6fb0*/  STL [R1+0x7e8], R12 ;  /* 0x0007e80c01007387 */ /* 0x000fe80000100800 */
[----:B------:R-:W-:Y:S04]  /*6fc0*/  STL [R1+0x7ec], R15 ;  /* 0x0007ec0f01007387 */ /* 0x000fe80000100800 */
[----:B------:R-:W-:Y:S04]  /*6fd0*/  STL [R1+0x7f0], R19 ;  /* 0x0007f01301007387 */ /* 0x000fe80000100800 */
[----:B------:R-:W-:Y:S04]  /*6fe0*/  STL [R1+0x7f4], R21 ;  /* 0x0007f41501007387 */ /* 0x000fe80000100800 */
[----:B------:R-:W4:Y:S04]  /*6ff0*/  LDL.LU R22, [R1+0x34] ;  /* 0x0000340001167983 */ /* 0x000f280000300800 */
[----:B------:R-:W5:Y:S04]  /*7000*/  LDL.LU R20, [R1+0x2c] ;  /* 0x00002c0001147983 */ /* 0x000f680000300800 */
[----:B------:R-:W5:Y:S04]  /*7010*/  LDL.LU R18, [R1+0x24] ;  /* 0x0000240001127983 */ /* 0x000f680000300800 */
[----:B------:R-:W5:Y:S04]  /*7020*/  LDL.LU R14, [R1+0x20] ;  /* 0x00002000010e7983 */ /* 0x000f680000300800 */
[----:B------:R-:W5:Y:S01]  /*7030*/  LDL.LU R13, [R1+0x1d4] ;  /* 0x0001d400010d7983 */ /* 0x000f620000300800 */
[----:B------:R-:W-:-:S02]  /*7040*/  ISETP.GT.U32.AND P6, PT, R16, R6, PT ;  /* 0x000000061000720c */ /* 0x000fc40003fc4070 */
[C---:B------:R-:W-:Y:S02]  /*7050*/  ISETP.GT.U32.AND P1, PT, R16.reuse, R27, PT ;  /* 0x0000001b1000720c */ /* 0x040fe40003f24070 */
[----:B------:R-:W-:-:S09]  /*7060*/  ISETP.GT.U32.AND P2, PT, R16, R29, PT ;  /* 0x0000001d1000720c */ /* 0x000fd20003f44070 */
[----:B------:R-:W-:Y:S01]  /*7070*/  @!P6 IMAD.IADD R6, R6, 0x1, -R16 ;  /* 0x000000010606e824 */ /* 0x000fe200078e0a10 */
[----:B------:R-:W-:-:S04]  /*7080*/  ISETP.GT.U32.AND P6, PT, R16, R4, PT ;  /* 0x000000041000720c */ /* 0x000fc80003fc4070 */
[----:B------:R-:W-:Y:S01]  /*7090*/  ISETP.GT.U32.AND P5, PT, R16, R6, PT ;  /* 0x000000061000720c */ /* 0x000fe20003fa4070 */
[--C-:B------:R-:W-:Y:S02]  /*70a0*/  @!P1 IMAD.IADD R27, R27, 0x1, -R16.reuse ;  /* 0x000000011b1b9824 */ /* 0x100fe400078e0a10 */
[----:B------:R-:W-:-:S06]  /*70b0*/  @!P2 IMAD.IADD R29, R29, 0x1, -R16 ;  /* 0x000000011d1da824 */ /* 0x000fcc00078e0a10 */
[----:B------:R-:W-:-:S04]  /*70c0*/  @!P6 IMAD.IADD R4, R4, 0x1, -R16 ;  /* 0x000000010404e824 */ /* 0x000fc800078e0a10 */
[----:B------:R-:W-:Y:S02]  /*70d0*/  @!P5 IMAD.IADD R6, R6, 0x1, -R16 ;  /* 0x000000010606d824 */ /* 0x000fe400078e0a10 */
[----:B------:R-:W0:Y:S01]  /*70e0*/  LDC.64 R16, c[0x0][0x380] ;  /* 0x0000e000ff107b82 */ /* 0x000e220000000a00 */
[----:B------:R-:W-:Y:S02]  /*70f0*/  ISETP.GE.AND P1, PT, R11, RZ, PT ;  /* 0x000000ff0b00720c */ /* 0x000fe40003f26270 */
[----:B------:R-:W-:Y:S01]  /*7100*/  ISETP.GE.AND P2, PT, R9, RZ, PT ;  /* 0x000000ff0900720c */ /* 0x000fe20003f46270 */
[----:B------:R-:W5:Y:S01]  /*7110*/  LDL.LU R11, [R1+0x10] ;  /* 0x00001000010b7983 */ /* 0x000f620000300800 */
[----:B------:R-:W-:Y:S01]  /*7120*/  ISETP.GE.AND P6, PT, R7, RZ, PT ;  /* 0x000000ff0700720c */ /* 0x000fe20003fc6270 */
[----:B------:R-:W-:Y:S02]  /*7130*/  @!P4 IMAD.MOV R2, RZ, RZ, -R2 ;  /* 0x000000ffff02c224 */ /* 0x000fe400078e0a02 */
[----:B------:R-:W5:Y:S01]  /*7140*/  LDL.LU R9, [R1+0x84] ;  /* 0x0000840001097983 */ /* 0x000f620000300800 */
[----:B------:R-:W-:-:S02]  /*7150*/  @!P3 IMAD.MOV R24, RZ, RZ, -R24 ;  /* 0x000000ffff18b224 */ /* 0x000fc400078e0a18 */
[----:B------:R-:W-:Y:S01]  /*7160*/  @!P0 IMAD.MOV R27, RZ, RZ, -R27 ;  /* 0x000000ffff1b8224 */ /* 0x000fe200078e0a1b */
[----:B------:R-:W5:Y:S02]  /*7170*/  LDL.LU R7, [R1+0x1d0] ;  /* 0x0001d00001077983 */ /* 0x000f640000300800 */
[----:B------:R-:W-:Y:S02]  /*7180*/  @!P1 IMAD.MOV R29, RZ, RZ, -R29 ;  /* 0x000000ffff1d9224 */ /* 0x000fe400078e0a1d */
[----:B------:R-:W-:Y:S02]  /*7190*/  @!P2 IMAD.MOV R4, RZ, RZ, -R4 ;  /* 0x000000ffff04a224 */ /* 0x000fe400078e0a04 */
[----:B------:R-:W-:Y:S01]  /*71a0*/  @!P6 IMAD.MOV R6, RZ, RZ, -R6 ;  /* 0x000000ffff06e224 */ /* 0x000fe200078e0a06 */
[----:B0-----:R-:W-:Y:S04]  /*71b0*/  STL [R1+0x7fc], R16 ;  /* 0x0007fc1001007387 */ /* 0x001fe80000100800 */
[----:B------:R-:W-:Y:S04]  /*71c0*/  STL [R1+0x7f8], R17 ;  /* 0x0007f81101007387 */ /* 0x000fe80000100800 */
[----:B------:R2:W-:Y:S04]  /*71d0*/  STL [R1+0x800], R2 ;  /* 0x0008000201007387 */ /* 0x0005e80000100800 */
[----:B------:R-:W-:Y:S04]  /*71e0*/  STL [R1+0x804], R24 ;  /* 0x0008041801007387 */ /* 0x000fe80000100800 */
[----:B------:R-:W-:Y:S04]  /*71f0*/  STL [R1+0x808], R27 ;  /* 0x0008081b01007387 */ /* 0x000fe80000100800 */
[----:B------:R-:W-:Y:S04]  /*7200*/  STL [R1+0x80c], R29 ;  /* 0x00080c1d01007387 */ /* 0x000fe80000100800 */
[----:B------:R5:W-:Y:S04]  /*7210*/  STL [R1+0x810], R4 ;  /* 0x0008100401007387 */ /* 0x000be80000100800 */
[----:B------:R-:W-:Y:S01]  /*7220*/  STL [R1+0x814], R6 ;  /* 0x0008140601007387 */ /* 0x000fe20000100800 */
[----:B---3--:R-:W-:-:S02]  /*7230*/  ISETP.NE.AND P5, PT, R3, RZ, PT ;  /* 0x000000ff0300720c */ /* 0x008fc40003fa5270 */
[----:B------:R-:W-:-:S04]  /*7240*/  LOP3.LUT R3, RZ, R3, RZ, 0x33, !PT ;  /* 0x00000003ff037212 */ /* 0x000fc800078e33ff */
[----:B--2---:R-:W-:-:S05]  /*7250*/  SEL R2, R3, R10, !P5 ;  /* 0x0000000a03027207 */ /* 0x004fca0006800000 */
[----:B------:R0:W-:Y:S01]  /*7260*/  STL [R1+0x1c], R2 ;  /* 0x00001c0201007387 */ /* 0x0001e20000100800 */
[C---:B----4-:R-:W-:Y:S02]  /*7270*/  SEL R0, R3.reuse, R22, !P5 ;  /* 0x0000001603007207 */ /* 0x050fe40006800000 */
[----:B-----5:R-:W-:-:S03]  /*7280*/  SEL R4, R3, R20, !P5 ;  /* 0x0000001403047207 */ /* 0x020fc60006800000 */
[----:B------:R1:W-:Y:S01]  /*7290*/  STL [R1+0x34], R0 ;  /* 0x0000340001007387 */ /* 0x0003e20000100800 */
[----:B0-----:R-:W-:-:S03]  /*72a0*/  SEL R2, R3, R18, !P5 ;  /* 0x0000001203027207 */ /* 0x001fc60006800000 */
[----:B------:R0:W-:Y:S01]  /*72b0*/  STL [R1+0x28], R4 ;  /* 0x0000280401007387 */ /* 0x0001e20000100800 */
[----:B-1----:R-:W-:-:S03]  /*72c0*/  SEL R0, R3, R14, !P5 ;  /* 0x0000000e03007207 */ /* 0x002fc60006800000 */
[----:B------:R1:W-:Y:S01]  /*72d0*/  STL [R1+0x24], R2 ;  /* 0x0000240201007387 */ /* 0x0003e20000100800 */
[----:B0-----:R-:W-:-:S03]  /*72e0*/  SEL R4, R3, R13, !P5 ;  /* 0x0000000d03047207 */ /* 0x001fc60006800000 */
[----:B------:R0:W-:Y:S04]  /*72f0*/  STL [R1+0x20], R0 ;  /* 0x0000200001007387 */ /* 0x0001e80000100800 */
[----:B------:R-:W-:Y:S04]  /*7300*/  STL [R1+0x2c], R4 ;  /* 0x00002c0401007387 */ /* 0x000fe80000100800 */
[----:B------:R-:W2:Y:S01]  /*7310*/  LDL.LU R10, [R1+0xa4] ;  /* 0x0000a400010a7983 */ /* 0x000ea20000300800 */
[C---:B-1----:R-:W-:Y:S02]  /*7320*/  SEL R2, R3.reuse, R11, !P5 ;  /* 0x0000000b03027207 */ /* 0x042fe40006800000 */
[----:B0-----:R-:W-:-:S03]  /*7330*/  SEL R0, R3, R9, !P5 ;  /* 0x0000000903007207 */ /* 0x001fc60006800000 */
[----:B------:R-:W-:Y:S04]  /*7340*/  STL [R1+0x10], R2 ;  /* 0x0000100201007387 */ /* 0x000fe80000100800 */
[----:B--2---:R0:W-:Y:S04]  /*7350*/  STL [R1+0x828], R10 ;  /* 0x0008280a01007387 */ /* 0x0041e80000100800 */
[----:B------:R1:W-:Y:S04]  /*7360*/  STL [R1+0x3c], R0 ;  /* 0x00003c0001007387 */ /* 0x0003e80000100800 */
[----:B0-----:R-:W2:Y:S01]  /*7370*/  LDL.LU R10, [R1+0xa0] ;  /* 0x0000a000010a7983 */ /* 0x001ea20000300800 */
[----:B-1----:R-:W-:-:S03]  /*7380*/  SEL R0, R3, R7, !P5 ;  /* 0x0000000703007207 */ /* 0x002fc60006800000 */
[----:B--2---:R0:W-:Y:S04]  /*7390*/  STL [R1+0x82c], R10 ;  /* 0x00082c0a01007387 */ /* 0x0041e80000100800 */
[----:B0-----:R-:W2:Y:S04]  /*73a0*/  LDL.LU R10, [R1+0x90] ;  /* 0x00009000010a7983 */ /* 0x001ea80000300800 */
[----:B------:R-:W3:Y:S04]  /*73b0*/  LDL.LU R6, [R1+0xac] ;  /* 0x0000ac0001067983 */ /* 0x000ee80000300800 */
[----:B------:R-:W4:Y:S04]  /*73c0*/  LDL.LU R4, [R1+0x1b4] ;  /* 0x0001b40001047983 */ /* 0x000f280000300800 */
[----:B------:R-:W5:Y:S04]  /*73d0*/  LDL.LU R29, [R1+0x1b8] ;  /* 0x0001b800011d7983 */ /* 0x000f680000300800 */
[----:B------:R-:W3:Y:S04]  /*73e0*/  LDL.LU R27, [R1+0x1c0] ;  /* 0x0001c000011b7983 */ /* 0x000ee80000300800 */
[----:B------:R-:W3:Y:S04]  /*73f0*/  LDL.LU R24, [R1+0x1cc] ;  /* 0x0001cc0001187983 */ /* 0x000ee80000300800 */
[----:B------:R-:W3:Y:S04]  /*7400*/  LDL.LU R2, [R1+0x1c8] ;  /* 0x0001c80001027983 */ /* 0x000ee80000300800 */
[----:B------:R-:W3:Y:S04]  /*7410*/  LDL.LU R17, [R1+0x1c4] ;  /* 0x0001c40001117983 */ /* 0x000ee80000300800 */
[----:B------:R-:W3:Y:S04]  /*7420*/  LDL.LU R9, [R1+0x1bc] ;  /* 0x0001bc0001097983 */ /* 0x000ee80000300800 */
[----:B------:R-:W3:Y:S04]  /*7430*/  LDL.LU R16, [R1+0xb4] ;  /* 0x0000b40001107983 */ /* 0x000ee80000300800 */
[----:B------:R-:W3:Y:S04]  /*7440*/  LDL.LU R21, [R1+0x180] ;  /* 0x0001800001157983 */ /* 0x000ee80000300800 */
[----:B------:R0:W-:Y:S04]  /*7450*/  STL [R1+0x44], R0 ;  /* 0x0000440001007387 */ /* 0x0001e80000100800 */
[----:B------:R-:W3:Y:S04]  /*7460*/  LDL.LU R19, [R1+0x19c] ;  /* 0x00019c0001137983 */ /* 0x000ee80000300800 */
[----:B------:R-:W3:Y:S04]  /*7470*/  LDL.LU R15, [R1+0x1a8] ;  /* 0x0001a800010f7983 */ /* 0x000ee80000300800 */
[----:B------:R-:W3:Y:S04]  /*7480*/  LDL.LU R12, [R1+0xbc] ;  /* 0x0000bc00010c7983 */ /* 0x000ee80000300800 */
[----:B------:R-:W3:Y:S04]  /*7490*/  LDL.LU R8, [R1+0xc4] ;  /* 0x0000c40001087983 */ /* 0x000ee80000300800 */
[----:B------:R-:W3:Y:S04]  /*74a0*/  LDL.LU R5, [R1+0xcc] ;  /* 0x0000cc0001057983 */ /* 0x000ee80000300800 */
[----:B0-----:R-:W3:Y:S04]  /*74b0*/  LDL.LU R0, [R1+0xd0] ;  /* 0x0000d00001007983 */ /* 0x001ee80000300800 */
[----:B------:R-:W3:Y:S04]  /*74c0*/  LDL.LU R28, [R1+0xd8] ;  /* 0x0000d800011c7983 */ /* 0x000ee80000300800 */
        /* <DEDUP_REMOVED lines=9> */
[----:B------:R-:W3:Y:S01]  /*7560*/  LDL.LU R7, [R1+0x138] ;  /* 0x0001380001077983 */ /* 0x000ee20000300800 */
[----:B--2---:R-:W-:-:S05]  /*7570*/  SEL R10, R3, R10, !P5 ;  /* 0x0000000a030a7207 */ /* 0x004fca0006800000 */
[----:B------:R0:W-:Y:S04]  /*7580*/  STL [R1+0x48], R10 ;  /* 0x0000480a01007387 */ /* 0x0001e80000100800 */
[----:B0-----:R-:W2:Y:S02]  /*7590*/  LDL.LU R10, [R1+0x82c] ;  /* 0x00082c00010a7983 */ /* 0x001ea40000300800 */
[----:B--2---:R-:W-:-:S05]  /*75a0*/  SEL R10, R3, R10, !P5 ;  /* 0x0000000a030a7207 */ /* 0x004fca0006800000 */
[----:B------:R0:W-:Y:S04]  /*75b0*/  STL [R1+0x50], R10 ;  /* 0x0000500a01007387 */ /* 0x0001e80000100800 */
[----:B0-----:R-:W2:Y:S01]  /*75c0*/  LDL.LU R10, [R1+0x828] ;  /* 0x00082800010a7983 */ /* 0x001ea20000300800 */
[C---:B---3--:R-:W-:Y:S02]  /*75d0*/  SEL R6, R3.reuse, R6, !P5 ;  /* 0x0000000603067207 */ /* 0x048fe40006800000 */
[C---:B------:R-:W-:Y:S02]  /*75e0*/  SEL R5, R3.reuse, R5, !P5 ;  /* 0x0000000503057207 */ /* 0x040fe40006800000 */
[----:B--2---:R-:W-:-:S05]  /*75f0*/  SEL R10, R3, R10, !P5 ;  /* 0x0000000a030a7207 */ /* 0x004fca0006800000 */
[----:B------:R4:W-:Y:S04]  /*7600*/  STL [R1+0x54], R10 ;  /* 0x0000540a01007387 */ /* 0x0009e80000100800 */
[----:B------:R5:W-:Y:S01]  /*7610*/  STL [R1+0x5c], R6 ;  /* 0x00005c0601007387 */ /* 0x000be20000100800 */
[C---:B----4-:R-:W-:Y:S02]  /*7620*/  SEL R10, R3.reuse, R4, !P5 ;  /* 0x00000004030a7207 */ /* 0x050fe40006800000 */
[C---:B------:R-:W-:Y:S02]  /*7630*/  SEL R4, R3.reuse, R27, !P5 ;  /* 0x0000001b03047207 */ /* 0x040fe40006800000 */
[C---:B-----5:R-:W-:Y:S01]  /*7640*/  SEL R6, R3.reuse, R29, !P5 ;  /* 0x0000001d03067207 */ /* 0x060fe20006800000 */
[----:B------:R0:W-:Y:S04]  /*7650*/  STL [R1+0x68], R10 ;  /* 0x0000680a01007387 */ /* 0x0001e80000100800 */
[----:B------:R1:W-:Y:S04]  /*7660*/  STL [R1+0x70], R6 ;  /* 0x0000700601007387 */ /* 0x0003e80000100800 */
[----:B------:R2:W-:Y:S01]  /*7670*/  STL [R1+0x84], R4 ;  /* 0x0000840401007387 */ /* 0x0005e20000100800 */
[----:B0-----:R-:W-:-:S02]  /*7680*/  SEL R10, R3, R24, !P5 ;  /* 0x00000018030a7207 */ /* 0x001fc40006800000 */
[----:B-1----:R-:W-:-:S03]  /*7690*/  SEL R6, R3, R2, !P5 ;  /* 0x0000000203067207 */ /* 0x002fc60006800000 */
[----:B------:R-:W-:Y:S01]  /*76a0*/  STL [R1+0x88], R10 ;  /* 0x0000880a01007387 */ /* 0x000fe20000100800 */
[----:B--2---:R-:W-:-:S03]  /*76b0*/  SEL R4, R3, R17, !P5 ;  /* 0x0000001103047207 */ /* 0x004fc60006800000 */
[----:B------:R0:W-:Y:S01]  /*76c0*/  STL [R1+0x90], R6 ;  /* 0x0000900601007387 */ /* 0x0001e20000100800 */
[----:B------:R-:W-:-:S03]  /*76d0*/  SEL R2, R3, R9, !P5 ;  /* 0x0000000903027207 */ /* 0x000fc60006800000 */
[----:B------:R-:W2:Y:S04]  /*76e0*/  LDL.LU R9, [R1+0x13c] ;  /* 0x00013c0001097983 */ /* 0x000ea80000300800 */
[----:B------:R1:W-:Y:S01]  /*76f0*/  STL [R1+0x94], R4 ;  /* 0x0000940401007387 */ /* 0x0003e20000100800 */
[----:B0-----:R-:W-:-:S03]  /*7700*/  SEL R6, R3, R16, !P5 ;  /* 0x0000001003067207 */ /* 0x001fc60006800000 */
[----:B------:R0:W-:Y:S01]  /*7710*/  STL [R1+0x9c], R2 ;  /* 0x00009c0201007387 */ /* 0x0001e20000100800 */
[----:B-1----:R-:W-:-:S03]  /*7720*/  SEL R4, R3, R21, !P5 ;  /* 0x0000001503047207 */ /* 0x002fc60006800000 */
[----:B------:R1:W-:Y:S01]  /*7730*/  STL [R1+0xa0], R6 ;  /* 0x0000a00601007387 */ /* 0x0003e20000100800 */
[----:B0-----:R-:W-:-:S03]  /*7740*/  SEL R2, R3, R19, !P5 ;  /* 0x0000001303027207 */ /* 0x001fc60006800000 */
[----:B------:R0:W-:Y:S01]  /*7750*/  STL [R1+0xa4], R4 ;  /* 0x0000a40401007387 */ /* 0x0001e20000100800 */
[----:B-1----:R-:W-:-:S03]  /*7760*/  SEL R6, R3, R15, !P5 ;  /* 0x0000000f03067207 */ /* 0x002fc60006800000 */
[----:B------:R1:W-:Y:S01]  /*7770*/  STL [R1+0xac], R2 ;  /* 0x0000ac0201007387 */ /* 0x0003e20000100800 */
[----:B0-----:R-:W-:-:S03]  /*7780*/  SEL R4, R3, R12, !P5 ;  /* 0x0000000c03047207 */ /* 0x001fc60006800000 */
[----:B------:R-:W-:Y:S04]  /*7790*/  STL [R1+0xb4], R6 ;  /* 0x0000b40601007387 */ /* 0x000fe80000100800 */
[----:B------:R0:W-:Y:S01]  /*77a0*/  STL [R1+0xbc], R4 ;  /* 0x0000bc0401007387 */ /* 0x0001e20000100800 */
[----:B-1----:R-:W-:-:S05]  /*77b0*/  SEL R2, R3, R8, !P5 ;  /* 0x0000000803027207 */ /* 0x002fca0006800000 */
[----:B------:R1:W-:Y:S01]  /*77c0*/  STL [R1+0xc4], R2 ;  /* 0x0000c40201007387 */ /* 0x0003e20000100800 */
[----:B0-----:R-:W-:-:S03]  /*77d0*/  SEL R4, R3, R0, !P5 ;  /* 0x0000000003047207 */ /* 0x001fc60006800000 */
[----:B------:R-:W-:Y:S01]  /*77e0*/  STL [R1+0xcc], R5 ;  /* 0x0000cc0501007387 */ /* 0x000fe20000100800 */
[----:B------:R-:W-:-:S03]  /*77f0*/  SEL R0, R3, R26, !P5 ;  /* 0x0000001a03007207 */ /* 0x000fc60006800000 */
[----:B------:R0:W-:Y:S01]  /*7800*/  STL [R1+0xd0], R4 ;  /* 0x0000d00401007387 */ /* 0x0001e20000100800 */
[----:B-1----:R-:W-:-:S05]  /*7810*/  SEL R2, R3, R28, !P5 ;  /* 0x0000001c03027207 */ /* 0x002fca0006800000 */
[----:B------:R1:W-:Y:S01]  /*7820*/  STL [R1+0xd8], R2 ;  /* 0x0000d80201007387 */ /* 0x0003e20000100800 */
[----:B0-----:R-:W-:-:S03]  /*7830*/  SEL R4, R3, R25, !P5 ;  /* 0x0000001903047207 */ /* 0x001fc60006800000 */
[----:B------:R0:W-:Y:S04]  /*7840*/  STL [R1+0xe0], R0 ;  /* 0x0000e00001007387 */ /* 0x0001e80000100800 */
[----:B------:R3:W-:Y:S01]  /*7850*/  STL [R1+0xe4], R4 ;  /* 0x0000e40401007387 */ /* 0x0007e20000100800 */
[C---:B-1----:R-:W-:Y:S02]  /*7860*/  SEL R2, R3.reuse, R23, !P5 ;  /* 0x0000001703027207 */ /* 0x042fe40006800000 */
[----:B0-----:R-:W-:-:S03]  /*7870*/  SEL R0, R3, R22, !P5 ;  /* 0x0000001603007207 */ /* 0x001fc60006800000 */
[----:B------:R0:W-:Y:S01]  /*7880*/  STL [R1+0xe8], R2 ;  /* 0x0000e80201007387 */ /* 0x0001e20000100800 */
[----:B---3--:R-:W-:-:S03]  /*7890*/  SEL R4, R3, R20, !P5 ;  /* 0x0000001403047207 */ /* 0x008fc60006800000 */
[----:B------:R1:W-:Y:S04]  /*78a0*/  STL [R1+0xf8], R0 ;  /* 0x0000f80001007387 */ /* 0x0003e80000100800 */
[----:B------:R3:W-:Y:S01]  /*78b0*/  STL [R1+0x104], R4 ;  /* 0x0001040401007387 */ /* 0x0007e20000100800 */
[C---:B0-----:R-:W-:Y:S02]  /*78c0*/  SEL R2, R3.reuse, R18, !P5 ;  /* 0x0000001203027207 */ /* 0x041fe40006800000 */
[----:B-1----:R-:W-:-:S03]  /*78d0*/  SEL R0, R3, R14, !P5 ;  /* 0x0000000e03007207 */ /* 0x002fc60006800000 */
[----:B------:R0:W-:Y:S01]  /*78e0*/  STL [R1+0x10c], R2 ;  /* 0x00010c0201007387 */ /* 0x0001e20000100800 */
[----:B---3--:R-:W-:-:S03]  /*78f0*/  SEL R4, R3, R13, !P5 ;  /* 0x0000000d03047207 */ /* 0x008fc60006800000 */
[----:B------:R1:W-:Y:S04]  /*7900*/  STL [R1+0x124], R0 ;  /* 0x0001240001007387 */ /* 0x0003e80000100800 */
[----:B------:R-:W-:Y:S04]  /*7910*/  STL [R1+0x128], R4 ;  /* 0x0001280401007387 */ /* 0x000fe80000100800 */
[----:B------:R-:W3:Y:S01]  /*7920*/  LDL.LU R10, [R1+0x150] ;  /* 0x00015000010a7983 */ /* 0x000ee20000300800 */
[C---:B0-----:R-:W-:Y:S02]  /*7930*/  SEL R2, R3.reuse, R11, !P5 ;  /* 0x0000000b03027207 */ /* 0x041fe40006800000 */
[----:B-1----:R-:W-:-:S03]  /*7940*/  SEL R0, R3, R7, !P5 ;  /* 0x0000000703007207 */ /* 0x002fc60006800000 */
[----:B------:R-:W-:Y:S04]  /*7950*/  STL [R1+0x134], R2 ;  /* 0x0001340201007387 */ /* 0x000fe80000100800 */
[----:B---3--:R0:W-:Y:S04]  /*7960*/  STL [R1+0x820], R10 ;  /* 0x0008200a01007387 */ /* 0x0081e80000100800 */
[----:B------:R2:W-:Y:S04]  /*7970*/  STL [R1+0x138], R0 ;  /* 0x0001380001007387 */ /* 0x0005e80000100800 */
[----:B0-----:R-:W3:Y:S01]  /*7980*/  LDL.LU R10, [R1+0x148] ;  /* 0x00014800010a7983 */ /* 0x001ee20000300800 */
[----:B--2---:R-:W-:-:S03]  /*7990*/  SEL R0, R3, R9, !P5 ;  /* 0x0000000903007207 */ /* 0x004fc60006800000 */
[----:B---3--:R0:W-:Y:S04]  /*79a0*/  STL [R1+0x824], R10 ;  /* 0x0008240a01007387 */ /* 0x0081e80000100800 */
        /* <DEDUP_REMOVED lines=35> */
[C---:B----4-:R-:W-:Y:S02]  /*7be0*/  SEL R4, R3.reuse, R4, !P5 ;  /* 0x0000000403047207 */ /* 0x050fe40006800000 */
[C---:B---3--:R-:W-:Y:S02]  /*7bf0*/  SEL R5, R3.reuse, R5, !P5 ;  /* 0x0000000503057207 */ /* 0x048fe40006800000 */
[----:B--2---:R-:W-:-:S05]  /*7c00*/  SEL R10, R3, R10, !P5 ;  /* 0x0000000a030a7207 */ /* 0x004fca0006800000 */
[----:B------:R0:W-:Y:S02]  /*7c10*/  STL [R1+0x150], R10 ;  /* 0x0001500a01007387 */ /* 0x0001e40000100800 */
[C---:B0-----:R-:W-:Y:S02]  /*7c20*/  SEL R10, R3.reuse, R6, !P5 ;  /* 0x00000006030a7207 */ /* 0x041fe40006800000 */
[----:B-----5:R-:W-:-:S03]  /*7c30*/  SEL R6, R3, R29, !P5 ;  /* 0x0000001d03067207 */ /* 0x020fc60006800000 */
[----:B------:R0:W-:Y:S04]  /*7c40*/  STL [R1+0x158], R10 ;  /* 0x0001580a01007387 */ /* 0x0001e80000100800 */
[----:B------:R1:W-:Y:S01]  /*7c50*/  STL [R1+0x160], R4 ;  /* 0x0001600401007387 */ /* 0x0003e20000100800 */
[----:B0-----:R-:W-:-:S03]  /*7c60*/  SEL R10, R3, R27, !P5 ;  /* 0x0000001b030a7207 */ /* 0x001fc60006800000 */
[----:B------:R0:W-:Y:S01]  /*7c70*/  STL [R1+0x168], R6 ;  /* 0x0001680601007387 */ /* 0x0001e20000100800 */
[----:B-1----:R-:W-:-:S03]  /*7c80*/  SEL R4, R3, R24, !P5 ;  /* 0x0000001803047207 */ /* 0x002fc60006800000 */
[----:B------:R-:W-:Y:S01]  /*7c90*/  STL [R1+0x170], R10 ;  /* 0x0001700a01007387 */ /* 0x000fe20000100800 */
[----:B0-----:R-:W-:-:S03]  /*7ca0*/  SEL R6, R3, R7, !P5 ;  /* 0x0000000703067207 */ /* 0x001fc60006800000 */
[----:B------:R-:W2:Y:S04]  /*7cb0*/  LDL.LU R7, [R1+0x114] ;  /* 0x0001140001077983 */ /* 0x000ea80000300800 */
[----:B------:R0:W-:Y:S04]  /*7cc0*/  STL [R1+0x174], R4 ;  /* 0x0001740401007387 */ /* 0x0001e80000100800 */
[----:B------:R1:W-:Y:S01]  /*7cd0*/  STL [R1+0x17c], R6 ;  /* 0x00017c0601007387 */ /* 0x0003e20000100800 */
[C---:B0-----:R-:W-:Y:S02]  /*7ce0*/  SEL R4, R3.reuse, R2, !P5 ;  /* 0x0000000203047207 */ /* 0x041fe40006800000 */
[----:B------:R-:W-:-:S02]  /*7cf0*/  SEL R2, R3, R17, !P5 ;  /* 0x0000001103027207 */ /* 0x000fc40006800000 */
[C---:B-1----:R-:W-:Y:S01]  /*7d00*/  SEL R6, R3.reuse, R16, !P5 ;  /* 0x0000001003067207 */ /* 0x042fe20006800000 */
[----:B------:R0:W-:Y:S04]  /*7d10*/  STL [R1+0x180], R4 ;  /* 0x0001800401007387 */ /* 0x0001e80000100800 */
        /* <DEDUP_REMOVED lines=8> */
[----:B------:R-:W-:Y:S04]  /*7da0*/  STL [R1+0x1a8], R6 ;  /* 0x0001a80601007387 */ /* 0x000fe80000100800 */
[----:B------:R1:W-:Y:S01]  /*7db0*/  STL [R1+0x1b8], R4 ;  /* 0x0001b80401007387 */ /* 0x0003e20000100800 */
[----:B0-----:R-:W-:-:S05]  /*7dc0*/  SEL R2, R3, R8, !P5 ;  /* 0x0000000803027207 */ /* 0x001fca0006800000 */
[----:B------:R0:W-:Y:S01]  /*7dd0*/  STL [R1+0x1b4], R2 ;  /* 0x0001b40201007387 */ /* 0x0001e20000100800 */
[----:B-1----:R-:W-:-:S03]  /*7de0*/  SEL R4, R3, R0, !P5 ;  /* 0x0000000003047207 */ /* 0x002fc60006800000 */
[----:B------:R-:W-:Y:S01]  /*7df0*/  STL [R1+0x1c0], R5 ;  /* 0x0001c00501007387 */ /* 0x000fe20000100800 */
[----:B------:R-:W-:-:S03]  /*7e00*/  SEL R0, R3, R26, !P5 ;  /* 0x0000001a03007207 */ /* 0x000fc60006800000 */
[----:B------:R1:W-:Y:S01]  /*7e10*/  STL [R1+0x1bc], R4 ;  /* 0x0001bc0401007387 */ /* 0x0003e20000100800 */
[----:B0-----:R-:W-:-:S05]  /*7e20*/  SEL R2, R3, R28, !P5 ;  /* 0x0000001c03027207 */ /* 0x001fca0006800000 */
[----:B------:R0:W-:Y:S01]  /*7e30*/  STL [R1+0x1b0], R2 ;  /* 0x0001b00201007387 */ /* 0x0001e20000100800 */
[----:B-1----:R-:W-:-:S03]  /*7e40*/  SEL R4, R3, R25, !P5 ;  /* 0x0000001903047207 */ /* 0x002fc60006800000 */
[----:B------:R1:W-:Y:S04]  /*7e50*/  STL [R1+0x1ac], R0 ;  /* 0x0001ac0001007387 */ /* 0x0003e80000100800 */
[----:B------:R3:W-:Y:S01]  /*7e60*/  STL [R1+0x1a4], R4 ;  /* 0x0001a40401007387 */ /* 0x0007e20000100800 */
[C---:B0-----:R-:W-:Y:S02]  /*7e70*/  SEL R2, R3.reuse, R23, !P5 ;  /* 0x0000001703027207 */ /* 0x041fe40006800000 */
[----:B-1----:R-:W-:-:S03]  /*7e80*/  SEL R0, R3, R22, !P5 ;  /* 0x0000001603007207 */ /* 0x002fc60006800000 */
        /* <DEDUP_REMOVED lines=47> */
[----:B------:R-:W3:Y:S01]  /*8180*/  LDL.LU R7, [R1] ;  /* 0x0000000001077983 */ /* 0x000ee20000300800 */
[----:B--2---:R-:W-:-:S05]  /*8190*/  SEL R6, R3, R6, !P5 ;  /* 0x0000000603067207 */ /* 0x004fca0006800000 */
[----:B------:R0:W-:Y:S04]  /*81a0*/  STL [R1+0x14c], R6 ;  /* 0x00014c0601007387 */ /* 0x0001e80000100800 */
[----:B0-----:R-:W2:Y:S02]  /*81b0*/  LDL.LU R6, [R1+0x81c] ;  /* 0x00081c0001067983 */ /* 0x001ea40000300800 */
[----:B--2---:R-:W-:-:S05]  /*81c0*/  SEL R6, R3, R6, !P5 ;  /* 0x0000000603067207 */ /* 0x004fca0006800000 */
[----:B------:R0:W-:Y:S04]  /*81d0*/  STL [R1+0x140], R6 ;  /* 0x0001400601007387 */ /* 0x0001e80000100800 */
[----:B0-----:R-:W2:Y:S01]  /*81e0*/  LDL.LU R6, [R1+0x818] ;  /* 0x0008180001067983 */ /* 0x001ea20000300800 */
[C---:B---3--:R-:W-:Y:S02]  /*81f0*/  SEL R4, R3.reuse, R4, !P5 ;  /* 0x0000000403047207 */ /* 0x048fe40006800000 */
[C---:B----4-:R-:W-:Y:S02]  /*8200*/  SEL R29, R3.reuse, R29, !P5 ;  /* 0x0000001d031d7207 */ /* 0x050fe40006800000 */
[C---:B-----5:R-:W-:Y:S02]  /*8210*/  SEL R27, R3.reuse, R27, !P5 ;  /* 0x0000001b031b7207 */ /* 0x060fe40006800000 */
[----:B------:R-:W-:-:S02]  /*8220*/  SEL R10, R3, R10, !P5 ;  /* 0x0000000a030a7207 */ /* 0x000fc40006800000 */
[C---:B------:R-:W-:Y:S02]  /*8230*/  SEL R24, R3.reuse, R24, !P5 ;  /* 0x0000001803187207 */ /* 0x040fe40006800000 */
[C---:B------:R-:W-:Y:S02]  /*8240*/  SEL R2, R3.reuse, R2, !P5 ;  /* 0x0000000203027207 */ /* 0x040fe40006800000 */
[C---:B------:R-:W-:Y:S02]  /*8250*/  SEL R16, R3.reuse, R16, !P5 ;  /* 0x0000001003107207 */ /* 0x040fe40006800000 */
[C---:B------:R-:W-:Y:S02]  /*8260*/  SEL R17, R3.reuse, R17, !P5 ;  /* 0x0000001103117207 */ /* 0x040fe40006800000 */
[C---:B------:R-:W-:Y:S02]  /*8270*/  SEL R21, R3.reuse, R21, !P5 ;  /* 0x0000001503157207 */ /* 0x040fe40006800000 */
        /* <DEDUP_REMOVED lines=18> */
[----:B--2---:R-:W-:-:S05]  /*83a0*/  SEL R6, R3, R6, !P5 ;  /* 0x0000000603067207 */ /* 0x004fca0006800000 */
[----:B------:R0:W-:Y:S04]  /*83b0*/  STL [R1+0x130], R6 ;  /* 0x0001300601007387 */ /* 0x0001e80000100800 */
[----:B0-----:R-:W2:Y:S04]  /*83c0*/  LDL.LU R6, [R1+0x814] ;  /* 0x0008140001067983 */ /* 0x001ea80000300800 */
[----:B------:R0:W-:Y:S04]  /*83d0*/  STL [R1+0x12c], R4 ;  /* 0x00012c0401007387 */ /* 0x0001e80000100800 */
[----:B0-----:R-:W3:Y:S04]  /*83e0*/  LDL.LU R4, [R1+0x810] ;  /* 0x0008100001047983 */ /* 0x001ee80000300800 */
[----:B------:R0:W-:Y:S04]  /*83f0*/  STL [R1+0x120], R29 ;  /* 0x0001201d01007387 */ /* 0x0001e80000100800 */
[----:B0-----:R-:W4:Y:S04]  /*8400*/  LDL.LU R29, [R1+0x80c] ;  /* 0x00080c00011d7983 */ /* 0x001f280000300800 */
[----:B------:R0:W-:Y:S04]  /*8410*/  STL [R1+0x11c], R27 ;  /* 0x00011c1b01007387 */ /* 0x0001e80000100800 */
[----:B0-----:R-:W5:Y:S04]  /*8420*/  LDL.LU R27, [R1+0x808] ;  /* 0x00080800011b7983 */ /* 0x001f680000300800 */
[----:B------:R0:W-:Y:S04]  /*8430*/  STL [R1+0x118], R10 ;  /* 0x0001180a01007387 */ /* 0x0001e80000100800 */
[----:B0-----:R-:W2:Y:S04]  /*8440*/  LDL.LU R10, [R1+0x30] ;  /* 0x00003000010a7983 */ /* 0x001ea80000300800 */
        /* <DEDUP_REMOVED lines=45> */
[----:B0-----:R-:W2:Y:S02]  /*8720*/  LDL.LU R7, [R1+0x7ac] ;  /* 0x0007ac0001077983 */ /* 0x001ea40000300800 */
[----:B--2---:R-:W-:-:S05]  /*8730*/  SEL R7, R3, R7, !P5 ;  /* 0x0000000703077207 */ /* 0x004fca0006800000 */
[----:B------:R0:W-:Y:S04]  /*8740*/  STL [R1+0x58], R7 ;  /* 0x0000580701007387 */ /* 0x0001e80000100800 */
[----:B0-----:R-:W2:Y:S01]  /*8750*/  LDL.LU R7, [R1+0x38] ;  /* 0x0000380001077983 */ /* 0x001ea20000300800 */
[----:B------:R-:W-:-:S05]  /*8760*/  SEL R9, R3, R9, !P5 ;  /* 0x0000000903097207 */ /* 0x000fca0006800000 */
[----:B------:R0:W-:Y:S02]  /*8770*/  STL [R1+0x4c], R9 ;  /* 0x00004c0901007387 */ /* 0x0001e40000100800 */
[C---:B0-----:R-:W-:Y:S02]  /*8780*/  SEL R9, R3.reuse, R11, !P5 ;  /* 0x0000000b03097207 */ /* 0x041fe40006800000 */
[----:B------:R-:W-:-:S03]  /*8790*/  SEL R11, R3, R13, !P5 ;  /* 0x0000000d030b7207 */ /* 0x000fc60006800000 */
[----:B------:R0:W-:Y:S01]  /*87a0*/  STL [R1+0x40], R9 ;  /* 0x0000400901007387 */ /* 0x0001e20000100800 */
[----:B------:R-:W-:-:S03]  /*87b0*/  SEL R13, R3, R18, !P5 ;  /* 0x00000012030d7207 */ /* 0x000fc60006800000 */
[----:B------:R-:W-:Y:S01]  /*87c0*/  STL [R1+0x18], R11 ;  /* 0x0000180b01007387 */ /* 0x000fe20000100800 */
[----:B0-----:R-:W-:-:S05]  /*87d0*/  SEL R9, R3, R14, !P5 ;  /* 0x0000000e03097207 */ /* 0x001fca0006800000 */
[----:B------:R0:W-:Y:S04]  /*87e0*/  STL [R1+0x14], R9 ;  /* 0x0000140901007387 */ /* 0x0001e80000100800 */
[----:B------:R-:W-:Y:S01]  /*87f0*/  STL [R1+0xc], R13 ;  /* 0x00000c0d01007387 */ /* 0x000fe20000100800 */
[C---:B0-----:R-:W-:Y:S02]  /*8800*/  SEL R9, R3.reuse, R10, !P5 ;  /* 0x0000000a03097207 */ /* 0x041fe40006800000 */
        /* <DEDUP_REMOVED lines=14> */
[----:B-----5:R-:W-:-:S02]  /*88f0*/  SEL R27, R3, R27, !P5 ;  /* 0x0000001b031b7207 */ /* 0x020fc40006800000 */
[C---:B----4-:R-:W-:Y:S02]  /*8900*/  SEL R29, R3.reuse, R29, !P5 ;  /* 0x0000001d031d7207 */ /* 0x050fe40006800000 */
[C---:B---3--:R-:W-:Y:S02]  /*8910*/  SEL R18, R3.reuse, R4, !P5 ;  /* 0x0000000403127207 */ /* 0x048fe40006800000 */
[----:B--2---:R-:W-:-:S05]  /*8920*/  SEL R11, R3, R7, !P5 ;  /* 0x00000007030b7207 */ /* 0x004fca0006800000 */
[----:B------:R-:W-:Y:S04]  /*8930*/  STL [R1+0x8], R11 ;  /* 0x0000080b01007387 */ /* 0x000fe80000100800 */
[----:B------:R0:W-:Y:S02]  /*8940*/  STL [R1+0x4], R9 ;  /* 0x0000040901007387 */ /* 0x0001e40000100800 */
[----:B0-----:R-:W0:Y:S01]  /*8950*/  S2R R9, SR_TID.X ;  /* 0x0000000000097919 */ /* 0x001e220000002100 */
[----:B------:R-:W-:Y:S01]  /*8960*/  SEL R7, R3, R20, !P5 ;  /* 0x0000001403077207 */ /* 0x000fe20006800000 */
[----:B------:R-:W-:Y:S04]  /*8970*/  STL [R1+0x720], R22 ;  /* 0x0007201601007387 */ /* 0x000fe80000100800 */
[----:B------:R0:W-:Y:S02]  /*8980*/  STL [R1], R7 ;  /* 0x0000000701007387 */ /* 0x0001e40000100800 */
[----:B0-----:R-:W-:-:S04]  /*8990*/  SHF.R.U32.HI R7, RZ, 0x4, R9 ;  /* 0x00000004ff077819 */ /* 0x001fc80000011609 */
[----:B------:R-:W-:-:S04]  /*89a0*/  SGXT.U32 R7, R7, 0x3 ;  /* 0x000000030707781a */ /* 0x000fc80000000000 */
[----:B------:R-:W-:Y:S02]  /*89b0*/  LOP3.LUT R11, R7, 0x18, RZ, 0xfc, !PT ;  /* 0x00000018070b7812 */ /* 0x000fe400078efcff */
[----:B------:R-:W0:Y:S01]  /*89c0*/  S2R R7, SR_TID.X ;  /* 0x0000000000077919 */ /* 0x000e220000002100 */
[----:B------:R-:W-:Y:S01]  /*89d0*/  SHF.R.U32.HI R9, RZ, 0x4, R9 ;  /* 0x00000004ff097819 */ /* 0x000fe20000011609 */
[----:B------:R-:W-:Y:S04]  /*89e0*/  STL [R1+0x724], R23 ;  /* 0x0007241701007387 */ /* 0x000fe80000100800 */
[----:B------:R-:W-:Y:S04]  /*89f0*/  STL [R1+0x728], R25 ;  /* 0x0007281901007387 */ /* 0x000fe80000100800 */
[----:B------:R-:W-:Y:S01]  /*8a00*/  STL [R1+0x72c], R26 ;  /* 0x00072c1a01007387 */ /* 0x000fe20000100800 */
[----:B------:R-:W-:-:S03]  /*8a10*/  SGXT.U32 R9, R9, 0x3 ;  /* 0x000000030909781a */ /* 0x000fc60000000000 */
[----:B------:R-:W-:Y:S04]  /*8a20*/  STL [R1+0x730], R28 ;  /* 0x0007301c01007387 */ /* 0x000fe80000100800 */
[----:B------:R1:W-:Y:S04]  /*8a30*/  STL [R1+0x734], R0 ;  /* 0x0007340001007387 */ /* 0x0003e80000100800 */
[----:B------:R2:W-:Y:S01]  /*8a40*/  STL [R1+0x738], R5 ;  /* 0x0007380501007387 */ /* 0x0005e20000100800 */
[----:B------:R-:W-:-:S03]  /*8a50*/  IMAD R2, R11, UR5, RZ ;  /* 0x000000050b027c24 */ /* 0x000fc6000f8e02ff */
[----:B------:R-:W-:Y:S01]  /*8a60*/  STL [R1+0x73c], R8 ;  /* 0x00073c0801007387 */ /* 0x000fe20000100800 */
[----:B------:R-:W-:-:S03]  /*8a70*/  LOP3.LUT R11, R9, 0x10, RZ, 0xfc, !PT ;  /* 0x00000010090b7812 */ /* 0x000fc600078efcff */
[----:B------:R-:W-:Y:S01]  /*8a80*/  STL [R1+0x740], R12 ;  /* 0x0007400c01007387 */ /* 0x000fe20000100800 */
[----:B------:R-:W-:-:S03]  /*8a90*/  SEL R20, R3, R6, !P5 ;  /* 0x0000000603147207 */ /* 0x000fc60006800000 */
[----:B------:R-:W-:Y:S01]  /*8aa0*/  STL [R1+0x744], R15 ;  /* 0x0007440f01007387 */ /* 0x000fe20000100800 */
[----:B------:R-:W-:-:S03]  /*8ab0*/  LOP3.LUT R9, R9, 0x8, RZ, 0xfc, !PT ;  /* 0x0000000809097812 */ /* 0x000fc600078efcff */
[----:B------:R-:W-:Y:S01]  /*8ac0*/  STL [R1+0x748], R19 ;  /* 0x0007481301007387 */ /* 0x000fe20000100800 */
[----:B0-----:R-:W-:-:S03]  /*8ad0*/  SHF.R.U32.HI R7, RZ, 0x4, R7 ;  /* 0x00000004ff077819 */ /* 0x001fc60000011607 */
[----:B------:R-:W-:Y:S04]  /*8ae0*/  STL [R1+0x74c], R21 ;  /* 0x00074c1501007387 */ /* 0x000fe80000100800 */
[----:B------:R-:W-:Y:S01]  /*8af0*/  STL [R1+0x750], R10 ;  /* 0x0007500a01007387 */ /* 0x000fe20000100800 */
[----:B------:R-:W-:-:S03]  /*8b00*/  IMAD R3, R11, UR5, RZ ;  /* 0x000000050b037c24 */ /* 0x000fc6000f8e02ff */
[----:B------:R-:W-:Y:S01]  /*8b10*/  STL [R1+0x754], R24 ;  /* 0x0007541801007387 */ /* 0x000fe20000100800 */
[----:B------:R-:W-:-:S03]  /*8b20*/  SGXT.U32 R7, R7, 0x3 ;  /* 0x000000030707781a */ /* 0x000fc60000000000 */
[----:B------:R-:W-:Y:S01]  /*8b30*/  STL [R1+0x758], R27 ;  /* 0x0007581b01007387 */ /* 0x000fe20000100800 */
[----:B-1----:R-:W-:-:S03]  /*8b40*/  LEA R0, P0, R2, R16, 0x1 ;  /* 0x0000001002007211 */ /* 0x002fc600078008ff */
[----:B------:R-:W-:Y:S01]  /*8b50*/  STL [R1+0x75c], R29 ;  /* 0x00075c1d01007387 */ /* 0x000fe20000100800 */
[----:B------:R-:W-:-:S03]  /*8b60*/  IMAD R4, R9, UR5, RZ ;  /* 0x0000000509047c24 */ /* 0x000fc6000f8e02ff */
[----:B------:R-:W-:Y:S04]  /*8b70*/  STL [R1+0x760], R18 ;  /* 0x0007601201007387 */ /* 0x000fe80000100800 */
[----:B------:R-:W-:Y:S01]  /*8b80*/  STL [R1+0x764], R20 ;  /* 0x0007641401007387 */ /* 0x000fe20000100800 */
[----:B--2---:R-:W-:-:S03]  /*8b90*/  LEA R5, P1, R3, R16, 0x1 ;  /* 0x0000001003057211 */ /* 0x004fc600078208ff */
[----:B------:R-:W2:Y:S01]  /*8ba0*/  LDL.LU R14, [R1+0x1c] ;  /* 0x00001c00010e7983 */ /* 0x000ea20000300800 */
[----:B------:R-:W-:-:S03]  /*8bb0*/  IMAD R6, R7, UR5, RZ ;  /* 0x0000000507067c24 */ /* 0x000fc6000f8e02ff */
[----:B------:R-:W3:Y:S04]  /*8bc0*/  LDL.LU R13, [R1+0x34] ;  /* 0x00003400010d7983 */ /* 0x000ee80000300800 */
[----:B------:R-:W4:Y:S04]  /*8bd0*/  LDL.LU R11, [R1+0x28] ;  /* 0x00002800010b7983 */ /* 0x000f280000300800 */
[----:B------:R-:W5:Y:S04]  /*8be0*/  LDL.LU R9, [R1+0x24] ;  /* 0x0000240001097983 */ /* 0x000f680000300800 */
[----:B------:R0:W-:Y:S04]  /*8bf0*/  STL [R1+0x6d0], R0 ;  /* 0x0006d00001007387 */ /* 0x0001e80000100800 */
[----:B------:R-:W5:Y:S01]  /*8c00*/  LDL.LU R7, [R1+0x20] ;  /* 0x0000200001077983 */ /* 0x000f620000300800 */
[----:B0-----:R-:W-:-:S03]  /*8c10*/  LEA R0, P2, R4, R16, 0x1 ;  /* 0x0000001004007211 */ /* 0x001fc600078408ff */
[----:B------:R0:W-:Y:S04]  /*8c20*/  STL [R1+0x6d4], R5 ;  /* 0x0006d40501007387 */ /* 0x0001e80000100800 */
[----:B------:R-:W5:Y:S04]  /*8c30*/  LDL.LU R21, [R1+0x2c] ;  /* 0x00002c0001157983 */ /* 0x000f680000300800 */
[----:B------:R1:W-:Y:S01]  /*8c40*/  STL [R1+0x6d8], R0 ;  /* 0x0006d80001007387 */ /* 0x0003e20000100800 */
[----:B0-----:R-:W-:-:S03]  /*8c50*/  LEA R5, P3, R6, R16, 0x1 ;  /* 0x0000001006057211 */ /* 0x001fc600078608ff */
[----:B------:R-:W5:Y:S01]  /*8c60*/  LDL.LU R19, [R1+0x10] ;  /* 0x0000100001137983 */ /* 0x000f620000300800 */
[----:B-1----:R-:W-:-:S03]  /*8c70*/  LEA.HI.X.SX32 R0, R2, R17, 0x1, P0 ;  /* 0x0000001102007211 */ /* 0x002fc600000f0eff */
[----:B------:R-:W-:Y:S01]  /*8c80*/  STL [R1+0x6cc], R5 ;  /* 0x0006cc0501007387 */ /* 0x000fe20000100800 */
[----:B------:R-:W-:-:S03]  /*8c90*/  LEA.HI.X.SX32 R2, R3, R17, 0x1, P1 ;  /* 0x0000001103027211 */ /* 0x000fc600008f0eff */
[----:B------:R-:W5:Y:S04]  /*8ca0*/  LDL.LU R15, [R1+0x3c] ;  /* 0x00003c00010f7983 */ /* 0x000f680000300800 */
[----:B------:R0:W-:Y:S04]  /*8cb0*/  STL [R1+0x6c8], R0 ;  /* 0x0006c80001007387 */ /* 0x0001e80000100800 */
[----:B------:R-:W5:Y:S04]  /*8cc0*/  LDL.LU R12, [R1+0x44] ;  /* 0x00004400010c7983 */ /* 0x000f680000300800 */
[----:B------:R1:W-:Y:S01]  /*8cd0*/  STL [R1+0x6c4], R2 ;  /* 0x0006c40201007387 */ /* 0x0003e20000100800 */
[----:B0-----:R-:W-:-:S03]  /*8ce0*/  LEA.HI.X.SX32 R0, R4, R17, 0x1, P2 ;  /* 0x0000001104007211 */ /* 0x001fc600010f0eff */
[----:B------:R-:W5:Y:S04]  /*8cf0*/  LDL.LU R8, [R1+0x48] ;  /* 0x0000480001087983 */ /* 0x000f680000300800 */
[----:B------:R-:W5:Y:S01]  /*8d00*/  LDL.LU R5, [R1+0x50] ;  /* 0x0000500001057983 */ /* 0x000f620000300800 */
[----:B-1----:R-:W0:Y:S03]  /*8d10*/  LDC.64 R2, c[0x0][0x388] ;  /* 0x0000e200ff027b82 */ /* 0x002e260000000a00 */
[----:B------:R1:W-:Y:S04]  /*8d20*/  STL [R1+0x6c0], R0 ;  /* 0x0006c00001007387 */ /* 0x0003e80000100800 */
[----:B-1----:R-:W5:Y:S04]  /*8d30*/  LDL.LU R0, [R1+0x54] ;  /* 0x0000540001007983 */ /* 0x002f680000300800 */
[----:B------:R-:W5:Y:S04]  /*8d40*/  LDL.LU R28, [R1+0x5c] ;  /* 0x00005c00011c7983 */ /* 0x000f680000300800 */
[----:B------:R-:W5:Y:S04]  /*8d50*/  LDL.LU R26, [R1+0x68] ;  /* 0x00006800011a7983 */ /* 0x000f680000300800 */
[----:B------:R-:W5:Y:S01]  /*8d60*/  LDL.LU R25, [R1+0x70] ;  /* 0x0000700001197983 */ /* 0x000f620000300800 */
[----:B------:R-:W-:-:S03]  /*8d70*/  LEA.HI.X.SX32 R4, R6, R17, 0x1, P3 ;  /* 0x0000001106047211 */ /* 0x000fc600018f0eff */
[----:B------:R-:W5:Y:S04]  /*8d80*/  LDL.LU R23, [R1+0x84] ;  /* 0x0000840001177983 */ /* 0x000f680000300800 */
[----:B------:R-:W5:Y:S04]  /*8d90*/  LDL.LU R22, [R1+0x88] ;  /* 0x0000880001167983 */ /* 0x000f680000300800 */
[----:B------:R1:W-:Y:S04]  /*8da0*/  STL [R1+0x6bc], R4 ;  /* 0x0006bc0401007387 */ /* 0x0003e80000100800 */
[----:B0-----:R0:W-:Y:S04]  /*8db0*/  STL [R1+0x76c], R2 ;  /* 0x00076c0201007387 */ /* 0x0011e80000100800 */
[----:B------:R-:W-:Y:S01]  /*8dc0*/  STL [R1+0x768], R3 ;  /* 0x0007680301007387 */ /* 0x000fe20000100800 */
[----:B--2---:R-:W-:-:S02]  /*8dd0*/  IMAD R14, R14, UR6, RZ ;  /* 0x000000060e0e7c24 */ /* 0x004fc4000f8e02ff */
[----:B---3--:R-:W-:-:S03]  /*8de0*/  IMAD R13, R13, UR6, RZ ;  /* 0x000000060d0d7c24 */ /* 0x008fc6000f8e02ff */
[----:B------:R-:W-:Y:S01]  /*8df0*/  STL [R1+0x770], R14 ;  /* 0x0007700e01007387 */ /* 0x000fe20000100800 */
[----:B----4-:R-:W-:-:S03]  /*8e00*/  IMAD R11, R11, UR6, RZ ;  /* 0x000000060b0b7c24 */ /* 0x010fc6000f8e02ff */
[----:B------:R-:W-:Y:S01]  /*8e10*/  STL [R1+0x774], R13 ;  /* 0x0007740d01007387 */ /* 0x000fe20000100800 */
[----:B-----5:R-:W-:-:S03]  /*8e20*/  IMAD R9, R9, UR6, RZ ;  /* 0x0000000609097c24 */ /* 0x020fc6000f8e02ff */
[----:B------:R-:W-:Y:S01]  /*8e30*/  STL [R1+0x778], R11 ;  /* 0x0007780b01007387 */ /* 0x000fe20000100800 */
[----:B------:R-:W-:-:S03]  /*8e40*/  IMAD R7, R7, UR6, RZ ;  /* 0x0000000607077c24 */ /* 0x000fc6000f8e02ff */
[----:B------:R-:W-:Y:S04]  /*8e50*/  STL [R1+0x77c], R9 ;  /* 0x00077c0901007387 */ /* 0x000fe80000100800 */
[----:B------:R-:W-:Y:S01]  /*8e60*/  STL [R1+0x780], R7 ;  /* 0x0007800701007387 */ /* 0x000fe20000100800 */
[----:B------:R-:W-:Y:S02]  /*8e70*/  IMAD R6, R21, UR6, RZ ;  /* 0x0000000615067c24 */ /* 0x000fe4000f8e02ff */
[----:B-1----:R-:W-:-:S03]  /*8e80*/  IMAD R4, R19, UR6, RZ ;  /* 0x0000000613047c24 */ /* 0x002fc6000f8e02ff */
[----:B------:R-:W-:Y:S04]  /*8e90*/  STL [R1+0x784], R6 ;  /* 0x0007840601007387 */ /* 0x000fe80000100800 */
[----:B------:R1:W-:Y:S01]  /*8ea0*/  STL [R1+0x788], R4 ;  /* 0x0007880401007387 */ /* 0x0003e20000100800 */
[----:B------:R-:W-:Y:S02]  /*8eb0*/  IMAD R16, R15, UR6, RZ ;  /* 0x000000060f107c24 */ /* 0x000fe4000f8e02ff */
[----:B------:R-:W-:-:S03]  /*8ec0*/  IMAD R17, R12, UR6, RZ ;  /* 0x000000060c117c24 */ /* 0x000fc6000f8e02ff */
[----:B------:R-:W-:Y:S01]  /*8ed0*/  STL [R1+0x78c], R16 ;  /* 0x00078c1001007387 */ /* 0x000fe20000100800 */
[----:B0-----:R-:W-:-:S03]  /*8ee0*/  IMAD R2, R8, UR6, RZ ;  /* 0x0000000608027c24 */ /* 0x001fc6000f8e02ff */
[----:B------:R-:W-:Y:S01]  /*8ef0*/  STL [R1+0x790], R17 ;  /* 0x0007901101007387 */ /* 0x000fe20000100800 */
[----:B-1----:R-:W-:-:S03]  /*8f00*/  IMAD R4, R5, UR6, RZ ;  /* 0x0000000605047c24 */ /* 0x002fc6000f8e02ff */
[----:B------:R0:W-:Y:S04]  /*8f10*/  STL [R1+0x10], R2 ;  /* 0x0000100201007387 */ /* 0x0001e80000100800 */
[----:B------:R-:W-:Y:S01]  /*8f20*/  STL [R1+0x1c], R4 ;  /* 0x00001c0401007387 */ /* 0x000fe20000100800 */
[----:B------:R-:W-:Y:S02]  /*8f30*/  IMAD R3, R0, UR6, RZ ;  /* 0x0000000600037c24 */ /* 0x000fe4000f8e02ff */
[----:B0-----:R-:W-:-:S03]  /*8f40*/  IMAD R2, R28, UR6, RZ ;  /* 0x000000061c027c24 */ /* 0x001fc6000f8e02ff */
[----:B------:R0:W-:Y:S01]  /*8f50*/  STL [R1+0x20], R3 ;  /* 0x0000200301007387 */ /* 0x0001e20000100800 */
[----:B------:R-:W-:-:S03]  /*8f60*/  IMAD R0, R26, UR6, RZ ;  /* 0x000000061a007c24 */ /* 0x000fc6000f8e02ff */
[----:B------:R1:W-:Y:S01]  /*8f70*/  STL [R1+0x24], R2 ;  /* 0x0000240201007387 */ /* 0x0003e20000100800 */
[----:B0-----:R-:W-:-:S03]  /*8f80*/  IMAD R3, R25, UR6, RZ ;  /* 0x0000000619037c24 */ /* 0x001fc6000f8e02ff */
[----:B------:R0:W-:Y:S04]  /*8f90*/  STL [R1+0x28], R0 ;  /* 0x0000280001007387 */ /* 0x0001e80000100800 */
[----:B------:R-:W-:Y:S04]  /*8fa0*/  STL [R1+0x2c], R3 ;  /* 0x00002c0301007387 */ /* 0x000fe80000100800 */
[----:B------:R-:W2:Y:S01]  /*8fb0*/  LDL.LU R17, [R1+0x9c] ;  /* 0x00009c0001117983 */ /* 0x000ea20000300800 */
[----:B-1----:R-:W-:Y:S02]  /*8fc0*/  IMAD R2, R23, UR6, RZ ;  /* 0x0000000617027c24 */ /* 0x002fe4000f8e02ff */
[----:B0-----:R-:W-:-:S03]  /*8fd0*/  IMAD R0, R22, UR6, RZ ;  /* 0x0000000616007c24 */ /* 0x001fc6000f8e02ff */
[----:B------:R-:W-:Y:S04]  /*8fe0*/  STL [R1+0x30], R2 ;  /* 0x0000300201007387 */ /* 0x000fe80000100800 */
[----:B--2---:R0:W-:Y:S04]  /*8ff0*/  STL [R1+0x7a4], R17 ;  /* 0x0007a41101007387 */ /* 0x0041e80000100800 */
[----:B------:R-:W-:Y:S04]  /*9000*/  STL [R1+0x34], R0 ;  /* 0x0000340001007387 */ /* 0x000fe80000100800 */
[----:B0-----:R-:W2:Y:S04]  /*9010*/  LDL.LU R17, [R1+0x94] ;  /* 0x0000940001117983 */ /* 0x001ea80000300800 */
        /* <DEDUP_REMOVED lines=30> */
[----:B--2---:R-:W-:-:S05]  /*9200*/  IMAD R17, R17, UR6, RZ ;  /* 0x0000000611117c24 */ /* 0x004fca000f8e02ff */
[----:B------:R0:W-:Y:S04]  /*9210*/  STL [R1+0x38], R17 ;  /* 0x0000381101007387 */ /* 0x0001e80000100800 */
[----:B0-----:R-:W2:Y:S02]  /*9220*/  LDL.LU R17, [R1+0x7a8] ;  /* 0x0007a80001117983 */ /* 0x001ea40000300800 */
[----:B--2---:R-:W-:-:S05]  /*9230*/  IMAD R17, R17, UR6, RZ ;  /* 0x0000000611117c24 */ /* 0x004fca000f8e02ff */
[----:B------:R0:W-:Y:S04]  /*9240*/  STL [R1+0x3c], R17 ;  /* 0x00003c1101007387 */ /* 0x0001e80000100800 */
[----:B0-----:R-:W2:Y:S01]  /*9250*/  LDL.LU R17, [R1+0x7a4] ;  /* 0x0007a40001117983 */ /* 0x001ea20000300800 */
[----:B-----5:R-:W-:Y:S02]  /*9260*/  IMAD R6, R6, UR6, RZ ;  /* 0x0000000606067c24 */ /* 0x020fe4000f8e02ff */
[----:B--2---:R-:W-:-:S05]  /*9270*/  IMAD R17, R17, UR6, RZ ;  /* 0x0000000611117c24 */ /* 0x004fca000f8e02ff */
[----:B------:R3:W-:Y:S02]  /*9280*/  STL [R1+0x44], R17 ;  /* 0x0000441101007387 */ /* 0x0007e40000100800 */
[----:B---3--:R-:W-:Y:S02]  /*9290*/  IMAD R17, R16, UR6, RZ ;  /* 0x0000000610117c24 */ /* 0x008fe4000f8e02ff */
[----:B----4-:R-:W-:Y:S02]  /*92a0*/  IMAD R16, R4, UR6, RZ ;  /* 0x0000000604107c24 */ /* 0x010fe4000f8e02ff */
[----:B------:R-:W-:Y:S01]  /*92b0*/  IMAD R4, R7, UR6, RZ ;  /* 0x0000000607047c24 */ /* 0x000fe2000f8e02ff */
[----:B------:R-:W-:Y:S01]  /*92c0*/  STL [R1+0x48], R17 ;  /* 0x0000481101007387 */ /* 0x000fe20000100800 */
[----:B------:R-:W-:-:S03]  /*92d0*/  IMAD R7, R9, UR6, RZ ;  /* 0x0000000609077c24 */ /* 0x000fc6000f8e02ff */
[----:B------:R-:W-:Y:S04]  /*92e0*/  STL [R1+0x50], R16 ;  /* 0x0000501001007387 */ /* 0x000fe80000100800 */
[----:B------:R0:W-:Y:S04]  /*92f0*/  STL [R1+0x54], R6 ;  /* 0x0000540601007387 */ /* 0x0001e80000100800 */
[----:B------:R1:W-:Y:S01]  /*9300*/  STL [R1+0x5c], R4 ;  /* 0x00005c0401007387 */ /* 0x0003e20000100800 */
[----:B0-----:R-:W-:-:S03]  /*9310*/  IMAD R6, R11, UR6, RZ ;  /* 0x000000060b067c24 */ /* 0x001fc6000f8e02ff */
[----:B------:R0:W-:Y:S01]  /*9320*/  STL [R1+0x68], R7 ;  /* 0x0000680701007387 */ /* 0x0001e20000100800 */
[----:B-1----:R-:W-:-:S03]  /*9330*/  IMAD R4, R13, UR6, RZ ;  /* 0x000000060d047c24 */ /* 0x002fc6000f8e02ff */
[----:B------:R1:W-:Y:S04]  /*9340*/  STL [R1+0x70], R6 ;  /* 0x0000700601007387 */ /* 0x0003e80000100800 */
[----:B------:R2:W-:Y:S01]  /*9350*/  STL [R1+0x80], R4 ;  /* 0x0000800401007387 */ /* 0x0005e20000100800 */
[----:B0-----:R-:W-:Y:S02]  /*9360*/  IMAD R7, R14, UR6, RZ ;  /* 0x000000060e077c24 */ /* 0x001fe4000f8e02ff */
[----:B-1----:R-:W-:Y:S02]  /*9370*/  IMAD R6, R3, UR6, RZ ;  /* 0x0000000603067c24 */ /* 0x002fe4000f8e02ff */
[----:B------:R-:W-:Y:S02]  /*9380*/  IMAD R3, R20, UR6, RZ ;  /* 0x0000000614037c24 */ /* 0x000fe4000f8e02ff */
[----:B--2---:R-:W-:Y:S01]  /*9390*/  IMAD R4, R2, UR6, RZ ;  /* 0x0000000602047c24 */ /* 0x004fe2000f8e02ff */
        /* <DEDUP_REMOVED lines=11> */
[----:B-1----:R-:W-:-:S03]  /*9450*/  IMAD R4, R10, UR6, RZ ;  /* 0x000000060a047c24 */ /* 0x002fc6000f8e02ff */
[----:B------:R0:W-:Y:S01]  /*9460*/  STL [R1+0xac], R2 ;  /* 0x0000ac0201007387 */ /* 0x0001e20000100800 */
[----:B--2---:R-:W-:-:S03]  /*9470*/  IMAD R3, R21, UR6, RZ ;  /* 0x0000000615037c24 */ /* 0x004fc6000f8e02ff */
        /* <DEDUP_REMOVED lines=12> */
[----:B------:R-:W-:Y:S01]  /*9540*/  STL [R1+0xe0], R4 ;  /* 0x0000e00401007387 */ /* 0x000fe20000100800 */
[----:B------:R-:W-:-:S03]  /*9550*/  IMAD R0, R26, UR6, RZ ;  /* 0x000000061a007c24 */ /* 0x000fc6000f8e02ff */
[----:B------:R1:W-:Y:S01]  /*9560*/  STL [R1+0xe4], R3 ;  /* 0x0000e40301007387 */ /* 0x0003e20000100800 */
[----:B0-----:R-:W-:-:S05]  /*9570*/  IMAD R2, R28, UR6, RZ ;  /* 0x000000061c027c24 */ /* 0x001fca000f8e02ff */
[----:B------:R0:W-:Y:S01]  /*9580*/  STL [R1+0xe8], R2 ;  /* 0x0000e80201007387 */ /* 0x0001e20000100800 */
[----:B-1----:R-:W-:-:S03]  /*9590*/  IMAD R3, R25, UR6, RZ ;  /* 0x0000000619037c24 */ /* 0x002fc6000f8e02ff */
[----:B------:R1:W-:Y:S04]  /*95a0*/  STL [R1+0xf8], R0 ;  /* 0x0000f80001007387 */ /* 0x0003e80000100800 */
[----:B------:R-:W-:Y:S04]  /*95b0*/  STL [R1+0x104], R3 ;  /* 0x0001040301007387 */ /* 0x000fe80000100800 */
[----:B------:R-:W2:Y:S01]  /*95c0*/  LDL.LU R17, [R1+0x18c] ;  /* 0x00018c0001117983 */ /* 0x000ea20000300800 */
[----:B0-----:R-:W-:Y:S02]  /*95d0*/  IMAD R2, R23, UR6, RZ ;  /* 0x0000000617027c24 */ /* 0x001fe4000f8e02ff */
[----:B-1----:R-:W-:-:S03]  /*95e0*/  IMAD R0, R22, UR6, RZ ;  /* 0x0000000616007c24 */ /* 0x002fc6000f8e02ff */
        /* <DEDUP_REMOVED lines=131> */
[----:B--2---:R-:W-:-:S05]  /*9e20*/  IMAD R17, R17, UR6, RZ ;  /* 0x0000000611117c24 */ /* 0x004fca000f8e02ff */
[----:B------:R0:W-:Y:S04]  /*9e30*/  STL [R1+0x110], R17 ;  /* 0x0001101101007387 */ /* 0x0001e80000100800 */
[----:B0-----:R-:W2:Y:S02]  /*9e40*/  LDL.LU R17, [R1+0x798] ;  /* 0x0007980001117983 */ /* 0x001ea40000300800 */
[----:B--2---:R-:W-:-:S05]  /*9e50*/  IMAD R17, R17, UR6, RZ ;  /* 0x0000000611117c24 */ /* 0x004fca000f8e02ff */
[----:B------:R0:W-:Y:S04]  /*9e60*/  STL [R1+0x108], R17 ;  /* 0x0001081101007387 */ /* 0x0001e80000100800 */
[----:B0-----:R-:W2:Y:S01]  /*9e70*/  LDL.LU R17, [R1+0x794] ;  /* 0x0007940001117983 */ /* 0x001ea20000300800 */
[----:B---3--:R-:W-:Y:S02]  /*9e80*/  IMAD R16, R16, UR6, RZ ;  /* 0x0000000610107c24 */ /* 0x008fe4000f8e02ff */
[----:B----4-:R-:W-:Y:S02]  /*9e90*/  IMAD R4, R4, UR6, RZ ;  /* 0x0000000604047c24 */ /* 0x010fe4000f8e02ff */
[----:B-----5:R-:W-:Y:S02]  /*9ea0*/  IMAD R6, R6, UR6, RZ ;  /* 0x0000000606067c24 */ /* 0x020fe4000f8e02ff */
[----:B------:R-:W-:-:S02]  /*9eb0*/  IMAD R7, R7, UR6, RZ ;  /* 0x0000000607077c24 */ /* 0x000fc4000f8e02ff */
[----:B------:R-:W-:Y:S02]  /*9ec0*/  IMAD R9, R9, UR6, RZ ;  /* 0x0000000609097c24 */ /* 0x000fe4000f8e02ff */
[----:B------:R-:W-:Y:S02]  /*9ed0*/  IMAD R11, R11, UR6, RZ ;  /* 0x000000060b0b7c24 */ /* 0x000fe4000f8e02ff */
[----:B------:R-:W-:Y:S02]  /*9ee0*/  IMAD R13, R13, UR6, RZ ;  /* 0x000000060d0d7c24 */ /* 0x000fe4000f8e02ff */
[----:B------:R-:W-:Y:S02]  /*9ef0*/  IMAD R14, R14, UR6, RZ ;  /* 0x000000060e0e7c24 */ /* 0x000fe4000f8e02ff */
[----:B------:R-:W-:Y:S02]  /*9f00*/  IMAD R2, R2, UR6, RZ ;  /* 0x0000000602027c24 */ /* 0x000fe4000f8e02ff */
        /* <DEDUP_REMOVED lines=19> */
[----:B--2---:R-:W-:-:S05]  /*a040*/  IMAD R17, R17, UR6, RZ ;  /* 0x0000000611117c24 */ /* 0x004fca000f8e02ff */
        /* <DEDUP_REMOVED lines=53> */
[----:B0-----:R-:W3:Y:S04]  /*a3a0*/  LDL.LU R25, [R1+0x728] ;  /* 0x0007280001197983 */ /* 0x001ee80000300800 */
[----:B------:R0:W-:Y:S04]  /*a3b0*/  STL [R1+0x4], R23 ;  /* 0x0000041701007387 */ /* 0x0001e80000100800 */
[----:B0-----:R-:W4:Y:S04]  /*a3c0*/  LDL.LU R23, [R1+0x724] ;  /* 0x0007240001177983 */ /* 0x001f280000300800 */
[----:B------:R0:W-:Y:S04]  /*a3d0*/  STL [R1], R22 ;  /* 0x0000001601007387 */ /* 0x0001e80000100800 */
[----:B0-----:R-:W5:Y:S01]  /*a3e0*/  LDL.LU R22, [R1+0x720] ;  /* 0x0007200001167983 */ /* 0x001f620000300800 */
[----:B--2---:R-:W-:-:S02]  /*a3f0*/  IMAD R26, R26, UR6, RZ ;  /* 0x000000061a1a7c24 */ /* 0x004fc4000f8e02ff */
[----:B---3--:R-:W-:Y:S02]  /*a400*/  IMAD R25, R25, UR6, RZ ;  /* 0x0000000619197c24 */ /* 0x008fe4000f8e02ff */
[----:B----4-:R-:W-:Y:S02]  /*a410*/  IMAD R23, R23, UR6, RZ ;  /* 0x0000000617177c24 */ /* 0x010fe4000f8e02ff */
[----:B-----5:R-:W-:-:S05]  /*a420*/  IMAD R22, R22, UR6, RZ ;  /* 0x0000000616167c24 */ /* 0x020fca000f8e02ff */
[----:B------:R0:W-:Y:S04]  /*a430*/  STL [R1+0x6e8], R22 ;  /* 0x0006e81601007387 */ /* 0x0001e80000100800 */
[----:B0-----:R-:W2:Y:S04]  /*a440*/  LDL.LU R22, [R1+0x24] ;  /* 0x0000240001167983 */ /* 0x001ea80000300800 */
[----:B------:R0:W-:Y:S04]  /*a450*/  STL [R1+0x6ec], R23 ;  /* 0x0006ec1701007387 */ /* 0x0001e80000100800 */
[----:B0-----:R-:W3:Y:S04]  /*a460*/  LDL.LU R23, [R1+0x20] ;  /* 0x0000200001177983 */ /* 0x001ee80000300800 */
[----:B------:R0:W-:Y:S04]  /*a470*/  STL [R1+0x6f0], R25 ;  /* 0x0006f01901007387 */ /* 0x0001e80000100800 */
[----:B0-----:R-:W4:Y:S04]  /*a480*/  LDL.LU R25, [R1+0x1c] ;  /* 0x00001c0001197983 */ /* 0x001f280000300800 */
[----:B------:R0:W-:Y:S04]  /*a490*/  STL [R1+0x6f4], R26 ;  /* 0x0006f41a01007387 */ /* 0x0001e80000100800 */
[----:B0-----:R-:W5:Y:S01]  /*a4a0*/  LDL.LU R26, [R1+0x10] ;  /* 0x00001000011a7983 */ /* 0x001f620000300800 */
[----:B------:R-:W-:-:S02]  /*a4b0*/  IMAD R28, R28, UR6, RZ ;  /* 0x000000061c1c7c24 */ /* 0x000fc4000f8e02ff */
[----:B------:R-:W-:Y:S02]  /*a4c0*/  IMAD R0, R0, UR6, RZ ;  /* 0x0000000600007c24 */ /* 0x000fe4000f8e02ff */
[----:B------:R-:W-:Y:S02]  /*a4d0*/  IMAD R5, R5, UR6, RZ ;  /* 0x0000000605057c24 */ /* 0x000fe4000f8e02ff */
[----:B------:R-:W-:Y:S01]  /*a4e0*/  IMAD R8, R8, UR6, RZ ;  /* 0x0000000608087c24 */ /* 0x000fe2000f8e02ff */
[----:B------:R-:W-:Y:S01]  /*a4f0*/  STL [R1+0x6f8], R28 ;  /* 0x0006f81c01007387 */ /* 0x000fe20000100800 */
[----:B------:R-:W-:Y:S02]  /*a500*/  IMAD R12, R12, UR6, RZ ;  /* 0x000000060c0c7c24 */ /* 0x000fe4000f8e02ff */
[----:B------:R-:W-:Y:S01]  /*a510*/  IMAD R15, R15, UR6, RZ ;  /* 0x000000060f0f7c24 */ /* 0x000fe2000f8e02ff */
[----:B------:R-:W-:Y:S01]  /*a520*/  STL [R1+0x6fc], R0 ;  /* 0x0006fc0001007387 */ /* 0x000fe20000100800 */
[----:B------:R-:W-:-:S02]  /*a530*/  IMAD R19, R19, UR6, RZ ;  /* 0x0000000613137c24 */ /* 0x000fc4000f8e02ff */
[----:B------:R-:W-:Y:S01]  /*a540*/  IMAD R21, R21, UR6, RZ ;  /* 0x0000000615157c24 */ /* 0x000fe2000f8e02ff */
[----:B------:R0:W-:Y:S01]  /*a550*/  STL [R1+0x700], R5 ;  /* 0x0007000501007387 */ /* 0x0001e20000100800 */
[----:B------:R-:W-:Y:S02]  /*a560*/  IMAD R10, R10, UR6, RZ ;  /* 0x000000060a0a7c24 */ /* 0x000fe4000f8e02ff */
[----:B------:R-:W-:Y:S01]  /*a570*/  IMAD R24, R24, UR6, RZ ;  /* 0x0000000618187c24 */ /* 0x000fe2000f8e02ff */
[----:B------:R1:W-:Y:S04]  /*a580*/  STL [R1+0x704], R8 ;  /* 0x0007040801007387 */ /* 0x0003e80000100800 */
[----:B------:R-:W-:Y:S01]  /*a590*/  STL [R1+0x708], R12 ;  /* 0x0007080c01007387 */ /* 0x000fe20000100800 */
[----:B0-----:R-:W-:-:S03]  /*a5a0*/  LEA R5, P3, R13, R2, 0x1 ;  /* 0x000000020d057211 */ /* 0x001fc600078608ff */
[----:B------:R-:W-:Y:S01]  /*a5b0*/  STL [R1+0x70c], R15 ;  /* 0x00070c0f01007387 */ /* 0x000fe20000100800 */
[----:B-1----:R-:W-:-:S03]  /*a5c0*/  LEA R8, P2, R14, R2, 0x1 ;  /* 0x000000020e087211 */ /* 0x002fc600078408ff */
[----:B------:R-:W-:Y:S01]  /*a5d0*/  STL [R1+0x710], R19 ;  /* 0x0007101301007387 */ /* 0x000fe20000100800 */
[----:B------:R-:W-:-:S03]  /*a5e0*/  LEA R0, P4, R11, R2, 0x1 ;  /* 0x000000020b007211 */ /* 0x000fc600078808ff */
[----:B------:R-:W-:Y:S04]  /*a5f0*/  STL [R1+0x714], R21 ;  /* 0x0007141501007387 */ /* 0x000fe80000100800 */
[----:B------:R-:W-:Y:S04]  /*a600*/  STL [R1+0x718], R10 ;  /* 0x0007180a01007387 */ /* 0x000fe80000100800 */
[----:B------:R-:W-:Y:S04]  /*a610*/  STL [R1+0x71c], R24 ;  /* 0x00071c1801007387 */ /* 0x000fe80000100800 */
[----:B------:R0:W-:Y:S04]  /*a620*/  STL [R1+0x6b4], R8 ;  /* 0x0006b40801007387 */ /* 0x0001e80000100800 */
[----:B------:R1:W-:Y:S01]  /*a630*/  STL [R1+0x390], R5 ;  /* 0x0003900501007387 */ /* 0x0003e20000100800 */
[----:B0-----:R-:W-:-:S03]  /*a640*/  LEA R8, P5, R9, R2, 0x1 ;  /* 0x0000000209087211 */ /* 0x001fc600078a08ff */
[----:B------:R0:W-:Y:S01]  /*a650*/  STL [R1+0x388], R0 ;  /* 0x0003880001007387 */ /* 0x0001e20000100800 */
[----:B-1----:R-:W-:-:S03]  /*a660*/  LEA R5, P6, R7, R2, 0x1 ;  /* 0x0000000207057211 */ /* 0x002fc600078c08ff */
[----:B------:R-:W-:Y:S04]  /*a670*/  STL [R1+0x380], R8 ;  /* 0x0003800801007387 */ /* 0x000fe80000100800 */
[----:B------:R-:W2:Y:S01]  /*a680*/  LDL.LU R24, [R1+0x34] ;  /* 0x0000340001187983 */ /* 0x000ea20000300800 */
[----:B0-----:R-:W-:-:S03]  /*a690*/  LEA R0, P0, R6, R2, 0x1 ;  /* 0x0000000206007211 */ /* 0x001fc600078008ff */
[----:B------:R0:W-:Y:S04]  /*a6a0*/  STL [R1+0x378], R5 ;  /* 0x0003780501007387 */ /* 0x0001e80000100800 */
[----:B------:R1:W-:Y:S01]  /*a6b0*/  STL [R1+0x370], R0 ;  /* 0x0003700001007387 */ /* 0x0003e20000100800 */
[-C--:B0-----:R-:W-:Y:S02]  /*a6c0*/  LEA R5, P1, R4, R2.reuse, 0x1 ;  /* 0x0000000204057211 */ /* 0x081fe400078208ff */
[----:B-1----:R-:W-:Y:S02]  /*a6d0*/  LEA.HI.X.SX32 R0, R14, R3, 0x1, P2 ;  /* 0x000000030e007211 */ /* 0x002fe400010f0eff */
[----:B------:R-:W2:Y:S04]  /*a6e0*/  LDL.LU R14, [R1+0x30] ;  /* 0x00003000010e7983 */ /* 0x000ea80000300800 */
[----:B------:R0:W-:Y:S04]  /*a6f0*/  STL [R1+0x368], R5 ;  /* 0x0003680501007387 */ /* 0x0001e80000100800 */
[----:B------:R-:W2:Y:S04]  /*a700*/  LDL.LU R10, [R1+0x38] ;  /* 0x00003800010a7983 */ /* 0x000ea80000300800 */
[----:B------:R1:W-:Y:S01]  /*a710*/  STL [R1+0x6b0], R0 ;  /* 0x0006b00001007387 */ /* 0x0003e20000100800 */
[----:B0-----:R-:W-:-:S02]  /*a720*/  LEA R5, P2, R16, R2, 0x1 ;  /* 0x0000000210057211 */ /* 0x001fc400078408ff */
[-C--:B-1----:R-:W-:Y:S02]  /*a730*/  LEA.HI.X.SX32 R0, R13, R3.reuse, 0x1, P3 ;  /* 0x000000030d007211 */ /* 0x082fe400018f0eff */
[----:B------:R-:W2:Y:S04]  /*a740*/  LDL.LU R13, [R1+0x2c] ;  /* 0x00002c00010d7983 */ /* 0x000ea80000300800 */
[----:B------:R-:W-:Y:S04]  /*a750*/  STL [R1+0x360], R5 ;  /* 0x0003600501007387 */ /* 0x000fe80000100800 */
[----:B------:R-:W2:Y:S04]  /*a760*/  LDL.LU R21, [R1+0x3c] ;  /* 0x00003c0001157983 */ /* 0x000ea80000300800 */
[----:B------:R0:W-:Y:S02]  /*a770*/  STL [R1+0x6ac], R0 ;  /* 0x0006ac0001007387 */ /* 0x0001e40000100800 */
[----:B0-----:R-:W-:-:S02]  /*a780*/  LEA.HI.X.SX32 R0, R11, R3, 0x1, P4 ;  /* 0x000000030b007211 */ /* 0x001fc400020f0eff */
[----:B------:R-:W2:Y:S01]  /*a790*/  LDL.LU R11, [R1+0x28] ;  /* 0x00002800010b7983 */ /* 0x000ea20000300800 */
[----:B------:R-:W-:-:S05]  /*a7a0*/  LEA R5, P3, R17, R2, 0x1 ;  /* 0x0000000211057211 */ /* 0x000fca00078608ff */
[----:B------:R-:W-:Y:S04]  /*a7b0*/  STL [R1+0x358], R5 ;  /* 0x0003580501007387 */ /* 0x000fe80000100800 */
[----:B------:R-:W2:Y:S04]  /*a7c0*/  LDL.LU R19, [R1+0x44] ;  /* 0x0000440001137983 */ /* 0x000ea80000300800 */
[----:B------:R0:W-:Y:S04]  /*a7d0*/  STL [R1+0x6a8], R0 ;  /* 0x0006a80001007387 */ /* 0x0001e80000100800 */
[----:B------:R-:W2:Y:S01]  /*a7e0*/  LDL.LU R15, [R1+0x48] ;  /* 0x00004800010f7983 */ /* 0x000ea20000300800 */
[----:B0-----:R-:W-:-:S02]  /*a7f0*/  LEA.HI.X.SX32 R0, R9, R3, 0x1, P5 ;  /* 0x0000000309007211 */ /* 0x001fc400028f0eff */
[----:B-----5:R-:W-:-:S05]  /*a800*/  LEA R5, P4, R26, R2, 0x1 ;  /* 0x000000021a057211 */ /* 0x020fca00078808ff */
[----:B------:R4:W-:Y:S04]  /*a810*/  STL [R1+0x350], R5 ;  /* 0x0003500501007387 */ /* 0x0009e80000100800 */
[----:B------:R0:W-:Y:S04]  /*a820*/  STL [R1+0x384], R0 ;  /* 0x0003840001007387 */ /* 0x0001e80000100800 */
[----:B------:R-:W5:Y:S01]  /*a830*/  LDL.LU R12, [R1+0x50] ;  /* 0x00005000010c7983 */ /* 0x000f620000300800 */
[----:B----4-:R-:W-:Y:S02]  /*a840*/  LEA R5, P5, R25, R2, 0x1 ;  /* 0x0000000219057211 */ /* 0x010fe400078a08ff */
[----:B0-----:R-:W-:-:S03]  /*a850*/  LEA.HI.X.SX32 R0, R7, R3, 0x1, P6 ;  /* 0x0000000307007211 */ /* 0x001fc600030f0eff */
[----:B------:R3:W-:Y:S04]  /*a860*/  STL [R1+0x348], R5 ;  /* 0x0003480501007387 */ /* 0x0007e80000100800 */
[----:B------:R0:W-:Y:S04]  /*a870*/  STL [R1+0x37c], R0 ;  /* 0x00037c0001007387 */ /* 0x0001e80000100800 */
[----:B------:R-:W4:Y:S01]  /*a880*/  LDL.LU R8, [R1+0x54] ;  /* 0x0000540001087983 */ /* 0x000f220000300800 */
[----:B---3--:R-:W-:Y:S02]  /*a890*/  LEA R5, P6, R23, R2, 0x1 ;  /* 0x0000000217057211 */ /* 0x008fe400078c08ff */
[----:B0-----:R-:W-:-:S03]  /*a8a0*/  LEA.HI.X.SX32 R0, R6, R3, 0x1, P0 ;  /* 0x0000000306007211 */ /* 0x001fc600000f0eff */
[----:B------:R0:W-:Y:S01]  /*a8b0*/  STL [R1+0x340], R5 ;  /* 0x0003400501007387 */ /* 0x0001e20000100800 */
[----:B--2---:R-:W-:-:S03]  /*a8c0*/  LEA R6, P0, R22, R2, 0x1 ;  /* 0x0000000216067211 */ /* 0x004fc600078008ff */
[----:B------:R1:W-:Y:S04]  /*a8d0*/  STL [R1+0x374], R0 ;  /* 0x0003740001007387 */ /* 0x0003e80000100800 */
[----:B0-----:R-:W2:Y:S01]  /*a8e0*/  LDL.LU R5, [R1+0x5c] ;  /* 0x00005c0001057983 */ /* 0x001ea20000300800 */
[----:B-1----:R-:W-:-:S03]  /*a8f0*/  LEA.HI.X.SX32 R0, R4, R3, 0x1, P1 ;  /* 0x0000000304007211 */ /* 0x002fc600008f0eff */
[----:B------:R0:W-:Y:S04]  /*a900*/  STL [R1+0x338], R6 ;  /* 0x0003380601007387 */ /* 0x0001e80000100800 */
[----:B------:R1:W-:Y:S01]  /*a910*/  STL [R1+0x36c], R0 ;  /* 0x00036c0001007387 */ /* 0x0003e20000100800 */
[----:B0-----:R-:W-:-:S03]  /*a920*/  LEA.HI.X.SX32 R6, R16, R3, 0x1, P2 ;  /* 0x0000000310067211 */ /* 0x001fc600010f0eff */
[----:B-1----:R-:W3:Y:S01]  /*a930*/  LDL.LU R0, [R1+0x68] ;  /* 0x0000680001007983 */ /* 0x002ee20000300800 */
[----:B------:R-:W-:-:S05]  /*a940*/  LEA R4, P1, R11, R2, 0x1 ;  /* 0x000000020b047211 */ /* 0x000fca00078208ff */
[----:B------:R0:W-:Y:S04]  /*a950*/  STL [R1+0x330], R4 ;  /* 0x0003300401007387 */ /* 0x0001e80000100800 */
[----:B------:R1:W-:Y:S04]  /*a960*/  STL [R1+0x364], R6 ;  /* 0x0003640601007387 */ /* 0x0003e80000100800 */
[----:B------:R-:W3:Y:S01]  /*a970*/  LDL.LU R28, [R1+0x70] ;  /* 0x00007000011c7983 */ /* 0x000ee20000300800 */
[----:B0-----:R-:W-:Y:S02]  /*a980*/  LEA R4, P2, R13, R2, 0x1 ;  /* 0x000000020d047211 */ /* 0x001fe400078408ff */
[----:B-1----:R-:W-:-:S03]  /*a990*/  LEA.HI.X.SX32 R6, R17, R3, 0x1, P3 ;  /* 0x0000000311067211 */ /* 0x002fc600018f0eff */
[----:B------:R-:W-:Y:S04]  /*a9a0*/  STL [R1+0x328], R4 ;  /* 0x0003280401007387 */ /* 0x000fe80000100800 */
[----:B------:R0:W-:Y:S02]  /*a9b0*/  STL [R1+0x35c], R6 ;  /* 0x00035c0601007387 */ /* 0x0001e40000100800 */
[----:B0-----:R-:W-:Y:S02]  /*a9c0*/  LEA.HI.X.SX32 R6, R26, R3, 0x1, P4 ;  /* 0x000000031a067211 */ /* 0x001fe400020f0eff */
[----:B------:R-:W3:Y:S01]  /*a9d0*/  LDL.LU R26, [R1+0x80] ;  /* 0x00008000011a7983 */ /* 0x000ee20000300800 */
[----:B------:R-:W-:-:S05]  /*a9e0*/  LEA R4, P3, R14, R2, 0x1 ;  /* 0x000000020e047211 */ /* 0x000fca00078608ff */
[----:B------:R0:W-:Y:S04]  /*a9f0*/  STL [R1+0x320], R4 ;  /* 0x0003200401007387 */ /* 0x0001e80000100800 */
[----:B------:R1:W-:Y:S01]  /*aa00*/  STL [R1+0x354], R6 ;  /* 0x0003540601007387 */ /* 0x0003e20000100800 */
[-C--:B0-----:R-:W-:Y:S02]  /*aa10*/  LEA R4, P4, R24, R2.reuse, 0x1 ;  /* 0x0000000218047211 */ /* 0x081fe400078808ff */
[----:B-1----:R-:W-:Y:S02]  /*aa20*/  LEA.HI.X.SX32 R6, R25, R3, 0x1, P5 ;  /* 0x0000000319067211 */ /* 0x002fe400028f0eff */
[----:B------:R-:W3:Y:S04]  /*aa30*/  LDL.LU R25, [R1+0x84] ;  /* 0x0000840001197983 */ /* 0x000ee80000300800 */
[----:B------:R0:W-:Y:S04]  /*aa40*/  STL [R1+0x318], R4 ;  /* 0x0003180401007387 */ /* 0x0001e80000100800 */
[----:B------:R1:W-:Y:S01]  /*aa50*/  STL [R1+0x34c], R6 ;  /* 0x00034c0601007387 */ /* 0x0003e20000100800 */
[----:B0-----:R-:W-:-:S02]  /*aa60*/  LEA R4, P5, R10, R2, 0x1 ;  /* 0x000000020a047211 */ /* 0x001fc400078a08ff */
[-C--:B-1----:R-:W-:Y:S02]  /*aa70*/  LEA.HI.X.SX32 R6, R23, R3.reuse, 0x1, P6 ;  /* 0x0000000317067211 */ /* 0x082fe400030f0eff */
[----:B------:R-:W3:Y:S04]  /*aa80*/  LDL.LU R23, [R1+0x88] ;  /* 0x0000880001177983 */ /* 0x000ee80000300800 */
[----:B------:R-:W-:Y:S04]  /*aa90*/  STL [R1+0x310], R4 ;  /* 0x0003100401007387 */ /* 0x000fe80000100800 */
[----:B------:R0:W-:Y:S02]  /*aaa0*/  STL [R1+0x344], R6 ;  /* 0x0003440601007387 */ /* 0x0001e40000100800 */
[----:B0-----:R-:W-:-:S02]  /*aab0*/  LEA.HI.X.SX32 R6, R22, R3, 0x1, P0 ;  /* 0x0000000316067211 */ /* 0x001fc400000f0eff */
[----:B------:R-:W3:Y:S01]  /*aac0*/  LDL.LU R22, [R1+0x90] ;  /* 0x0000900001167983 */ /* 0x000ee20000300800 */
[----:B------:R-:W-:-:S05]  /*aad0*/  LEA R4, P6, R21, R2, 0x1 ;  /* 0x0000000215047211 */ /* 0x000fca00078c08ff */
[----:B------:R-:W-:Y:S04]  /*aae0*/  STL [R1+0x308], R4 ;  /* 0x0003080401007387 */ /* 0x000fe80000100800 */
[----:B------:R0:W-:Y:S02]  /*aaf0*/  STL [R1+0x33c], R6 ;  /* 0x00033c0601007387 */ /* 0x0001e40000100800 */
[----:B0-----:R-:W-:Y:S02]  /*ab00*/  LEA.HI.X.SX32 R6, R11, R3, 0x1, P1 ;  /* 0x000000030b067211 */ /* 0x001fe400008f0eff */
        /* <DEDUP_REMOVED lines=11> */
[----:B-----5:R-:W-:-:S05]  /*abc0*/  LEA R4, P2, R12, R2, 0x1 ;  /* 0x000000020c047211 */ /* 0x020fca00078408ff */
[----:B------:R4:W-:Y:S04]  /*abd0*/  STL [R1+0x2f0], R4 ;  /* 0x0002f00401007387 */ /* 0x0009e80000100800 */
[----:B------:R0:W-:Y:S01]  /*abe0*/  STL [R1+0x324], R6 ;  /* 0x0003240601007387 */ /* 0x0001e20000100800 */
[----:B----4-:R-:W-:Y:S02]  /*abf0*/  LEA R4, P3, R8, R2, 0x1 ;  /* 0x0000000208047211 */ /* 0x010fe400078608ff */
[-C--:B0-----:R-:W-:Y:S02]  /*ac00*/  LEA.HI.X.SX32 R6, R24, R3.reuse, 0x1, P4 ;  /* 0x0000000318067211 */ /* 0x081fe400020f0eff */
[----:B------:R-:W4:Y:S04]  /*ac10*/  LDL.LU R24, [R1+0xa4] ;  /* 0x0000a40001187983 */ /* 0x000f280000300800 */
[----:B------:R-:W-:Y:S04]  /*ac20*/  STL [R1+0x2e8], R4 ;  /* 0x0002e80401007387 */ /* 0x000fe80000100800 */
[----:B------:R0:W-:Y:S02]  /*ac30*/  STL [R1+0x31c], R6 ;  /* 0x00031c0601007387 */ /* 0x0001e40000100800 */
[----:B0-----:R-:W-:-:S02]  /*ac40*/  LEA.HI.X.SX32 R6, R10, R3, 0x1, P5 ;  /* 0x000000030a067211 */ /* 0x001fc400028f0eff */
[----:B------:R-:W5:Y:S01]  /*ac50*/  LDL.LU R10, [R1+0xac] ;  /* 0x0000ac00010a7983 */ /* 0x000f620000300800 */
[----:B--2---:R-:W-:-:S05]  /*ac60*/  LEA R4, P4, R5, R2, 0x1 ;  /* 0x0000000205047211 */ /* 0x004fca00078808ff */
[----:B------:R3:W-:Y:S04]  /*ac70*/  STL [R1+0x2e0], R4 ;  /* 0x0002e00401007387 */ /* 0x0007e80000100800 */
[----:B------:R0:W-:Y:S01]  /*ac80*/  STL [R1+0x314], R6 ;  /* 0x0003140601007387 */ /* 0x0001e20000100800 */
[----:B---3--:R-:W-:Y:S02]  /*ac90*/  LEA R4, P5, R0, R2, 0x1 ;  /* 0x0000000200047211 */ /* 0x008fe400078a08ff */
[-C--:B0-----:R-:W-:Y:S02]  /*aca0*/  LEA.HI.X.SX32 R6, R21, R3.reuse, 0x1, P6 ;  /* 0x0000000315067211 */ /* 0x081fe400030f0eff */
[----:B------:R-:W2:Y:S04]  /*acb0*/  LDL.LU R21, [R1+0xb4] ;  /* 0x0000b40001157983 */ /* 0x000ea80000300800 */
        /* <DEDUP_REMOVED lines=20> */
[----:B------:R0:W-:Y:S04]  /*ae00*/  STL [R1+0x2b8], R4 ;  /* 0x0002b80401007387 */ /* 0x0001e80000100800 */
[----:B------:R1:W-:Y:S01]  /*ae10*/  STL [R1+0x2ec], R6 ;  /* 0x0002ec0601007387 */ /* 0x0003e20000100800 */
[----:B0-----:R-:W-:Y:S02]  /*ae20*/  LEA R4, P3, R22, R2, 0x1 ;  /* 0x0000000216047211 */ /* 0x001fe400078608ff */
        /* <DEDUP_REMOVED lines=21> */
[----:B----4-:R-:W-:-:S05]  /*af80*/  LEA R4, P0, R24, R2, 0x1 ;  /* 0x0000000218047211 */ /* 0x010fca00078008ff */
[----:B------:R-:W-:Y:S04]  /*af90*/  STL [R1+0x290], R4 ;  /* 0x0002900401007387 */ /* 0x000fe80000100800 */
[----:B------:R0:W-:Y:S02]  /*afa0*/  STL [R1+0x2c4], R6 ;  /* 0x0002c40601007387 */ /* 0x0001e40000100800 */
[-C--:B0-----:R-:W-:Y:S02]  /*afb0*/  LEA.HI.X.SX32 R6, R23, R3.reuse, 0x1, P2 ;  /* 0x0000000317067211 */ /* 0x081fe400010f0eff */
[----:B-----5:R-:W-:Y:S01]  /*afc0*/  LEA R4, P1, R10, R2, 0x1 ;  /* 0x000000020a047211 */ /* 0x020fe200078208ff */
        /* <DEDUP_REMOVED lines=17> */
[----:B------:R0:W-:Y:S04]  /*b0e0*/  STL [R1+0x2a4], R6 ;  /* 0x0002a40601007387 */ /* 0x0001e80000100800 */
[----:B------:R-:W3:Y:S01]  /*b0f0*/  LDL.LU R9, [R1+0x134] ;  /* 0x0001340001097983 */ /* 0x000ee20000300800 */
[----:B0-----:R-:W-:Y:S02]  /*b100*/  LEA.HI.X.SX32 R6, R14, R3, 0x1, P6 ;  /* 0x000000030e067211 */ /* 0x001fe400030f0eff */
        /* <DEDUP_REMOVED lines=34> */
[-C--:B0-----:R-:W-:Y:S02]  /*b330*/  LEA.HI.X.SX32 R6, R8, R3.reuse, 0x1, P6 ;  /* 0x0000000308067211 */ /* 0x081fe400030f0eff */
[----:B------:R-:W-:-:S02]  /*b340*/  LEA.HI.X.SX32 R5, R5, R3, 0x1, P0 ;  /* 0x0000000305057211 */ /* 0x000fc400000f0eff */
[----:B----4-:R-:W-:-:S05]  /*b350*/  LEA R4, P5, R23, R2, 0x1 ;  /* 0x0000000217047211 */ /* 0x010fca00078a08ff */
[----:B------:R5:W-:Y:S04]  /*b360*/  STL [R1+0x3a4], R4 ;  /* 0x0003a40401007387 */ /* 0x000be80000100800 */
[----:B------:R-:W-:Y:S04]  /*b370*/  STL [R1+0x264], R6 ;  /* 0x0002640601007387 */ /* 0x000fe80000100800 */
[----:B------:R-:W4:Y:S01]  /*b380*/  LDL.LU R8, [R1+0x168] ;  /* 0x0001680001087983 */ /* 0x000f220000300800 */
[----:B-----5:R-:W-:-:S05]  /*b390*/  LEA R4, P6, R22, R2, 0x1 ;  /* 0x0000000216047211 */ /* 0x020fca00078c08ff */
[----:B------:R-:W-:Y:S04]  /*b3a0*/  STL [R1+0x3a8], R4 ;  /* 0x0003a80401007387 */ /* 0x000fe80000100800 */
[----:B------:R0:W-:Y:S04]  /*b3b0*/  STL [R1+0x25c], R5 ;  /* 0x00025c0501007387 */ /* 0x0001e80000100800 */
[----:B0-----:R-:W5:Y:S01]  /*b3c0*/  LDL.LU R5, [R1+0x170] ;  /* 0x0001700001057983 */ /* 0x001f620000300800 */
[----:B------:R-:W-:Y:S02]  /*b3d0*/  LEA.HI.X.SX32 R0, R0, R3, 0x1, P1 ;  /* 0x0000000300007211 */ /* 0x000fe400008f0eff */
[----:B--2---:R-:W-:-:S02]  /*b3e0*/  LEA R4, P0, R11, R2, 0x1 ;  /* 0x000000020b047211 */ /* 0x004fc400078008ff */
[----:B------:R-:W-:-:S03]  /*b3f0*/  LEA.HI.X.SX32 R6, R28, R3, 0x1, P2 ;  /* 0x000000031c067211 */ /* 0x000fc600010f0eff */
[----:B------:R-:W-:Y:S04]  /*b400*/  STL [R1+0x3ac], R4 ;  /* 0x0003ac0401007387 */ /* 0x000fe80000100800 */
[----:B------:R0:W-:Y:S04]  /*b410*/  STL [R1+0x254], R0 ;  /* 0x0002540001007387 */ /* 0x0001e80000100800 */
[----:B0-----:R-:W2:Y:S01]  /*b420*/  LDL.LU R0, [R1+0x174] ;  /* 0x0001740001007983 */ /* 0x001ea20000300800 */
[----:B---3--:R-:W-:-:S05]  /*b430*/  LEA R4, P1, R13, R2, 0x1 ;  /* 0x000000020d047211 */ /* 0x008fca00078208ff */
        /* <DEDUP_REMOVED lines=10> */
[----:B------:R0:W-:Y:S04]  /*b4e0*/  STL [R1+0x3b8], R4 ;  /* 0x0003b80401007387 */ /* 0x0001e80000100800 */
[----:B------:R1:W-:Y:S04]  /*b4f0*/  STL [R1+0x238], R6 ;  /* 0x0002380601007387 */ /* 0x0003e80000100800 */
[----:B------:R-:W3:Y:S01]  /*b500*/  LDL.LU R25, [R1+0x18c] ;  /* 0x00018c0001197983 */ /* 0x000ee20000300800 */
[----:B0-----:R-:W-:Y:S02]  /*b510*/  LEA R4, P4, R24, R2, 0x1 ;  /* 0x0000000218047211 */ /* 0x001fe400078808ff */
[----:B-1----:R-:W-:-:S03]  /*b520*/  LEA.HI.X.SX32 R6, R23, R3, 0x1, P5 ;  /* 0x0000000317067211 */ /* 0x002fc600028f0eff */
[----:B------:R0:W-:Y:S04]  /*b530*/  STL [R1+0x3bc], R4 ;  /* 0x0003bc0401007387 */ /* 0x0001e80000100800 */
[----:B------:R-:W3:Y:S04]  /*b540*/  LDL.LU R23, [R1+0x190] ;  /* 0x0001900001177983 */ /* 0x000ee80000300800 */
[----:B------:R1:W-:Y:S01]  /*b550*/  STL [R1+0x230], R6 ;  /* 0x0002300601007387 */ /* 0x0003e20000100800 */
        /* <DEDUP_REMOVED lines=13> */
[----:B------:R-:W3:Y:S01]  /*b630*/  LDL.LU R13, [R1+0x178] ;  /* 0x00017800010d7983 */ /* 0x000ee20000300800 */
[----:B------:R-:W-:-:S03]  /*b640*/  LEA.HI.X.SX32 R7, R9, R3, 0x1, P2 ;  /* 0x0000000309077211 */ /* 0x000fc600010f0eff */
[----:B------:R-:W-:Y:S01]  /*b650*/  STL [R1+0x218], R6 ;  /* 0x0002180601007387 */ /* 0x000fe20000100800 */
[----:B0-----:R-:W-:-:S05]  /*b660*/  LEA R4, P1, R15, R2, 0x1 ;  /* 0x000000020f047211 */ /* 0x001fca00078208ff */
[----:B------:R0:W-:Y:S04]  /*b670*/  STL [R1+0x3cc], R4 ;  /* 0x0003cc0401007387 */ /* 0x0001e80000100800 */
[----:B------:R1:W-:Y:S01]  /*b680*/  STL [R1+0x208], R7 ;  /* 0x0002080701007387 */ /* 0x0003e20000100800 */
[----:B0-----:R-:W-:-:S03]  /*b690*/  LEA.HI.X.SX32 R4, R14, R3, 0x1, P3 ;  /* 0x000000030e047211 */ /* 0x001fc600018f0eff */
[----:B------:R-:W3:Y:S01]  /*b6a0*/  LDL.LU R14, [R1+0x16c] ;  /* 0x00016c00010e7983 */ /* 0x000ee20000300800 */
[----:B------:R-:W-:-:S05]  /*b6b0*/  LEA R6, P2, R12, R2, 0x1 ;  /* 0x000000020c067211 */ /* 0x000fca00078408ff */
[----:B------:R-:W-:Y:S04]  /*b6c0*/  STL [R1+0x3d0], R6 ;  /* 0x0003d00601007387 */ /* 0x000fe80000100800 */
[----:B------:R0:W-:Y:S04]  /*b6d0*/  STL [R1+0x200], R4 ;  /* 0x0002000401007387 */ /* 0x0001e80000100800 */
[----:B-1----:R-:W3:Y:S01]  /*b6e0*/  LDL.LU R7, [R1+0x164] ;  /* 0x0001640001077983 */ /* 0x002ee20000300800 */
[----:B0-----:R-:W-:Y:S02]  /*b6f0*/  LEA.HI.X.SX32 R4, R24, R3, 0x1, P4 ;  /* 0x0000000318047211 */ /* 0x001fe400020f0eff */
[----:B----4-:R-:W-:-:S05]  /*b700*/  LEA R6, P3, R8, R2, 0x1 ;  /* 0x0000000208067211 */ /* 0x010fca00078608ff */
[----:B------:R-:W-:Y:S04]  /*b710*/  STL [R1+0x3d4], R6 ;  /* 0x0003d40601007387 */ /* 0x000fe80000100800 */
[----:B------:R0:W-:Y:S04]  /*b720*/  STL [R1+0x1f8], R4 ;  /* 0x0001f80401007387 */ /* 0x0001e80000100800 */
[----:B------:R-:W4:Y:S01]  /*b730*/  LDL.LU R24, [R1+0x15c] ;  /* 0x00015c0001187983 */ /* 0x000f220000300800 */
[----:B0-----:R-:W-:Y:S02]  /*b740*/  LEA.HI.X.SX32 R4, R10, R3, 0x1, P5 ;  /* 0x000000030a047211 */ /* 0x001fe400028f0eff */
[----:B-----5:R-:W-:-:S05]  /*b750*/  LEA R6, P4, R5, R2, 0x1 ;  /* 0x0000000205067211 */ /* 0x020fca00078808ff */
[----:B------:R-:W-:Y:S04]  /*b760*/  STL [R1+0x3d8], R6 ;  /* 0x0003d80601007387 */ /* 0x000fe80000100800 */
[----:B------:R0:W-:Y:S04]  /*b770*/  STL [R1+0x1f0], R4 ;  /* 0x0001f00401007387 */ /* 0x0001e80000100800 */
[----:B------:R-:W5:Y:S01]  /*b780*/  LDL.LU R10, [R1+0x154] ;  /* 0x00015400010a7983 */ /* 0x000f620000300800 */
[----:B0-----:R-:W-:Y:S02]  /*b790*/  LEA.HI.X.SX32 R4, R21, R3, 0x1, P6 ;  /* 0x0000000315047211 */ /* 0x001fe400030f0eff */
[----:B--2---:R-:W-:-:S05]  /*b7a0*/  LEA R6, P5, R0, R2, 0x1 ;  /* 0x0000000200067211 */ /* 0x004fca00078a08ff */
[----:B------:R3:W-:Y:S04]  /*b7b0*/  STL [R1+0x3dc], R6 ;  /* 0x0003dc0601007387 */ /* 0x0007e80000100800 */
[----:B------:R0:W-:Y:S04]  /*b7c0*/  STL [R1+0x1e8], R4 ;  /* 0x0001e80401007387 */ /* 0x0001e80000100800 */
[----:B------:R-:W2:Y:S01]  /*b7d0*/  LDL.LU R21, [R1+0x14c] ;  /* 0x00014c0001157983 */ /* 0x000ea20000300800 */
[----:B---3--:R-:W-:Y:S02]  /*b7e0*/  LEA R6, P6, R28, R2, 0x1 ;  /* 0x000000021c067211 */ /* 0x008fe400078c08ff */
[----:B0-----:R-:W-:-:S03]  /*b7f0*/  LEA.HI.X.SX32 R4, R19, R3, 0x1, P0 ;  /* 0x0000000313047211 */ /* 0x001fc600000f0eff */
[----:B------:R-:W-:Y:S04]  /*b800*/  STL [R1+0x3e0], R6 ;  /* 0x0003e00601007387 */ /* 0x000fe80000100800 */
[----:B------:R0:W-:Y:S02]  /*b810*/  STL [R1+0x1e0], R4 ;  /* 0x0001e00401007387 */ /* 0x0001e40000100800 */
[----:B0-----:R-:W-:Y:S02]  /*b820*/  LEA.HI.X.SX32 R4, R15, R3, 0x1, P1 ;  /* 0x000000030f047211 */ /* 0x001fe400008f0eff */
[----:B------:R-:W-:-:S05]  /*b830*/  LEA R9, P0, R26, R2, 0x1 ;  /* 0x000000021a097211 */ /* 0x000fca00078008ff */
[----:B------:R-:W-:Y:S04]  /*b840*/  STL [R1+0x3e4], R9 ;  /* 0x0003e40901007387 */ /* 0x000fe80000100800 */
[----:B------:R-:W3:Y:S04]  /*b850*/  LDL.LU R19, [R1+0x140] ;  /* 0x0001400001137983 */ /* 0x000ee80000300800 */
[----:B------:R0:W-:Y:S01]  /*b860*/  STL [R1+0x1d8], R4 ;  /* 0x0001d80401007387 */ /* 0x0001e20000100800 */
[----:B------:R-:W-:-:S05]  /*b870*/  LEA R6, P1, R25, R2, 0x1 ;  /* 0x0000000219067211 */ /* 0x000fca00078208ff */
[----:B------:R1:W-:Y:S04]  /*b880*/  STL [R1+0x3e8], R6 ;  /* 0x0003e80601007387 */ /* 0x0003e80000100800 */
[----:B------:R-:W3:Y:S01]  /*b890*/  LDL.LU R15, [R1+0x130] ;  /* 0x00013000010f7983 */ /* 0x000ee20000300800 */
[----:B0-----:R-:W-:Y:S02]  /*b8a0*/  LEA.HI.X.SX32 R4, R12, R3, 0x1, P2 ;  /* 0x000000030c047211 */ /* 0x001fe400010f0eff */
[----:B-1----:R-:W-:-:S03]  /*b8b0*/  LEA R6, P2, R23, R2, 0x1 ;  /* 0x0000000217067211 */ /* 0x002fc600078408ff */
[----:B------:R0:W-:Y:S04]  /*b8c0*/  STL [R1+0x1d0], R4 ;  /* 0x0001d00401007387 */ /* 0x0001e80000100800 */
[----:B------:R1:W-:Y:S04]  /*b8d0*/  STL [R1+0x3ec], R6 ;  /* 0x0003ec0601007387 */ /* 0x0003e80000100800 */
[----:B------:R-:W3:Y:S01]  /*b8e0*/  LDL.LU R12, [R1+0x12c] ;  /* 0x00012c00010c7983 */ /* 0x000ee20000300800 */
[----:B0-----:R-:W-:-:S05]  /*b8f0*/  LEA.HI.X.SX32 R4, R8, R3, 0x1, P3 ;  /* 0x0000000308047211 */ /* 0x001fca00018f0eff */
[----:B------:R0:W-:Y:S01]  /*b900*/  STL [R1+0x1c8], R4 ;  /* 0x0001c80401007387 */ /* 0x0001e20000100800 */
[----:B-1----:R-:W-:Y:S02]  /*b910*/  LEA R6, P3, R22, R2, 0x1 ;  /* 0x0000000216067211 */ /* 0x002fe400078608ff */
[----:B0-----:R-:W-:-:S03]  /*b920*/  LEA.HI.X.SX32 R4, R5, R3, 0x1, P4 ;  /* 0x0000000305047211 */ /* 0x001fc600020f0eff */
[----:B------:R-:W-:Y:S04]  /*b930*/  STL [R1+0x3f0], R6 ;  /* 0x0003f00601007387 */ /* 0x000fe80000100800 */
[----:B------:R-:W3:Y:S04]  /*b940*/  LDL.LU R8, [R1+0x120] ;  /* 0x0001200001087983 */ /* 0x000ee80000300800 */
[----:B------:R0:W-:Y:S01]  /*b950*/  STL [R1+0x1c4], R4 ;  /* 0x0001c40401007387 */ /* 0x0001e20000100800 */
[----:B------:R-:W-:-:S05]  /*b960*/  LEA R5, P4, R11, R2, 0x1 ;  /* 0x000000020b057211 */ /* 0x000fca00078808ff */
[----:B------:R1:W-:Y:S01]  /*b970*/  STL [R1+0x3f4], R5 ;  /* 0x0003f40501007387 */ /* 0x0003e20000100800 */
[----:B0-----:R-:W-:-:S03]  /*b980*/  LEA.HI.X.SX32 R4, R0, R3, 0x1, P5 ;  /* 0x0000000300047211 */ /* 0x001fc600028f0eff */
[----:B-1----:R-:W3:Y:S01]  /*b990*/  LDL.LU R5, [R1+0x11c] ;  /* 0x00011c0001057983 */ /* 0x002ee20000300800 */
[----:B------:R-:W-:-:S03]  /*b9a0*/  LEA R0, P5, R13, R2, 0x1 ;  /* 0x000000020d007211 */ /* 0x000fc600078a08ff */
[----:B------:R-:W-:Y:S04]  /*b9b0*/  STL [R1+0x1cc], R4 ;  /* 0x0001cc0401007387 */ /* 0x000fe80000100800 */
[----:B------:R0:W-:Y:S01]  /*b9c0*/  STL [R1+0x3fc], R0 ;  /* 0x0003fc0001007387 */ /* 0x0001e20000100800 */
[----:B------:R-:W-:-:S03]  /*b9d0*/  LEA.HI.X.SX32 R6, R28, R3, 0x1, P6 ;  /* 0x000000031c067211 */ /* 0x000fc600030f0eff */
[----:B0-----:R-:W3:Y:S04]  /*b9e0*/  LDL.LU R0, [R1+0x118] ;  /* 0x0001180001007983 */ /* 0x001ee80000300800 */
        /* <DEDUP_REMOVED lines=9> */
[----:B------:R-:W-:Y:S04]  /*ba80*/  STL [R1+0x40c], R4 ;  /* 0x00040c0401007387 */ /* 0x000fe80000100800 */
[----:B------:R0:W-:Y:S04]  /*ba90*/  STL [R1+0x1e4], R6 ;  /* 0x0001e40601007387 */ /* 0x0001e80000100800 */
[----:B------:R-:W3:Y:S01]  /*baa0*/  LDL.LU R25, [R1+0x108] ;  /* 0x0001080001197983 */ /* 0x000ee20000300800 */
[----:B0-----:R-:W-:Y:S02]  /*bab0*/  LEA.HI.X.SX32 R6, R23, R3, 0x1, P2 ;  /* 0x0000000317067211 */ /* 0x001fe400010f0eff */
[----:B----4-:R-:W-:-:S05]  /*bac0*/  LEA R4, P1, R24, R2, 0x1 ;  /* 0x0000000218047211 */ /* 0x010fca00078208ff */
[----:B------:R5:W-:Y:S04]  /*bad0*/  STL [R1+0x414], R4 ;  /* 0x0004140401007387 */ /* 0x000be80000100800 */
[----:B------:R-:W4:Y:S04]  /*bae0*/  LDL.LU R23, [R1+0x100] ;  /* 0x0001000001177983 */ /* 0x000f280000300800 */
[----:B------:R0:W-:Y:S01]  /*baf0*/  STL [R1+0x1ec], R6 ;  /* 0x0001ec0601007387 */ /* 0x0001e20000100800 */
[----:B-----5:R-:W-:Y:S02]  /*bb00*/  LEA R4, P2, R10, R2, 0x1 ;  /* 0x000000020a047211 */ /* 0x020fe400078408ff */
[----:B0-----:R-:W-:-:S03]  /*bb10*/  LEA.HI.X.SX32 R6, R22, R3, 0x1, P3 ;  /* 0x0000000316067211 */ /* 0x001fc600018f0eff */
[----:B------:R2:W-:Y:S04]  /*bb20*/  STL [R1+0x41c], R4 ;  /* 0x00041c0401007387 */ /* 0x0005e80000100800 */
[----:B------:R-:W5:Y:S04]  /*bb30*/  LDL.LU R22, [R1+0xfc] ;  /* 0x0000fc0001167983 */ /* 0x000f680000300800 */
[----:B------:R0:W-:Y:S01]  /*bb40*/  STL [R1+0x1f4], R6 ;  /* 0x0001f40601007387 */ /* 0x0001e20000100800 */
[----:B--2---:R-:W-:Y:S02]  /*bb50*/  LEA R4, P3, R21, R2, 0x1 ;  /* 0x0000000215047211 */ /* 0x004fe400078608ff */
[----:B0-----:R-:W-:-:S03]  /*bb60*/  LEA.HI.X.SX32 R6, R11, R3, 0x1, P4 ;  /* 0x000000030b067211 */ /* 0x001fc600020f0eff */
[----:B------:R-:W-:Y:S04]  /*bb70*/  STL [R1+0x424], R4 ;  /* 0x0004240401007387 */ /* 0x000fe80000100800 */
[----:B------:R-:W2:Y:S04]  /*bb80*/  LDL.LU R9, [R1+0xf4] ;  /* 0x0000f40001097983 */ /* 0x000ea80000300800 */
[----:B------:R0:W-:Y:S04]  /*bb90*/  STL [R1+0x1fc], R6 ;  /* 0x0001fc0601007387 */ /* 0x0001e80000100800 */
[----:B------:R-:W2:Y:S01]  /*bba0*/  LDL.LU R11, [R1+0xf0] ;  /* 0x0000f000010b7983 */ /* 0x000ea20000300800 */
[----:B0-----:R-:W-:-:S02]  /*bbb0*/  LEA.HI.X.SX32 R6, R13, R3, 0x1, P5 ;  /* 0x000000030d067211 */ /* 0x001fc400028f0eff */
[----:B------:R-:W-:Y:S02]  /*bbc0*/  LEA.HI.X.SX32 R7, R7, R3, 0x1, P0 ;  /* 0x0000000307077211 */ /* 0x000fe400000f0eff */
[----:B---3--:R-:W-:-:S05]  /*bbd0*/  LEA R4, P4, R19, R2, 0x1 ;  /* 0x0000000213047211 */ /* 0x008fca00078808ff */
[----:B------:R-:W-:Y:S04]  /*bbe0*/  STL [R1+0x42c], R4 ;  /* 0x00042c0401007387 */ /* 0x000fe80000100800 */
[----:B------:R0:W-:Y:S04]  /*bbf0*/  STL [R1+0x204], R6 ;  /* 0x0002040601007387 */ /* 0x0001e80000100800 */
[----:B------:R-:W3:Y:S01]  /*bc00*/  LDL.LU R13, [R1+0xec] ;  /* 0x0000ec00010d7983 */ /* 0x000ee20000300800 */
[----:B0-----:R-:W-:Y:S02]  /*bc10*/  LEA.HI.X.SX32 R6, R14, R3, 0x1, P6 ;  /* 0x000000030e067211 */ /* 0x001fe400030f0eff */
[----:B------:R-:W-:-:S05]  /*bc20*/  LEA R4, P5, R15, R2, 0x1 ;  /* 0x000000020f047211 */ /* 0x000fca00078a08ff */
[----:B------:R0:W-:Y:S04]  /*bc30*/  STL [R1+0x434], R4 ;  /* 0x0004340401007387 */ /* 0x0001e80000100800 */
[----:B------:R-:W-:Y:S04]  /*bc40*/  STL [R1+0x20c], R6 ;  /* 0x00020c0601007387 */ /* 0x000fe80000100800 */
[----:B------:R-:W3:Y:S01]  /*bc50*/  LDL.LU R14, [R1+0xdc] ;  /* 0x0000dc00010e7983 */ /* 0x000ee20000300800 */
[----:B0-----:R-:W-:-:S05]  /*bc60*/  LEA R4, P6, R12, R2, 0x1 ;  /* 0x000000020c047211 */ /* 0x001fca00078c08ff */
[----:B------:R0:W-:Y:S04]  /*bc70*/  STL [R1+0x43c], R4 ;  /* 0x00043c0401007387 */ /* 0x0001e80000100800 */
[----:B------:R-:W-:Y:S01]  /*bc80*/  STL [R1+0x21c], R7 ;  /* 0x00021c0701007387 */ /* 0x000fe20000100800 */
[----:B0-----:R-:W-:-:S03]  /*bc90*/  LEA.HI.X.SX32 R4, R24, R3, 0x1, P1 ;  /* 0x0000000318047211 */ /* 0x001fc600008f0eff */
[----:B------:R-:W3:Y:S01]  /*bca0*/  LDL.LU R24, [R1+0xd4] ;  /* 0x0000d40001187983 */ /* 0x000ee20000300800 */
[----:B------:R-:W-:-:S05]  /*bcb0*/  LEA R6, P0, R8, R2, 0x1 ;  /* 0x0000000208067211 */ /* 0x000fca00078008ff */
[----:B------:R0:W-:Y:S04]  /*bcc0*/  STL [R1+0x444], R6 ;  /* 0x0004440601007387 */ /* 0x0001e80000100800 */
[----:B------:R-:W-:Y:S01]  /*bcd0*/  STL [R1+0x224], R4 ;  /* 0x0002240401007387 */ /* 0x000fe20000100800 */
[----:B0-----:R-:W-:Y:S02]  /*bce0*/  LEA.HI.X.SX32 R6, R10, R3, 0x1, P2 ;  /* 0x000000030a067211 */ /* 0x001fe400010f0eff */
[----:B------:R-:W-:-:S05]  /*bcf0*/  LEA R7, P1, R5, R2, 0x1 ;  /* 0x0000000205077211 */ /* 0x000fca00078208ff */
[----:B------:R0:W-:Y:S04]  /*bd00*/  STL [R1+0x44c], R7 ;  /* 0x00044c0701007387 */ /* 0x0001e80000100800 */
[----:B------:R-:W3:Y:S01]  /*bd10*/  LDL.LU R10, [R1+0xc8] ;  /* 0x0000c800010a7983 */ /* 0x000ee20000300800 */
[----:B0-----:R-:W-:-:S03]  /*bd20*/  LEA.HI.X.SX32 R7, R21, R3, 0x1, P3 ;  /* 0x0000000315077211 */ /* 0x001fc600018f0eff */
[----:B------:R0:W-:Y:S01]  /*bd30*/  STL [R1+0x22c], R6 ;  /* 0x00022c0601007387 */ /* 0x0001e20000100800 */
[----:B------:R-:W-:-:S05]  /*bd40*/  LEA R4, P2, R0, R2, 0x1 ;  /* 0x0000000200047211 */ /* 0x000fca00078408ff */
[----:B------:R1:W-:Y:S04]  /*bd50*/  STL [R1+0x454], R4 ;  /* 0x0004540401007387 */ /* 0x0003e80000100800 */
[----:B------:R1:W-:Y:S04]  /*bd60*/  STL [R1+0x234], R7 ;  /* 0x0002340701007387 */ /* 0x0003e80000100800 */
[----:B------:R-:W3:Y:S01]  /*bd70*/  LDL.LU R21, [R1+0xc0] ;  /* 0x0000c00001157983 */ /* 0x000ee20000300800 */
[----:B0-----:R-:W-:Y:S02]  /*bd80*/  LEA R6, P3, R28, R2, 0x1 ;  /* 0x000000021c067211 */ /* 0x001fe400078608ff */
[----:B-1----:R-:W-:-:S03]  /*bd90*/  LEA.HI.X.SX32 R4, R19, R3, 0x1, P4 ;  /* 0x0000000313047211 */ /* 0x002fc600020f0eff */
[----:B------:R0:W-:Y:S04]  /*bda0*/  STL [R1+0x45c], R6 ;  /* 0x00045c0601007387 */ /* 0x0001e80000100800 */
[----:B------:R-:W-:Y:S01]  /*bdb0*/  STL [R1+0x23c], R4 ;  /* 0x00023c0401007387 */ /* 0x000fe20000100800 */
[----:B------:R-:W-:-:S05]  /*bdc0*/  LEA R7, P4, R26, R2, 0x1 ;  /* 0x000000021a077211 */ /* 0x000fca00078808ff */
[----:B------:R1:W-:Y:S04]  /*bdd0*/  STL [R1+0x464], R7 ;  /* 0x0004640701007387 */ /* 0x0003e80000100800 */
[----:B------:R-:W3:Y:S01]  /*bde0*/  LDL.LU R19, [R1+0xb8] ;  /* 0x0000b80001137983 */ /* 0x000ee20000300800 */
[-C--:B0-----:R-:W-:Y:S02]  /*bdf0*/  LEA.HI.X.SX32 R6, R15, R3.reuse, 0x1, P5 ;  /* 0x000000030f067211 */ /* 0x081fe400028f0eff */
[-C--:B-1----:R-:W-:Y:S02]  /*be00*/  LEA.HI.X.SX32 R7, R12, R3.reuse, 0x1, P6 ;  /* 0x000000030c077211 */ /* 0x082fe400030f0eff */
[----:B------:R-:W-:Y:S01]  /*be10*/  LEA R4, P5, R25, R2, 0x1 ;  /* 0x0000000219047211 */ /* 0x000fe200078a08ff */
[----:B------:R-:W-:Y:S04]  /*be20*/  STL [R1+0x244], R6 ;  /* 0x0002440601007387 */ /* 0x000fe80000100800 */
[----:B------:R0:W-:Y:S04]  /*be30*/  STL [R1+0x46c], R4 ;  /* 0x00046c0401007387 */ /* 0x0001e80000100800 */
[----:B------:R-:W-:Y:S04]  /*be40*/  STL [R1+0x24c], R7 ;  /* 0x00024c0701007387 */ /* 0x000fe80000100800 */
[----:B------:R-:W3:Y:S01]  /*be50*/  LDL.LU R15, [R1+0xb0] ;  /* 0x0000b000010f7983 */ /* 0x000ee20000300800 */
[----:B0-----:R-:W-:-:S02]  /*be60*/  LEA.HI.X.SX32 R4, R8, R3, 0x1, P0 ;  /* 0x0000000308047211 */ /* 0x001fc400000f0eff */
[----:B----4-:R-:W-:-:S05]  /*be70*/  LEA R6, P6, R23, R2, 0x1 ;  /* 0x0000000217067211 */ /* 0x010fca00078c08ff */
[----:B------:R5:W-:Y:S04]  /*be80*/  STL [R1+0x474], R6 ;  /* 0x0004740601007387 */ /* 0x000be80000100800 */
[----:B------:R2:W-:Y:S01]  /*be90*/  STL [R1+0x38c], R4 ;  /* 0x00038c0401007387 */ /* 0x0005e20000100800 */
[----:B-----5:R-:W-:-:S05]  /*bea0*/  LEA R6, P0, R22, R2, 0x1 ;  /* 0x0000000216067211 */ /* 0x020fca00078008ff */
[----:B------:R-:W-:Y:S04]  /*beb0*/  STL [R1+0x47c], R6 ;  /* 0x00047c0601007387 */ /* 0x000fe80000100800 */
[----:B------:R-:W4:Y:S01]  /*bec0*/  LDL.LU R12, [R1+0xa8] ;  /* 0x0000a800010c7983 */ /* 0x000f220000300800 */
[----:B------:R-:W-:-:S05]  /*bed0*/  LEA.HI.X.SX32 R5, R5, R3, 0x1, P1 ;  /* 0x0000000305057211 */ /* 0x000fca00008f0eff */
[----:B------:R0:W-:Y:S01]  /*bee0*/  STL [R1+0x394], R5 ;  /* 0x0003940501007387 */ /* 0x0001e20000100800 */
[----:B--2---:R-:W-:Y:S02]  /*bef0*/  LEA R4, P1, R9, R2, 0x1 ;  /* 0x0000000209047211 */ /* 0x004fe400078208ff */
[----:B0-----:R-:W-:-:S03]  /*bf00*/  LEA.HI.X.SX32 R5, R0, R3, 0x1, P2 ;  /* 0x0000000300057211 */ /* 0x001fc600010f0eff */
[----:B------:R0:W-:Y:S01]  /*bf10*/  STL [R1+0x484], R4 ;  /* 0x0004840401007387 */ /* 0x0001e20000100800 */
[----:B------:R-:W-:-:S03]  /*bf20*/  LEA.HI.X.SX32 R0, R28, R3, 0x1, P3 ;  /* 0x000000031c007211 */ /* 0x000fc600018f0eff */
[----:B------:R-:W-:Y:S04]  /*bf30*/  STL [R1+0x3f8], R5 ;  /* 0x0003f80501007387 */ /* 0x000fe80000100800 */
[----:B------:R-:W2:Y:S01]  /*bf40*/  LDL.LU R8, [R1+0x98] ;  /* 0x0000980001087983 */ /* 0x000ea20000300800 */
[----:B0-----:R-:W-:-:S05]  /*bf50*/  LEA R4, P2, R11, R2, 0x1 ;  /* 0x000000020b047211 */ /* 0x001fca00078408ff */
[----:B------:R0:W-:Y:S04]  /*bf60*/  STL [R1+0x48c], R4 ;  /* 0x00048c0401007387 */ /* 0x0001e80000100800 */
[----:B------:R-:W-:Y:S01]  /*bf70*/  STL [R1+0x400], R0 ;  /* 0x0004000001007387 */ /* 0x000fe20000100800 */
[-C--:B0-----:R-:W-:Y:S02]  /*bf80*/  LEA.HI.X.SX32 R4, R26, R3.reuse, 0x1, P4 ;  /* 0x000000031a047211 */ /* 0x081fe400020f0eff */
[----:B------:R-:W-:Y:S02]  /*bf90*/  LEA.HI.X.SX32 R6, R25, R3, 0x1, P5 ;  /* 0x0000000319067211 */ /* 0x000fe400028f0eff */
[----:B---3--:R-:W-:-:S05]  /*bfa0*/  LEA R5, P3, R13, R2, 0x1 ;  /* 0x000000020d057211 */ /* 0x008fca00078608ff */
[----:B------:R0:W-:Y:S04]  /*bfb0*/  STL [R1+0x494], R5 ;  /* 0x0004940501007387 */ /* 0x0001e80000100800 */
[----:B0-----:R-:W3:Y:S04]  /*bfc0*/  LDL.LU R5, [R1+0x8c] ;  /* 0x00008c0001057983 */ /* 0x001ee80000300800 */
[----:B------:R-:W-:Y:S01]  /*bfd0*/  STL [R1+0x408], R4 ;  /* 0x0004080401007387 */ /* 0x000fe20000100800 */
[----:B------:R-:W-:-:S05]  /*bfe0*/  LEA R0, P4, R14, R2, 0x1 ;  /* 0x000000020e007211 */ /* 0x000fca00078808ff */
[----:B------:R0:W-:Y:S04]  /*bff0*/  STL [R1+0x49c], R0 ;  /* 0x00049c0001007387 */ /* 0x0001e80000100800 */
[----:B0-----:R-:W5:Y:S04]  /*c000*/  LDL.LU R0, [R1+0x7c] ;  /* 0x00007c0001007983 */ /* 0x001f680000300800 */
[----:B------:R0:W-:Y:S04]  /*c010*/  STL [R1+0x410], R6 ;  /* 0x0004100601007387 */ /* 0x0001e80000100800 */
[----:B------:R-:W5:Y:S01]  /*c020*/  LDL.LU R28, [R1+0x78] ;  /* 0x00007800011c7983 */ /* 0x000f620000300800 */
[----:B------:R-:W-:-:S05]  /*c030*/  LEA R4, P5, R24, R2, 0x1 ;  /* 0x0000000218047211 */ /* 0x000fca00078a08ff */
[----:B------:R-:W-:Y:S01]  /*c040*/  STL [R1+0x4a4], R4 ;  /* 0x0004a40401007387 */ /* 0x000fe20000100800 */
[----:B0-----:R-:W-:-:S03]  /*c050*/  LEA.HI.X.SX32 R6, R23, R3, 0x1, P6 ;  /* 0x0000000317067211 */ /* 0x001fc600030f0eff */
[----:B------:R-:W5:Y:S04]  /*c060*/  LDL.LU R26, [R1+0x74] ;  /* 0x00007400011a7983 */ /* 0x000f680000300800 */
[----:B------:R0:W-:Y:S04]  /*c070*/  STL [R1+0x418], R6 ;  /* 0x0004180601007387 */ /* 0x0001e80000100800 */
[----:B------:R-:W5:Y:S01]  /*c080*/  LDL.LU R25, [R1+0x6c] ;  /* 0x00006c0001197983 */ /* 0x000f620000300800 */
[----:B0-----:R-:W-:Y:S02]  /*c090*/  LEA.HI.X.SX32 R6, R22, R3, 0x1, P0 ;  /* 0x0000000316067211 */ /* 0x001fe400000f0eff */
[----:B------:R-:W-:-:S05]  /*c0a0*/  LEA R4, P6, R10, R2, 0x1 ;  /* 0x000000020a047211 */ /* 0x000fca00078c08ff */
[----:B------:R0:W-:Y:S04]  /*c0b0*/  STL [R1+0x4ac], R4 ;  /* 0x0004ac0401007387 */ /* 0x0001e80000100800 */
[----:B------:R-:W5:Y:S04]  /*c0c0*/  LDL.LU R23, [R1+0x64] ;  /* 0x0000640001177983 */ /* 0x000f680000300800 */
[----:B------:R1:W-:Y:S04]  /*c0d0*/  STL [R1+0x420], R6 ;  /* 0x0004200601007387 */ /* 0x0003e80000100800 */
[----:B------:R-:W5:Y:S01]  /*c0e0*/  LDL.LU R22, [R1+0x60] ;  /* 0x0000600001167983 */ /* 0x000f620000300800 */
[----:B0-----:R-:W-:-:S02]  /*c0f0*/  LEA R4, P0, R21, R2, 0x1 ;  /* 0x0000000215047211 */ /* 0x001fc400078008ff */
[----:B-1----:R-:W-:-:S03]  /*c100*/  LEA.HI.X.SX32 R6, R9, R3, 0x1, P1 ;  /* 0x0000000309067211 */ /* 0x002fc600008f0eff */
[----:B------:R0:W-:Y:S04]  /*c110*/  STL [R1+0x4b4], R4 ;  /* 0x0004b40401007387 */ /* 0x0001e80000100800 */
[----:B------:R-:W5:Y:S04]  /*c120*/  LDL.LU R17, [R1+0x58] ;  /* 0x0000580001117983 */ /* 0x000f680000300800 */
[----:B------:R1:W-:Y:S04]  /*c130*/  STL [R1+0x428], R6 ;  /* 0x0004280601007387 */ /* 0x0003e80000100800 */
[----:B------:R-:W5:Y:S01]  /*c140*/  LDL.LU R16, [R1+0x4c] ;  /* 0x00004c0001107983 */ /* 0x000f620000300800 */
[----:B0-----:R-:W-:-:S02]  /*c150*/  LEA R4, P1, R19, R2, 0x1 ;  /* 0x0000000213047211 */ /* 0x001fc400078208ff */
[----:B-1----:R-:W-:-:S03]  /*c160*/  LEA.HI.X.SX32 R6, R11, R3, 0x1, P2 ;  /* 0x000000030b067211 */ /* 0x002fc600010f0eff */
[----:B------:R0:W-:Y:S04]  /*c170*/  STL [R1+0x4bc], R4 ;  /* 0x0004bc0401007387 */ /* 0x0001e80000100800 */
[----:B0-----:R-:W5:Y:S04]  /*c180*/  LDL.LU R4, [R1+0x40] ;  /* 0x0000400001047983 */ /* 0x001f680000300800 */
[----:B------:R0:W-:Y:S01]  /*c190*/  STL [R1+0x430], R6 ;  /* 0x0004300601007387 */ /* 0x0001e20000100800 */
[----:B------:R-:W-:-:S03]  /*c1a0*/  LEA R7, P2, R15, R2, 0x1 ;  /* 0x000000020f077211 */ /* 0x000fc600078408ff */
[----:B0-----:R-:W5:Y:S01]  /*c1b0*/  LDL.LU R6, [R1+0x18] ;  /* 0x0000180001067983 */ /* 0x001f620000300800 */
[----:B------:R-:W-:-:S03]  /*c1c0*/  LEA.HI.X.SX32 R9, R13, R3, 0x1, P3 ;  /* 0x000000030d097211 */ /* 0x000fc600018f0eff */
[----:B------:R0:W-:Y:S04]  /*c1d0*/  STL [R1+0x4c4], R7 ;  /* 0x0004c40701007387 */ /* 0x0001e80000100800 */
[----:B0-----:R-:W5:Y:S04]  /*c1e0*/  LDL.LU R7, [R1+0x14] ;  /* 0x0000140001077983 */ /* 0x001f680000300800 */
[----:B------:R0:W-:Y:S04]  /*c1f0*/  STL [R1+0x438], R9 ;  /* 0x0004380901007387 */ /* 0x0001e80000100800 */
[----:B0-----:R-:W5:Y:S01]  /*c200*/  LDL.LU R9, [R1+0xc] ;  /* 0x00000c0001097983 */ /* 0x001f620000300800 */
[----:B----4-:R-:W-:-:S05]  /*c210*/  LEA R11, P3, R12, R2, 0x1 ;  /* 0x000000020c0b7211 */ /* 0x010fca00078608ff */
[----:B------:R0:W-:Y:S04]  /*c220*/  STL [R1+0x4cc], R11 ;  /* 0x0004cc0b01007387 */ /* 0x0001e80000100800 */
[----:B0-----:R-:W4:Y:S01]  /*c230*/  LDL.LU R11, [R1+0x8] ;  /* 0x00000800010b7983 */ /* 0x001f220000300800 */
[-C--:B------:R-:W-:Y:S02]  /*c240*/  LEA.HI.X.SX32 R13, R14, R3.reuse, 0x1, P4 ;  /* 0x000000030e0d7211 */ /* 0x080fe400020f0eff */
[----:B------:R-:W-:-:S03]  /*c250*/  LEA.HI.X.SX32 R24, R24, R3, 0x1, P5 ;  /* 0x0000000318187211 */ /* 0x000fc600028f0eff */
[----:B------:R0:W-:Y:S01]  /*c260*/  STL [R1+0x440], R13 ;  /* 0x0004400d01007387 */ /* 0x0001e20000100800 */
[----:B--2---:R-:W-:-:S03]  /*c270*/  LEA R14, P4, R8, R2, 0x1 ;  /* 0x00000002080e7211 */ /* 0x004fc600078808ff */
[----:B0-----:R-:W2:Y:S04]  /*c280*/  LDL.LU R13, [R1+0x4] ;  /* 0x00000400010d7983 */ /* 0x001ea80000300800 */
[----:B------:R0:W-:Y:S01]  /*c290*/  STL [R1+0x4d4], R14 ;  /* 0x0004d40e01007387 */ /* 0x0001e20000100800 */
[----:B------:R-:W-:-:S03]  /*c2a0*/  LEA.HI.X.SX32 R10, R10, R3, 0x1, P6 ;  /* 0x000000030a0a7211 */ /* 0x000fc600030f0eff */
[----:B0-----:R-:W2:Y:S04]  /*c2b0*/  LDL.LU R14, [R1] ;  /* 0x00000000010e7983 */ /* 0x001ea80000300800 */
[----:B------:R3:W-:Y:S01]  /*c2c0*/  STL [R1+0x448], R24 ;  /* 0x0004481801007387 */ /* 0x0007e20000100800 */
[-C--:B------:R-:W-:Y:S02]  /*c2d0*/  LEA.HI.X.SX32 R21, R21, R3.reuse, 0x1, P0 ;  /* 0x0000000315157211 */ /* 0x080fe400000f0eff */
[-C--:B------:R-:W-:Y:S02]  /*c2e0*/  LEA.HI.X.SX32 R19, R19, R3.reuse, 0x1, P1 ;  /* 0x0000000313137211 */ /* 0x080fe400008f0eff */
[-C--:B------:R-:W-:Y:S02]  /*c2f0*/  LEA.HI.X.SX32 R15, R15, R3.reuse, 0x1, P2 ;  /* 0x000000030f0f7211 */ /* 0x080fe400010f0eff */
[----:B------:R-:W-:-:S02]  /*c300*/  LEA.HI.X.SX32 R12, R12, R3, 0x1, P3 ;  /* 0x000000030c0c7211 */ /* 0x000fc400018f0eff */
[----:B------:R-:W-:Y:S02]  /*c310*/  LEA.HI.X.SX32 R8, R8, R3, 0x1, P4 ;  /* 0x0000000308087211 */ /* 0x000fe400020f0eff */
[----:B---3--:R-:W-:-:S05]  /*c320*/  LEA R24, P5, R5, R2, 0x1 ;  /* 0x0000000205187211 */ /* 0x008fca00078a08ff */
[----:B------:R0:W-:Y:S04]  /*c330*/  STL [R1+0x4dc], R24 ;  /* 0x0004dc1801007387 */ /* 0x0001e80000100800 */
[----:B0-----:R-:W3:Y:S04]  /*c340*/  LDL.LU R24, [R1+0x71c] ;  /* 0x00071c0001187983 */ /* 0x001ee80000300800 */
[----:B------:R5:W-:Y:S02]  /*c350*/  STL [R1+0x450], R10 ;  /* 0x0004500a01007387 */ /* 0x000be40000100800 */
[----:B-----5:R-:W-:-:S05]  /*c360*/  LEA R10, P6, R0, R2, 0x1 ;  /* 0x00000002000a7211 */ /* 0x020fca00078c08ff */
[----:B------:R0:W-:Y:S04]  /*c370*/  STL [R1+0x4e4], R10 ;  /* 0x0004e40a01007387 */ /* 0x0001e80000100800 */
[----:B0-----:R-:W5:Y:S04]  /*c380*/  LDL.LU R10, [R1+0x718] ;  /* 0x00071800010a7983 */ /* 0x001f680000300800 */
[----:B------:R0:W-:Y:S02]  /*c390*/  STL [R1+0x458], R21 ;  /* 0x0004581501007387 */ /* 0x0001e40000100800 */
[----:B0-----:R-:W-:-:S05]  /*c3a0*/  LEA R21, P0, R28, R2, 0x1 ;  /* 0x000000021c157211 */ /* 0x001fca00078008ff */
[----:B------:R0:W-:Y:S04]  /*c3b0*/  STL [R1+0x4ec], R21 ;  /* 0x0004ec1501007387 */ /* 0x0001e80000100800 */
[----:B0-----:R-:W2:Y:S04]  /*c3c0*/  LDL.LU R21, [R1+0x714] ;  /* 0x0007140001157983 */ /* 0x001ea80000300800 */
[----:B------:R0:W-:Y:S02]  /*c3d0*/  STL [R1+0x460], R19 ;  /* 0x0004601301007387 */ /* 0x0001e40000100800 */
[----:B0-----:R-:W-:-:S05]  /*c3e0*/  LEA R19, P1, R26, R2, 0x1 ;  /* 0x000000021a137211 */ /* 0x001fca00078208ff */
[----:B------:R0:W-:Y:S04]  /*c3f0*/  STL [R1+0x4f4], R19 ;  /* 0x0004f41301007387 */ /* 0x0001e80000100800 */
[----:B0-----:R-:W2:Y:S04]  /*c400*/  LDL.LU R19, [R1+0x710] ;  /* 0x0007100001137983 */ /* 0x001ea80000300800 */
[----:B------:R0:W-:Y:S02]  /*c410*/  STL [R1+0x468], R15 ;  /* 0x0004680f01007387 */ /* 0x0001e40000100800 */
[----:B0-----:R-:W-:-:S05]  /*c420*/  LEA R15, P2, R25, R2, 0x1 ;  /* 0x00000002190f7211 */ /* 0x001fca00078408ff */
[----:B------:R0:W-:Y:S04]  /*c430*/  STL [R1+0x4fc], R15 ;  /* 0x0004fc0f01007387 */ /* 0x0001e80000100800 */
[----:B0-----:R-:W3:Y:S04]  /*c440*/  LDL.LU R15, [R1+0x70c] ;  /* 0x00070c00010f7983 */ /* 0x001ee80000300800 */
[----:B------:R0:W-:Y:S02]  /*c450*/  STL [R1+0x470], R12 ;  /* 0x0004700c01007387 */ /* 0x0001e40000100800 */
[----:B0-----:R-:W-:-:S05]  /*c460*/  LEA R12, P3, R23, R2, 0x1 ;  /* 0x00000002170c7211 */ /* 0x001fca00078608ff */
[----:B------:R0:W-:Y:S01]  /*c470*/  STL [R1+0x504], R12 ;  /* 0x0005040c01007387 */ /* 0x0001e20000100800 */
[----:B------:R-:W-:-:S03]  /*c480*/  LEA.HI.X.SX32 R5, R5, R3, 0x1, P5 ;  /* 0x0000000305057211 */ /* 0x000fc600028f0eff */
        /* <DEDUP_REMOVED lines=33> */
[----:B------:R0:W-:Y:S04]  /*c6a0*/  STL [R1+0x53c], R23 ;  /* 0x00053c1701007387 */ /* 0x0001e80000100800 */
[----:B0-----:R-:W3:Y:S04]  /*c6b0*/  LDL.LU R23, [R1+0x6ec] ;  /* 0x0006ec0001177983 */ /* 0x001ee80000300800 */
[----:B------:R4:W-:Y:S02]  /*c6c0*/  STL [R1+0x4b0], R22 ;  /* 0x0004b01601007387 */ /* 0x0009e40000100800 */
[----:B----4-:R-:W-:-:S05]  /*c6d0*/  LEA R22, P4, R11, R2, 0x1 ;  /* 0x000000020b167211 */ /* 0x010fca00078808ff */
[----:B------:R0:W-:Y:S04]  /*c6e0*/  STL [R1+0x544], R22 ;  /* 0x0005441601007387 */ /* 0x0001e80000100800 */
[----:B0-----:R-:W4:Y:S01]  /*c6f0*/  LDL.LU R22, [R1+0x6e8] ;  /* 0x0006e80001167983 */ /* 0x001f220000300800 */
[----:B------:R-:W-:-:S05]  /*c700*/  LEA.HI.X.SX32 R17, R17, R3, 0x1, P5 ;  /* 0x0000000311117211 */ /* 0x000fca00028f0eff */
[----:B------:R2:W-:Y:S02]  /*c710*/  STL [R1+0x4b8], R17 ;  /* 0x0004b81101007387 */ /* 0x0005e40000100800 */
[----:B--2---:R-:W-:-:S05]  /*c720*/  LEA R17, P5, R13, R2, 0x1 ;  /* 0x000000020d117211 */ /* 0x004fca00078a08ff */
[----:B------:R0:W-:Y:S02]  /*c730*/  STL [R1+0x54c], R17 ;  /* 0x00054c1101007387 */ /* 0x0001e40000100800 */
[----:B0-----:R-:W-:Y:S02]  /*c740*/  LEA.HI.X.SX32 R17, R16, R3, 0x1, P6 ;  /* 0x0000000310117211 */ /* 0x001fe400030f0eff */
[----:B------:R-:W-:-:S03]  /*c750*/  LEA R16, P6, R14, R2, 0x1 ;  /* 0x000000020e107211 */ /* 0x000fc600078c08ff */
[----:B------:R0:W-:Y:S04]  /*c760*/  STL [R1+0x4c0], R17 ;  /* 0x0004c01101007387 */ /* 0x0001e80000100800 */
[----:B------:R4:W-:Y:S01]  /*c770*/  STL [R1+0x654], R16 ;  /* 0x0006541001007387 */ /* 0x0009e20000100800 */
[-C--:B0-----:R-:W-:Y:S02]  /*c780*/  LEA.HI.X.SX32 R17, R4, R3.reuse, 0x1, P0 ;  /* 0x0000000304117211 */ /* 0x081fe400000f0eff */
[----:B------:R-:W-:-:S03]  /*c790*/  LEA.HI.X.SX32 R4, R6, R3, 0x1, P1 ;  /* 0x0000000306047211 */ /* 0x000fc600008f0eff */
[----:B------:R-:W-:Y:S01]  /*c7a0*/  STL [R1+0x4c8], R17 ;  /* 0x0004c81101007387 */ /* 0x000fe20000100800 */
[----:B------:R-:W-:Y:S01]  /*c7b0*/  LEA.HI.X.SX32 R7, R7, R3, 0x1, P2 ;  /* 0x0000000307077211 */ /* 0x000fe200010f0eff */
[----:B------:R-:W-:Y:S02]  /*c7c0*/  IMAD R27, R27, UR6, RZ ;  /* 0x000000061b1b7c24 */ /* 0x000fe4000f8e02ff */
[----:B------:R-:W-:Y:S02]  /*c7d0*/  IMAD R29, R29, UR6, RZ ;  /* 0x000000061d1d7c24 */ /* 0x000fe4000f8e02ff */
[----:B------:R-:W-:Y:S02]  /*c7e0*/  IMAD R18, R18, UR6, RZ ;  /* 0x0000000612127c24 */ /* 0x000fe4000f8e02ff */
[----:B------:R-:W-:Y:S01]  /*c7f0*/  IMAD R20, R20, UR6, RZ ;  /* 0x0000000614147c24 */ /* 0x000fe2000f8e02ff */
[-C--:B---3--:R-:W-:Y:S02]  /*c800*/  LEA R6, P1, R23, R2.reuse, 0x1 ;  /* 0x0000000217067211 */ /* 0x088fe400078208ff */
[----:B----4-:R-:W-:-:S05]  /*c810*/  LEA R16, P0, R22, R2, 0x1 ;  /* 0x0000000216107211 */ /* 0x010fca00078008ff */
[----:B------:R-:W-:Y:S04]  /*c820*/  STL [R1+0x658], R16 ;  /* 0x0006581001007387 */ /* 0x000fe80000100800 */
[----:B------:R0:W-:Y:S04]  /*c830*/  STL [R1+0x4d0], R4 ;  /* 0x0004d00401007387 */ /* 0x0001e80000100800 */
[----:B------:R1:W-:Y:S01]  /*c840*/  STL [R1+0x65c], R6 ;  /* 0x00065c0601007387 */ /* 0x0003e20000100800 */
[----:B0-----:R-:W-:-:S03]  /*c850*/  LEA R4, P2, R25, R2, 0x1 ;  /* 0x0000000219047211 */ /* 0x001fc600078408ff */
[----:B------:R0:W-:Y:S01]  /*c860*/  STL [R1+0x4d8], R7 ;  /* 0x0004d80701007387 */ /* 0x0001e20000100800 */
[----:B-1----:R-:W-:-:S03]  /*c870*/  LEA.HI.X.SX32 R6, R9, R3, 0x1, P3 ;  /* 0x0000000309067211 */ /* 0x002fc600018f0eff */
[----:B------:R1:W-:Y:S01]  /*c880*/  STL [R1+0x660], R4 ;  /* 0x0006600401007387 */ /* 0x0003e20000100800 */
[----:B0-----:R-:W-:-:S03]  /*c890*/  LEA R7, P3, R26, R2, 0x1 ;  /* 0x000000021a077211 */ /* 0x001fc600078608ff */
[----:B------:R0:W-:Y:S01]  /*c8a0*/  STL [R1+0x4e0], R6 ;  /* 0x0004e00601007387 */ /* 0x0001e20000100800 */
[----:B-1----:R-:W-:-:S03]  /*c8b0*/  LEA.HI.X.SX32 R4, R11, R3, 0x1, P4 ;  /* 0x000000030b047211 */ /* 0x002fc600020f0eff */
[----:B------:R1:W-:Y:S04]  /*c8c0*/  STL [R1+0x664], R7 ;  /* 0x0006640701007387 */ /* 0x0003e80000100800 */
[----:B------:R2:W-:Y:S01]  /*c8d0*/  STL [R1+0x4e8], R4 ;  /* 0x0004e80401007387 */ /* 0x0005e20000100800 */
[----:B0-----:R-:W-:Y:S02]  /*c8e0*/  LEA R6, P4, R28, R2, 0x1 ;  /* 0x000000021c067211 */ /* 0x001fe400078808ff */
[----:B-1----:R-:W-:-:S03]  /*c8f0*/  LEA.HI.X.SX32 R7, R13, R3, 0x1, P5 ;  /* 0x000000030d077211 */ /* 0x002fc600028f0eff */
[----:B------:R0:W-:Y:S01]  /*c900*/  STL [R1+0x668], R6 ;  /* 0x0006680601007387 */ /* 0x0001e20000100800 */
[----:B--2---:R-:W-:-:S03]  /*c910*/  LEA R4, P5, R0, R2, 0x1 ;  /* 0x0000000200047211 */ /* 0x004fc600078a08ff */
[----:B------:R1:W-:Y:S04]  /*c920*/  STL [R1+0x4f0], R7 ;  /* 0x0004f00701007387 */ /* 0x0003e80000100800 */
[----:B------:R2:W-:Y:S01]  /*c930*/  STL [R1+0x66c], R4 ;  /* 0x00066c0401007387 */ /* 0x0005e20000100800 */
[----:B0-----:R-:W-:Y:S02]  /*c940*/  LEA.HI.X.SX32 R6, R14, R3, 0x1, P6 ;  /* 0x000000030e067211 */ /* 0x001fe400030f0eff */
[----:B-1----:R-:W-:-:S03]  /*c950*/  LEA R7, P6, R5, R2, 0x1 ;  /* 0x0000000205077211 */ /* 0x002fc600078c08ff */
[----:B------:R0:W-:Y:S01]  /*c960*/  STL [R1+0x4f8], R6 ;  /* 0x0004f80601007387 */ /* 0x0001e20000100800 */
[----:B--2---:R-:W-:-:S03]  /*c970*/  LEA.HI.X.SX32 R4, R22, R3, 0x1, P0 ;  /* 0x0000000316047211 */ /* 0x004fc600000f0eff */
        /* <DEDUP_REMOVED lines=18> */
[----:B------:R-:W-:Y:S04]  /*caa0*/  STL [R1+0x520], R7 ;  /* 0x0005200701007387 */ /* 0x000fe80000100800 */
[----:B------:R1:W-:Y:S01]  /*cab0*/  STL [R1+0x68c], R4 ;  /* 0x00068c0401007387 */ /* 0x0003e20000100800 */
[-C--:B0-----:R-:W-:Y:S02]  /*cac0*/  LEA.HI.X.SX32 R6, R0, R3.reuse, 0x1, P5 ;  /* 0x0000000300067211 */ /* 0x081fe400028f0eff */
[-C--:B-----5:R-:W-:Y:S01]  /*cad0*/  LEA R0, P5, R10, R2.reuse, 0x1 ;  /* 0x000000020a007211 */ /* 0x0a0fe200078a08ff */
[----:B------:R-:W0:Y:S01]  /*cae0*/  S2R R13, SR_TID.X ;  /* 0x00000000000d7919 */ /* 0x000e220000002100 */
[----:B-1----:R-:W-:Y:S01]  /*caf0*/  LEA.HI.X.SX32 R4, R5, R3, 0x1, P6 ;  /* 0x0000000305047211 */ /* 0x002fe200030f0eff */
[----:B------:R-:W-:Y:S01]  /*cb00*/  STL [R1+0x528], R6 ;  /* 0x0005280601007387 */ /* 0x000fe20000100800 */
[----:B------:R-:W-:-:S03]  /*cb10*/  LEA R5, P6, R24, R2, 0x1 ;  /* 0x0000000218057211 */ /* 0x000fc600078c08ff */
[----:B------:R1:W-:Y:S04]  /*cb20*/  STL [R1+0x690], R0 ;  /* 0x0006900001007387 */ /* 0x0003e80000100800 */
[----:B------:R2:W-:Y:S01]  /*cb30*/  STL [R1+0x530], R4 ;  /* 0x0005300401007387 */ /* 0x0005e20000100800 */
[----:B-1----:R-:W-:-:S03]  /*cb40*/  LEA.HI.X.SX32 R0, R8, R3, 0x1, P0 ;  /* 0x0000000308007211 */ /* 0x002fc600000f0eff */
[----:B------:R1:W-:Y:S01]  /*cb50*/  STL [R1+0x694], R5 ;  /* 0x0006940501007387 */ /* 0x0003e20000100800 */
[----:B--2---:R-:W-:-:S03]  /*cb60*/  LEA R4, P0, R27, R2, 0x1 ;  /* 0x000000021b047211 */ /* 0x004fc600078008ff */
[----:B------:R2:W-:Y:S04]  /*cb70*/  STL [R1+0x538], R0 ;  /* 0x0005380001007387 */ /* 0x0005e80000100800 */
[----:B------:R3:W-:Y:S01]  /*cb80*/  STL [R1+0x698], R4 ;  /* 0x0006980401007387 */ /* 0x0007e20000100800 */
[----:B-1----:R-:W-:Y:S02]  /*cb90*/  LEA.HI.X.SX32 R5, R12, R3, 0x1, P1 ;  /* 0x000000030c057211 */ /* 0x002fe400008f0eff */
[----:B--2---:R-:W-:-:S03]  /*cba0*/  LEA R0, P1, R29, R2, 0x1 ;  /* 0x000000021d007211 */ /* 0x004fc600078208ff */
[----:B------:R1:W-:Y:S01]  /*cbb0*/  STL [R1+0x540], R5 ;  /* 0x0005400501007387 */ /* 0x0003e20000100800 */
[----:B---3--:R-:W-:-:S03]  /*cbc0*/  LEA.HI.X.SX32 R4, R15, R3, 0x1, P2 ;  /* 0x000000030f047211 */ /* 0x008fc600010f0eff */
[----:B------:R2:W-:Y:S04]  /*cbd0*/  STL [R1+0x6a0], R0 ;  /* 0x0006a00001007387 */ /* 0x0005e80000100800 */
[----:B------:R3:W-:Y:S01]  /*cbe0*/  STL [R1+0x548], R4 ;  /* 0x0005480401007387 */ /* 0x0007e20000100800 */
[----:B-1----:R-:W-:Y:S02]  /*cbf0*/  LEA R5, P2, R18, R2, 0x1 ;  /* 0x0000000212057211 */ /* 0x002fe400078408ff */
[----:B--2---:R-:W-:-:S03]  /*cc00*/  LEA.HI.X.SX32 R0, R19, R3, 0x1, P3 ;  /* 0x0000000313007211 */ /* 0x004fc600018f0eff */
[----:B------:R-:W-:Y:S01]  /*cc10*/  STL [R1+0x6a4], R5 ;  /* 0x0006a40501007387 */ /* 0x000fe20000100800 */
[----:B---3--:R-:W-:Y:S02]  /*cc20*/  LEA R4, P3, R20, R2, 0x1 ;  /* 0x0000000214047211 */ /* 0x008fe400078608ff */
[-C--:B------:R-:W-:Y:S01]  /*cc30*/  LEA.HI.X.SX32 R2, R21, R3.reuse, 0x1, P4 ;  /* 0x0000000315027211 */ /* 0x080fe200020f0eff */
[----:B------:R1:W-:Y:S04]  /*cc40*/  STL [R1+0x650], R0 ;  /* 0x0006500001007387 */ /* 0x0003e80000100800 */
[----:B------:R2:W-:Y:S04]  /*cc50*/  STL [R1+0x69c], R4 ;  /* 0x00069c0401007387 */ /* 0x0005e80000100800 */
[----:B------:R3:W-:Y:S01]  /*cc60*/  STL [R1+0x1b0], R2 ;  /* 0x0001b00201007387 */ /* 0x0007e20000100800 */
[----:B-1----:R-:W-:-:S02]  /*cc70*/  LEA.HI.X.SX32 R0, R10, R3, 0x1, P5 ;  /* 0x000000030a007211 */ /* 0x002fc400028f0eff */
[----:B--2---:R-:W-:-:S03]  /*cc80*/  LEA.HI.X.SX32 R4, R24, R3, 0x1, P6 ;  /* 0x0000000318047211 */ /* 0x004fc600030f0eff */
[----:B------:R1:W-:Y:S01]  /*cc90*/  STL [R1+0x1b4], R0 ;  /* 0x0001b40001007387 */ /* 0x0003e20000100800 */
[----:B---3--:R-:W-:-:S03]  /*cca0*/  LEA.HI.X.SX32 R2, R27, R3, 0x1, P0 ;  /* 0x000000031b027211 */ /* 0x008fc600000f0eff */
[----:B------:R-:W-:Y:S01]  /*ccb0*/  STL [R1+0x1b8], R4 ;  /* 0x0001b80401007387 */ /* 0x000fe20000100800 */
[----:B0-----:R-:W-:-:S03]  /*ccc0*/  LOP3.LUT R14, R13, 0x60, RZ, 0xc0, !PT ;  /* 0x000000600d0e7812 */ /* 0x001fc600078ec0ff */
[----:B------:R0:W-:Y:S01]  /*ccd0*/  STL [R1+0x1bc], R2 ;  /* 0x0001bc0201007387 */ /* 0x0001e20000100800 */
[-C--:B-1----:R-:W-:Y:S02]  /*cce0*/  LEA.HI.X.SX32 R0, R29, R3.reuse, 0x1, P1 ;  /* 0x000000031d007211 */ /* 0x082fe400008f0eff */
[----:B0-----:R-:W-:-:S03]  /*ccf0*/  LEA.HI.X.SX32 R2, R18, R3, 0x1, P2 ;  /* 0x0000000312027211 */ /* 0x001fc600010f0eff */
[----:B------:R-:W-:Y:S01]  /*cd00*/  STL [R1+0x678], R0 ;  /* 0x0006780001007387 */ /* 0x000fe20000100800 */
[----:B------:R-:W-:-:S03]  /*cd10*/  LEA.HI.X.SX32 R3, R20, R3, 0x1, P3 ;  /* 0x0000000314037211 */ /* 0x000fc600018f0eff */
[----:B------:R0:W-:Y:S04]  /*cd20*/  STL [R1+0x680], R2 ;  /* 0x0006800201007387 */ /* 0x0001e80000100800 */
[----:B------:R-:W-:Y:S01]  /*cd30*/  STL [R1+0x1c0], R3 ;  /* 0x0001c00301007387 */ /* 0x000fe20000100800 */
[----:B0-----:R-:W-:-:S05]  /*cd40*/  IMAD.SHL.U32 R2, R14, 0x10, RZ ;  /* 0x000000100e027824 */ /* 0x001fca00078e00ff */
[----:B------:R0:W-:Y:S04]  /*cd50*/  STL [R1+0x6e0], R2 ;  /* 0x0006e00201007387 */ /* 0x0001e80000100800 */
[----:B------:R-:W-:Y:S04]  /*cd60*/  STL [R1+0x640], RZ ;  /* 0x000640ff01007387 */ /* 0x000fe80000100800 */
        /* <DEDUP_REMOVED lines=11> */
[----:B------:R-:W2:Y:S04]  /*ce20*/  LDL.LU R14, [R1+0x210] ;  /* 0x00021000010e7983 */ /* 0x000ea80000300800 */
        /* <DEDUP_REMOVED lines=16> */
[----:B------:R-:W-:Y:S01]  /*cf30*/  STL [R1+0x5d0], RZ ;  /* 0x0005d0ff01007387 */ /* 0x000fe20000100800 */
[----:B------:R-:W-:-:S03]  /*cf40*/  IMAD.SHL.U32 R0, R13, 0x20, RZ ;  /* 0x000000200d007824 */ /* 0x000fc600078e00ff */
[----:B------:R-:W-:Y:S04]  /*cf50*/  STL [R1+0x5d4], RZ ;  /* 0x0005d4ff01007387 */ /* 0x000fe80000100800 */
[----:B------:R-:W-:Y:S04]  /*cf60*/  STL [R1+0x5d8], RZ ;  /* 0x0005d8ff01007387 */ /* 0x000fe80000100800 */
[----:B------:R-:W-:Y:S04]  /*cf70*/  STL [R1+0x5dc], RZ ;  /* 0x0005dcff01007387 */ /* 0x000fe80000100800 */
[----:B------:R-:W-:Y:S04]  /*cf80*/  STL [R1+0x5c0], RZ ;  /* 0x0005c0ff01007387 */ /* 0x000fe80000100800 */
[----:B------:R-:W-:Y:S01]  /*cf90*/  STL [R1+0x5c4], RZ ;  /* 0x0005c4ff01007387 */ /* 0x000fe20000100800 */
[----:B0-----:R-:W-:-:S03]  /*cfa0*/  LOP3.LUT R2, R0, 0x60, RZ, 0xc0, !PT ;  /* 0x0000006000027812 */ /* 0x001fc600078ec0ff */
        /* <DEDUP_REMOVED lines=8> */
[----:B------:R0:W-:Y:S04]  /*d030*/  STL [R1+0x6dc], R2 ;  /* 0x0006dc0201007387 */ /* 0x0001e80000100800 */
[----:B------:R1:W-:Y:S04]  /*d040*/  STL [R1+0x5a8], RZ ;  /* 0x0005a8ff01007387 */ /* 0x0003e80000100800 */
        /* <DEDUP_REMOVED lines=20> */
[----:B------:R1:W-:Y:S01]  /*d190*/  STL [R1+0x55c], RZ ;  /* 0x00055cff01007387 */ /* 0x0003e20000100800 */
[----:B------:R-:W-:-:S04]  /*d1a0*/  USHF.R.S32.HI UR5, URZ, 0x1f, UR4 ;  /* 0x0000001fff057899 */ /* 0x000fc80008011404 */
[----:B------:R-:W-:-:S04]  /*d1b0*/  ULEA.HI UR5, UR5, UR4, URZ, 0x5 ;  /* 0x0000000405057291 */ /* 0x000fc8000f8f28ff */
[----:B------:R-:W-:Y:S01]  /*d1c0*/  USHF.R.S32.HI UR5, URZ, 0x5, UR5 ;  /* 0x00000005ff057899 */ /* 0x000fe20008011405 */
[----:B--2---:R-:W-:-:S04]  /*d1d0*/  IMAD R0, R14, UR10, RZ ;  /* 0x0000000a0e007c24 */ /* 0x004fc8000f8e02ff */
[----:B0-----:R-:W-:-:S05]  /*d1e0*/  IMAD.WIDE R2, R0, 0x2, RZ ;  /* 0x0000000200027825 */ /* 0x001fca00078e02ff */
[----:B------:R1:W-:Y:S02]  /*d1f0*/  STL.64 [R1+0x210], R2 ;  /* 0x0002100201007387 */ /* 0x0003e40000100a00 */
.L_x_2:
[----:B--2---:R-:W0:Y:S01]  /*d200*/  S2R R14, SR_TID.X ;  /* 0x00000000000e7919 */ /* 0x004e220000002100 */
[----:B------:R-:W2:Y:S04]  /*d210*/  LDL R5, [R1+0x6cc] ;  /* 0x0006cc0001057983 */ /* 0x000ea80000100800 */
[----:B------:R-:W3:Y:S04]  /*d220*/  LDL R6, [R1+0x6d8] ;  /* 0x0006d80001067983 */ /* 0x000ee80000100800 */
[----:B------:R4:W-:Y:S04]  /*d230*/  STL.64 [R1+0xe08], R8 ;  /* 0x000e080801007387 */ /* 0x0009e80000100a00 */
[----:B----4-:R-:W2:Y:S04]  /*d240*/  LDL.64 R8, [R1+0x210] ;  /* 0x0002100001087983 */ /* 0x010ea80000100a00 */
[----:B------:R-:W-:Y:S04]  /*d250*/  STL [R1+0xdfc], R13 ;  /* 0x000dfc0d01007387 */ /* 0x000fe80000100800 */
[----:B------:R4:W-:Y:S04]  /*d260*/  STL [R1+0xdf8], R22 ;  /* 0x000df81601007387 */ /* 0x0009e80000100800 */
[----:B----4-:R-:W4:Y:S01]  /*d270*/  LDL R22, [R1+0x6d4] ;  /* 0x0006d40001167983 */ /* 0x010f220000100800 */
[----:B0-----:R-:W-:-:S03]  /*d280*/  SHF.R.U32.HI R4, RZ, 0x4, R14 ;  /* 0x00000004ff047819 */ /* 0x001fc6000001160e */
[----:B------:R-:W-:Y:S01]  /*d290*/  STL [R1+0xdf4], R24 ;  /* 0x000df41801007387 */ /* 0x000fe20000100800 */
[----:B------:R-:W-:-:S03]  /*d2a0*/  SGXT.U32 R4, R4, 0x3 ;  /* 0x000000030404781a */ /* 0x000fc60000000000 */
[----:B------:R0:W-:Y:S01]  /*d2b0*/  STL [R1+0xe00], R24 ;  /* 0x000e001801007387 */ /* 0x0001e20000100800 */
[C---:B-1----:R-:W-:Y:S02]  /*d2c0*/  LOP3.LUT R3, R4.reuse, 0x18, RZ, 0xfc, !PT ;  /* 0x0000001804037812 */ /* 0x042fe400078efcff */
[----:B------:R-:W-:Y:S01]  /*d2d0*/  LOP3.LUT R0, R4, 0x8, RZ, 0xfc, !PT ;  /* 0x0000000804007812 */ /* 0x000fe200078efcff */
[----:B------:R-:W-:Y:S01]  /*d2e0*/  STL [R1+0xdf0], R26 ;  /* 0x000df01a01007387 */ /* 0x000fe20000100800 */
[----:B------:R-:W-:Y:S02]  /*d2f0*/  ISETP.GE.AND P1, PT, R3, UR7, PT ;  /* 0x0000000703007c0c */ /* 0x000fe4000bf26270 */
[----:B------:R-:W-:Y:S01]  /*d300*/  ISETP.GE.AND P3, PT, R0, UR7, PT ;  /* 0x0000000700007c0c */ /* 0x000fe2000bf66270 */
[----:B------:R-:W-:Y:S01]  /*d310*/  STL [R1+0xdec], R17 ;  /* 0x000dec1101007387 */ /* 0x000fe20000100800 */
[C---:B------:R-:W-:Y:S02]  /*d320*/  ISETP.GE.AND P4, PT, R4.reuse, UR7, PT ;  /* 0x0000000704007c0c */ /* 0x040fe4000bf86270 */
[----:B------:R-:W-:Y:S01]  /*d330*/  LOP3.LUT R2, R4, 0x10, RZ, 0xfc, !PT ;  /* 0x0000001004027812 */ /* 0x000fe200078efcff */
[----:B------:R-:W-:Y:S04]  /*d340*/  STL [R1+0xde8], R27 ;  /* 0x000de81b01007387 */ /* 0x000fe80000100800 */
        /* <DEDUP_REMOVED lines=18> */
[----:B------:R-:W5:Y:S04]  /*d470*/  LDL R3, [R1+0x6bc] ;  /* 0x0006bc0001037983 */ /* 0x000f680000100800 */
[----:B------:R-:W4:Y:S01]  /*d480*/  LDL R0, [R1+0x6c0] ;  /* 0x0006c00001007983 */ /* 0x000f220000100800 */
[----:B------:R-:W-:-:S02]  /*d490*/  PRMT R12, RZ, 0x7610, R12 ;  /* 0x00007610ff0c7816 */ /* 0x000fc4000000000c */
[----:B------:R-:W-:Y:S01]  /*d4a0*/  PRMT R11, RZ, 0x7610, R11 ;  /* 0x00007610ff0b7816 */ /* 0x000fe2000000000b */
[----:B------:R-:W4:Y:S01]  /*d4b0*/  LDL R18, [R1+0x6c4] ;  /* 0x0006c40001127983 */ /* 0x000f220000100800 */
[----:B------:R-:W-:Y:S02]  /*d4c0*/  ISETP.GE.AND P2, PT, R2, UR7, PT ;  /* 0x0000000702007c0c */ /* 0x000fe4000bf46270 */
[C---:B--2---:R-:W-:Y:S02]  /*d4d0*/  IADD3 R4, P0, PT, R8.reuse, R5, RZ ;  /* 0x0000000508047210 */ /* 0x044fe40007f1e0ff */
[----:B---3--:R-:W-:-:S03]  /*d4e0*/  IADD3 R6, P5, PT, R8, R6, RZ ;  /* 0x0000000608067210 */ /* 0x008fc60007fbe0ff */
[C---:B-----5:R-:W-:Y:S02]  /*d4f0*/  IMAD.X R5, R9.reuse, 0x1, R3, P0 ;  /* 0x0000000109057824 */ /* 0x060fe400000e0603 */
[----:B------:R-:W2:Y:S01]  /*d500*/  LDL R3, [R1+0x6b4] ;  /* 0x0006b40001037983 */ /* 0x000ea20000100800 */
[----:B----4-:R-:W-:-:S03]  /*d510*/  IMAD.X R7, R9, 0x1, R0, P5 ;  /* 0x0000000109077824 */ /* 0x010fc600028e0600 */
[----:B------:R1:W3:Y:S04]  /*d520*/  @!P4 LDG.E.U16 R12, desc[UR8][R4.64] ;  /* 0x00000008040cc981 */ /* 0x0002e8000c1e1500 */
[----:B------:R4:W5:Y:S04]  /*d530*/  @!P3 LDG.E.U16 R11, desc[UR8][R6.64] ;  /* 0x00000008060bb981 */ /* 0x000968000c1e1500 */
[----:B------:R-:W4:Y:S04]  /*d540*/  LDL R5, [R1+0x6d0] ;  /* 0x0006d00001057983 */ /* 0x000f280000100800 */
[----:B------:R-:W2:Y:S01]  /*d550*/  LDL R7, [R1+0x6c8] ;  /* 0x0006c80001077983 */ /* 0x000ea20000100800 */
[----:B-1----:R-:W-:-:S03]  /*d560*/  IADD3 R4, P4, PT, R8, R22, RZ ;  /* 0x0000001608047210 */ /* 0x002fc60007f9e0ff */
[----:B------:R-:W3:Y:S01]  /*d570*/  LDL R22, [R1+0x360] ;  /* 0x0003600001167983 */ /* 0x000ee20000100800 */
[----:B------:R-:W-:Y:S02]  /*d580*/  LOP3.LUT R2, R14, 0x1f, RZ, 0xc0, !PT ;  /* 0x0000001f0e027812 */ /* 0x000fe400078ec0ff */
[----:B----4-:R-:W-:Y:S01]  /*d590*/  IADD3 R6, P3, PT, R8, R5, RZ ;  /* 0x0000000508067210 */ /* 0x010fe20007f7e0ff */
[----:B------:R-:W-:-:S04]  /*d5a0*/  IMAD.X R5, R9, 0x1, R18, P4 ;  /* 0x0000000109057824 */ /* 0x000fc800020e0612 */
[----:B--2---:R-:W-:Y:S02]  /*d5b0*/  IMAD.X R7, R9, 0x1, R7, P3 ;  /* 0x0000000109077824 */ /* 0x004fe400018e0607 */
[----:B------:R-:W2:Y:S01]  /*d5c0*/  LDL.LU.64 R8, [R1+0xe08] ;  /* 0x000e080001087983 */ /* 0x000ea20000300a00 */
[C---:B------:R-:W-:Y:S01]  /*d5d0*/  ISETP.GE.AND P0, PT, R2.reuse, UR7, PT ;  /* 0x0000000702007c0c */ /* 0x040fe2000bf06270 */
[----:B------:R-:W-:Y:S01]  /*d5e0*/  IMAD R2, R2, UR11, RZ ;  /* 0x0000000b02027c24 */ /* 0x000fe2000f8e02ff */
[----:B------:R-:W-:-:S03]  /*d5f0*/  PRMT R10, RZ, 0x7610, R10 ;  /* 0x00007610ff0a7816 */ /* 0x000fc6000000000a */
[C---:B------:R-:W-:Y:S01]  /*d600*/  IMAD.SHL.U32 R18, R2.reuse, 0x2, RZ ;  /* 0x0000000202127824 */ /* 0x040fe200078e00ff */
[----:B------:R-:W-:Y:S02]  /*d610*/  SHF.R.S32.HI R0, RZ, 0x1f, R2 ;  /* 0x0000001fff007819 */ /* 0x000fe40000011402 */
[----:B------:R-:W4:Y:S02]  /*d620*/  @!P2 LDG.E.U16 R10, desc[UR8][R4.64] ;  /* 0x00000008040aa981 */ /* 0x000f24000c1e1500 */
[----:B------:R-:W-:Y:S02]  /*d630*/  SHF.L.U64.HI R0, R2, 0x1, R0 ;  /* 0x0000000102007819 */ /* 0x000fe40000010200 */
[----:B------:R-:W-:Y:S02]  /*d640*/  IADD3 R2, P3, PT, R3, R18, RZ ;  /* 0x0000001203027210 */ /* 0x000fe40007f7e0ff */
[----:B------:R-:W3:Y:S04]  /*d650*/  LDL R3, [R1+0x6b0] ;  /* 0x0006b00001037983 */ /* 0x000ee80000100800 */
[----:B------:R-:W4:Y:S04]  /*d660*/  LDL R4, [R1+0x368] ;  /* 0x0003680001047983 */ /* 0x000f280000100800 */
[----:B------:R-:W5:Y:S01]  /*d670*/  LDL R5, [R1+0x36c] ;  /* 0x00036c0001057983 */ /* 0x000f620000100800 */
[----:B--2---:R-:W-:-:S06]  /*d680*/  PRMT R9, RZ, 0x7610, R9 ;  /* 0x00007610ff097816 */ /* 0x004fcc0000000009 */
[----:B------:R-:W2:Y:S04]  /*d690*/  @!P1 LDG.E.U16 R9, desc[UR8][R6.64] ;  /* 0x0000000806099981 */ /* 0x000ea8000c1e1500 */
[----:B------:R-:W2:Y:S01]  /*d6a0*/  LDL R7, [R1+0x364] ;  /* 0x0003640001077983 */ /* 0x000ea20000100800 */
[----:B------:R-:W-:Y:S01]  /*d6b0*/  PRMT R8, RZ, 0x7610, R8 ;  /* 0x00007610ff087816 */ /* 0x000fe20000000008 */
[----:B---3--:R-:W-:Y:S01]  /*d6c0*/  IMAD.X R3, R3, 0x1, R0, P3 ;  /* 0x0000000103037824 */ /* 0x008fe200018e0600 */
[----:B------:R-:W-:Y:S01]  /*d6d0*/  BAR.SYNC.DEFER_BLOCKING 0x0 ;  /* 0x0000000000007b1d */ /* 0x000fe20000010000 */
[-C--:B----4-:R-:W-:Y:S02]  /*d6e0*/  IADD3 RZ, P1, PT, R4, R18.reuse, RZ ;  /* 0x0000001204ff7210 */ /* 0x090fe40007f3e0ff */
[----:B------:R-:W-:-:S02]  /*d6f0*/  IADD3 RZ, P2, PT, R22, R18, RZ ;  /* 0x0000001216ff7210 */ /* 0x000fc40007f5e0ff */
[----:B0-----:R-:W-:Y:S02]  /*d700*/  PRMT R24, RZ, 0x7610, R24 ;  /* 0x00007610ff187816 */ /* 0x001fe40000000018 */
[----:B------:R-:W-:Y:S01]  /*d710*/  PRMT R19, RZ, 0x7610, R19 ;  /* 0x00007610ff137816 */ /* 0x000fe20000000013 */
[----:B------:R-:W3:Y:S04]  /*d720*/  LDL R6, [R1+0x340] ;  /* 0x0003400001067983 */ /* 0x000ee80000100800 */
[----:B------:R0:W4:Y:S02]  /*d730*/  @!P0 LDG.E.U16 R8, desc[UR8][R2.64] ;  /* 0x0000000802088981 */ /* 0x000124000c1e1500 */
[----:B0-----:R-:W-:Y:S02]  /*d740*/  IMAD.IADD R2, R4, 0x1, R18 ;  /* 0x0000000104027824 */ /* 0x001fe400078e0212 */
[----:B-----5:R-:W-:-:S02]  /*d750*/  IMAD.X R3, R5, 0x1, R0, P1 ;  /* 0x0000000105037824 */ /* 0x020fc400008e0600 */
[----:B------:R-:W-:Y:S02]  /*d760*/  IMAD.IADD R4, R22, 0x1, R18 ;  /* 0x0000000116047824 */ /* 0x000fe400078e0212 */
[----:B------:R-:W5:Y:S04]  /*d770*/  LDL R22, [R1+0x348] ;  /* 0x0003480001167983 */ /* 0x000f680000100800 */
[----:B------:R0:W3:Y:S04]  /*d780*/  @!P0 LDG.E.U16 R19, desc[UR8][R2.64] ;  /* 0x0000000802138981 */ /* 0x0000e8000c1e1500 */
[----:B------:R-:W3:Y:S01]  /*d790*/  LDL R3, [R1+0x358] ;  /* 0x0003580001037983 */ /* 0x000ee20000100800 */
[----:B--2---:R-:W-:-:S03]  /*d7a0*/  IMAD.X R5, R7, 0x1, R0, P2 ;  /* 0x0000000107057824 */ /* 0x004fc600010e0600 */
[----:B------:R-:W2:Y:S04]  /*d7b0*/  LDL R7, [R1+0x34c] ;  /* 0x00034c0001077983 */ /* 0x000ea80000100800 */
[----:B------:R-:W2:Y:S04]  /*d7c0*/  @!P0 LDG.E.U16 R24, desc[UR8][R4.64] ;  /* 0x0000000804188981 */ /* 0x000ea8000c1e1500 */
[----:B--2---:R1:W-:Y:S04]  /*d7d0*/  STL [R1+0x74], R24 ;  /* 0x0000741801007387 */ /* 0x0043e80000100800 */
[----:B-1----:R-:W2:Y:S04]  /*d7e0*/  LDL.LU R24, [R1+0xe00] ;  /* 0x000e000001187983 */ /* 0x002ea80000300800 */
[----:B------:R-:W2:Y:S04]  /*d7f0*/  LDL R4, [R1+0x35c] ;  /* 0x00035c0001047983 */ /* 0x000ea80000100800 */
[----:B------:R-:W4:Y:S01]  /*d800*/  LDL R5, [R1+0x350] ;  /* 0x0003500001057983 */ /* 0x000f220000100800 */
[C---:B---3--:R-:W-:Y:S01]  /*d810*/  IADD3 RZ, P1, PT, R3.reuse, R18, RZ ;  /* 0x0000001203ff7210 */ /* 0x048fe20007f3e0ff */
[----:B0-----:R-:W-:-:S04]  /*d820*/  IMAD.IADD R2, R3, 0x1, R18 ;  /* 0x0000000103027824 */ /* 0x001fc800078e0212 */
[----:B--2---:R-:W-:Y:S01]  /*d830*/  IMAD.X R3, R4, 0x1, R0, P1 ;  /* 0x0000000104037824 */ /* 0x004fe200008e0600 */
[C---:B----4-:R-:W-:Y:S01]  /*d840*/  IADD3 RZ, P2, PT, R5.reuse, R18, RZ ;  /* 0x0000001205ff7210 */ /* 0x050fe20007f5e0ff */
[----:B------:R-:W-:Y:S02]  /*d850*/  IMAD.IADD R4, R5, 0x1, R18 ;  /* 0x0000000105047824 */ /* 0x000fe400078e0212 */
[----:B------:R-:W2:Y:S01]  /*d860*/  LDL R5, [R1+0x354] ;  /* 0x0003540001057983 */ /* 0x000ea20000100800 */
[----:B------:R-:W-:Y:S01]  /*d870*/  PRMT R13, RZ, 0x7610, R13 ;  /* 0x00007610ff0d7816 */ /* 0x000fe2000000000d */
[----:B--2---:R-:W-:-:S05]  /*d880*/  IMAD.X R5, R5, 0x1, R0, P2 ;  /* 0x0000000105057824 */ /* 0x004fca00010e0600 */
[----:B------:R0:W2:Y:S01]  /*d890*/  @!P0 LDG.E.U16 R13, desc[UR8][R4.64] ;  /* 0x00000008040d8981 */ /* 0x0000a2000c1e1500 */
[C---:B-----5:R-:W-:Y:S01]  /*d8a0*/  IADD3 RZ, P1, PT, R22.reuse, R18, RZ ;  /* 0x0000001216ff7210 */ /* 0x060fe20007f3e0ff */
[----:B0-----:R-:W-:-:S04]  /*d8b0*/  IMAD.IADD R4, R22, 0x1, R18 ;  /* 0x0000000116047824 */ /* 0x001fc800078e0212 */
[----:B------:R-:W-:Y:S01]  /*d8c0*/  IMAD.X R5, R7, 0x1, R0, P1 ;  /* 0x0000000107057824 */ /* 0x000fe200008e0600 */
[----:B--2---:R0:W-:Y:S04]  /*d8d0*/  STL [R1+0x70], R13 ;  /* 0x0000700d01007387 */ /* 0x0041e80000100800 */
[----:B0-----:R-:W2:Y:S04]  /*d8e0*/  LDL.LU R13, [R1+0xdfc] ;  /* 0x000dfc00010d7983 */ /* 0x001ea80000300800 */
[----:B------:R-:W3:Y:S04]  /*d8f0*/  LDL.LU R22, [R1+0xdf8] ;  /* 0x000df80001167983 */ /* 0x000ee80000300800 */
[----:B------:R-:W4:Y:S01]  /*d900*/  LDL R7, [R1+0x344] ;  /* 0x0003440001077983 */ /* 0x000f220000100800 */
[C---:B------:R-:W-:Y:S01]  /*d910*/  IADD3 RZ, P2, PT, R6.reuse, R18, RZ ;  /* 0x0000001206ff7210 */ /* 0x040fe20007f5e0ff */
[----:B------:R-:W-:Y:S01]  /*d920*/  IMAD.IADD R6, R6, 0x1, R18 ;  /* 0x0000000106067824 */ /* 0x000fe200078e0212 */
[----:B------:R-:W-:-:S02]  /*d930*/  PRMT R24, RZ, 0x7610, R24 ;  /* 0x00007610ff187816 */ /* 0x000fc40000000018 */
[----:B------:R-:W-:-:S06]  /*d940*/  PRMT R16, RZ, 0x7610, R16 ;  /* 0x00007610ff107816 */ /* 0x000fcc0000000010 */
[----:B------:R0:W5:Y:S01]  /*d950*/  @!P0 LDG.E.U16 R16, desc[UR8][R2.64] ;  /* 0x0000000802108981 */ /* 0x000162000c1e1500 */
[----:B----4-:R-:W-:-:S05]  /*d960*/  IMAD.X R7, R7, 0x1, R0, P2 ;  /* 0x0000000107077824 */ /* 0x010fca00010e0600 */
[----:B------:R-:W4:Y:S01]  /*d970*/  @!P0 LDG.E.U16 R24, desc[UR8][R6.64] ;  /* 0x0000000806188981 */ /* 0x000f22000c1e1500 */
[----:B0-----:R-:W-:-:S06]  /*d980*/  PRMT R3, RZ, 0x7610, R3 ;  /* 0x00007610ff037816 */ /* 0x001fcc0000000003 */
[----:B------:R0:W2:Y:S04]  /*d990*/  @!P0 LDG.E.U16 R3, desc[UR8][R4.64] ;  /* 0x0000000804038981 */ /* 0x0000a8000c1e1500 */
[----:B------:R-:W2:Y:S04]  /*d9a0*/  LDL R5, [R1+0x338] ;  /* 0x0003380001057983 */ /* 0x000ea80000100800 */
[----:B----4-:R1:W-:Y:S04]  /*d9b0*/  STL [R1+0x6c], R24 ;  /* 0x00006c1801007387 */ /* 0x0103e80000100800 */
[----:B-1----:R-:W4:Y:S04]  /*d9c0*/  LDL.LU R24, [R1+0xdf4] ;  /* 0x000df40001187983 */ /* 0x002f280000300800 */
[----:B------:R-:W3:Y:S04]  /*d9d0*/  LDL R6, [R1+0x33c] ;  /* 0x00033c0001067983 */ /* 0x000ee80000100800 */
[----:B------:R-:W4:Y:S01]  /*d9e0*/  LDL R7, [R1+0x330] ;  /* 0x0003300001077983 */ /* 0x000f220000100800 */
[C---:B--2---:R-:W-:Y:S01]  /*d9f0*/  IADD3 RZ, P1, PT, R5.reuse, R18, RZ ;  /* 0x0000001205ff7210 */ /* 0x044fe20007f3e0ff */
[----:B0-----:R-:W-:-:S04]  /*da00*/  IMAD.IADD R4, R5, 0x1, R18 ;  /* 0x0000000105047824 */ /* 0x001fc800078e0212 */
[----:B---3--:R-:W-:Y:S01]  /*da10*/  IMAD.X R5, R6, 0x1, R0, P1 ;  /* 0x0000000106057824 */ /* 0x008fe200008e0600 */
[C---:B----4-:R-:W-:Y:S01]  /*da20*/  IADD3 RZ, P2, PT, R7.reuse, R18, RZ ;  /* 0x0000001207ff7210 */ /* 0x050fe20007f5e0ff */
[----:B------:R-:W-:Y:S02]  /*da30*/  IMAD.IADD R6, R7, 0x1, R18 ;  /* 0x0000000107067824 */ /* 0x000fe400078e0212 */
[----:B------:R-:W2:Y:S01]  /*da40*/  LDL R7, [R1+0x334] ;  /* 0x0003340001077983 */ /* 0x000ea20000100800 */
[----:B------:R-:W-:Y:S02]  /*da50*/  PRMT R26, RZ, 0x7610, R26 ;  /* 0x00007610ff1a7816 */ /* 0x000fe4000000001a */
[----:B------:R-:W-:-:S06]  /*da60*/  PRMT R13, RZ, 0x7610, R13 ;  /* 0x00007610ff0d7816 */ /* 0x000fcc000000000d */
[----:B------:R0:W3:Y:S04]  /*da70*/  @!P0 LDG.E.U16 R13, desc[UR8][R4.64] ;  /* 0x00000008040d8981 */ /* 0x0000e8000c1e1500 */
[----:B------:R-:W4:Y:S01]  /*da80*/  LDL R5, [R1+0x328] ;  /* 0x0003280001057983 */ /* 0x000f220000100800 */
[----:B--2---:R-:W-:-:S05]  /*da90*/  IMAD.X R7, R7, 0x1, R0, P2 ;  /* 0x0000000107077824 */ /* 0x004fca00010e0600 */
[----:B------:R-:W2:Y:S04]  /*daa0*/  @!P0 LDG.E.U16 R26, desc[UR8][R6.64] ;  /* 0x00000008061a8981 */ /* 0x000ea8000c1e1500 */
[----:B--2---:R1:W-:Y:S04]  /*dab0*/  STL [R1+0x68], R26 ;  /* 0x0000681a01007387 */ /* 0x0043e80000100800 */
[----:B-1----:R-:W2:Y:S04]  /*dac0*/  LDL.LU R26, [R1+0xdf0] ;  /* 0x000df000011a7983 */ /* 0x002ea80000300800 */
[----:B------:R-:W2:Y:S04]  /*dad0*/  LDL R6, [R1+0x32c] ;  /* 0x00032c0001067983 */ /* 0x000ea80000100800 */
[----:B------:R-:W3:Y:S01]  /*dae0*/  LDL R7, [R1+0x320] ;  /* 0x0003200001077983 */ /* 0x000ee20000100800 */
[C---:B----4-:R-:W-:Y:S01]  /*daf0*/  IADD3 RZ, P1, PT, R5.reuse, R18, RZ ;  /* 0x0000001205ff7210 */ /* 0x050fe20007f3e0ff */
[----:B0-----:R-:W-:Y:S01]  /*db00*/  IMAD.IADD R4, R5, 0x1, R18 ;  /* 0x0000000105047824 */ /* 0x001fe200078e0212 */
[----:B------:R-:W-:-:S03]  /*db10*/  PRMT R17, RZ, 0x7610, R17 ;  /* 0x00007610ff117816 */ /* 0x000fc60000000011 */
[----:B--2---:R-:W-:Y:S01]  /*db20*/  IMAD.X R5, R6, 0x1, R0, P1 ;  /* 0x0000000106057824 */ /* 0x004fe200008e0600 */
[C---:B---3--:R-:W-:Y:S01]  /*db30*/  IADD3 RZ, P2, PT, R7.reuse, R18, RZ ;  /* 0x0000001207ff7210 */ /* 0x048fe20007f5e0ff */
[----:B------:R-:W-:-:S03]  /*db40*/  IMAD.IADD R6, R7, 0x1, R18 ;  /* 0x0000000107067824 */ /* 0x000fc600078e0212 */
[----:B------:R-:W2:Y:S04]  /*db50*/  @!P0 LDG.E.U16 R17, desc[UR8][R4.64] ;  /* 0x0000000804118981 */ /* 0x000ea8000c1e1500 */
[----:B------:R-:W3:Y:S01]  /*db60*/  LDL R7, [R1+0x324] ;  /* 0x0003240001077983 */ /* 0x000ee20000100800 */
[----:B------:R-:W-:-:S03]  /*db70*/  PRMT R28, RZ, 0x7610, R28 ;  /* 0x00007610ff1c7816 */ /* 0x000fc6000000001c */
[----:B--2---:R0:W-:Y:S01]  /*db80*/  STL [R1+0x14], R17 ;  /* 0x0000141101007387 */ /* 0x0041e20000100800 */
[----:B---3--:R-:W-:-:S05]  /*db90*/  IMAD.X R7, R7, 0x1, R0, P2 ;  /* 0x0000000107077824 */ /* 0x008fca00010e0600 */
[----:B------:R-:W2:Y:S04]  /*dba0*/  @!P0 LDG.E.U16 R28, desc[UR8][R6.64] ;  /* 0x00000008061c8981 */ /* 0x000ea8000c1e1500 */
[----:B0-----:R-:W3:Y:S04]  /*dbb0*/  LDL.LU R17, [R1+0xdec] ;  /* 0x000dec0001117983 */ /* 0x001ee80000300800 */
[----:B------:R-:W4:Y:S04]  /*dbc0*/  LDL R5, [R1+0x318] ;  /* 0x0003180001057983 */ /* 0x000f280000100800 */
[----:B------:R-:W3:Y:S04]  /*dbd0*/  LDL R6, [R1+0x31c] ;  /* 0x00031c0001067983 */ /* 0x000ee80000100800 */
[----:B------:R-:W5:Y:S04]  /*dbe0*/  LDL R7, [R1+0x310] ;  /* 0x0003100001077983 */ /* 0x000f680000100800 */
[----:B--2---:R0:W-:Y:S01]  /*dbf0*/  STL [R1+0x64], R28 ;  /* 0x0000641c01007387 */ /* 0x0041e20000100800 */
[CC--:B----4-:R-:W-:Y:S01]  /*dc00*/  IADD3 RZ, P1, PT, R5.reuse, R18.reuse, RZ ;  /* 0x0000001205ff7210 */ /* 0x0d0fe20007f3e0ff */
[----:B------:R-:W-:Y:S01]  /*dc10*/  IMAD.IADD R4, R5, 0x1, R18 ;  /* 0x0000000105047824 */ /* 0x000fe200078e0212 */
[----:B------:R-:W-:Y:S01]  /*dc20*/  PRMT R22, RZ, 0x7610, R22 ;  /* 0x00007610ff167816 */ /* 0x000fe20000000016 */
[----:B0-----:R-:W2:Y:S02]  /*dc30*/  LDL R28, [R1+0x304] ;  /* 0x00030400011c7983 */ /* 0x001ea40000100800 */
[----:B---3--:R-:W-:Y:S01]  /*dc40*/  IMAD.X R5, R6, 0x1, R0, P1 ;  /* 0x0000000106057824 */ /* 0x008fe200008e0600 */
[C---:B-----5:R-:W-:Y:S01]  /*dc50*/  IADD3 RZ, P2, PT, R7.reuse, R18, RZ ;  /* 0x0000001207ff7210 */ /* 0x060fe20007f5e0ff */
[----:B------:R-:W-:Y:S01]  /*dc60*/  IMAD.IADD R6, R7, 0x1, R18 ;  /* 0x0000000107067824 */ /* 0x000fe200078e0212 */
[----:B------:R-:W-:Y:S01]  /*dc70*/  PRMT R25, RZ, 0x7610, R25 ;  /* 0x00007610ff197816 */ /* 0x000fe20000000019 */
[----:B------:R-:W3:Y:S04]  /*dc80*/  LDL R7, [R1+0x314] ;  /* 0x0003140001077983 */ /* 0x000ee80000100800 */
[----:B------:R0:W4:Y:S04]  /*dc90*/  @!P0 LDG.E.U16 R22, desc[UR8][R4.64] ;  /* 0x0000000804168981 */ /* 0x000128000c1e1500 */
[----:B------:R-:W5:Y:S01]  /*dca0*/  LDL R5, [R1+0x308] ;  /* 0x0003080001057983 */ /* 0x000f620000100800 */
[----:B---3--:R-:W-:-:S05]  /*dcb0*/  IMAD.X R7, R7, 0x1, R0, P2 ;  /* 0x0000000107077824 */ /* 0x008fca00010e0600 */
[----:B------:R1:W3:Y:S04]  /*dcc0*/  @!P0 LDG.E.U16 R25, desc[UR8][R6.64] ;  /* 0x0000000806198981 */ /* 0x0002e8000c1e1500 */
[----:B------:R-:W2:Y:S04]  /*dcd0*/  LDL R7, [R1+0x300] ;  /* 0x0003000001077983 */ /* 0x000ea80000100800 */
[----:B------:R-:W3:Y:S01]  /*dce0*/  LDL R6, [R1+0x30c] ;  /* 0x00030c0001067983 */ /* 0x000ee20000100800 */
[C---:B-----5:R-:W-:Y:S01]  /*dcf0*/  IADD3 RZ, P1, PT, R5.reuse, R18, RZ ;  /* 0x0000001205ff7210 */ /* 0x060fe20007f3e0ff */
[----:B0-----:R-:W-:Y:S01]  /*dd00*/  IMAD.IADD R4, R5, 0x1, R18 ;  /* 0x0000000105047824 */ /* 0x001fe200078e0212 */
[----:B------:R-:W-:-:S02]  /*dd10*/  PRMT R27, RZ, 0x7610, R27 ;  /* 0x00007610ff1b7816 */ /* 0x000fc4000000001b */
[C---:B--2---:R-:W-:Y:S01]  /*dd20*/  IADD3 RZ, P2, PT, R7.reuse, R18, RZ ;  /* 0x0000001207ff7210 */ /* 0x044fe20007f5e0ff */
[----:B---3--:R-:W-:Y:S02]  /*dd30*/  IMAD.X R5, R6, 0x1, R0, P1 ;  /* 0x0000000106057824 */ /* 0x008fe400008e0600 */
[----:B-1----:R-:W-:Y:S02]  /*dd40*/  IMAD.IADD R6, R7, 0x1, R18 ;  /* 0x0000000107067824 */ /* 0x002fe400078e0212 */
[----:B------:R-:W-:-:S05]  /*dd50*/  IMAD.X R7, R28, 0x1, R0, P2 ;  /* 0x000000011c077824 */ /* 0x000fca00010e0600 */
[----:B------:R-:W2:Y:S01]  /*dd60*/  @!P0 LDG.E.U16 R27, desc[UR8][R6.64] ;  /* 0x00000008061b8981 */ /* 0x000ea2000c1e1500 */
[----:B------:R-:W-:-:S03]  /*dd70*/  PRMT R24, RZ, 0x7610, R24 ;  /* 0x00007610ff187816 */ /* 0x000fc60000000018 */
[----:B------:R0:W-:Y:S04]  /*dd80*/  STL [R1+0x60], R25 ;  /* 0x0000601901007387 */ /* 0x0001e80000100800 */
[----:B------:R1:W3:Y:S04]  /*dd90*/  @!P0 LDG.E.U16 R24, desc[UR8][R4.64] ;  /* 0x0000000804188981 */ /* 0x0002e8000c1e1500 */
[----:B------:R-:W5:Y:S04]  /*dda0*/  LDL R28, [R1+0x2ec] ;  /* 0x0002ec00011c7983 */ /* 0x000f680000100800 */
[----:B0-----:R-:W3:Y:S04]  /*ddb0*/  LDL R25, [R1+0x2f4] ;  /* 0x0002f40001197983 */ /* 0x001ee80000100800 */
[----:B------:R-:W3:Y:S04]  /*ddc0*/  LDL R5, [R1+0x2f8] ;  /* 0x0002f80001057983 */ /* 0x000ee80000100800 */
[----:B--2---:R0:W-:Y:S04]  /*ddd0*/  STL [R1+0x5c], R27 ;  /* 0x00005c1b01007387 */ /* 0x0041e80000100800 */
[----:B0-----:R-:W2:Y:S04]  /*dde0*/  LDL.LU R27, [R1+0xde8] ;  /* 0x000de800011b7983 */ /* 0x001ea80000300800 */
[----:B------:R-:W2:Y:S04]  /*ddf0*/  LDL R6, [R1+0x2fc] ;  /* 0x0002fc0001067983 */ /* 0x000ea80000100800 */
[----:B------:R-:W4:Y:S01]  /*de00*/  LDL R7, [R1+0x2f0] ;  /* 0x0002f00001077983 */ /* 0x000f220000100800 */
[C---:B---3--:R-:W-:Y:S01]  /*de10*/  IADD3 RZ, P1, PT, R5.reuse, R18, RZ ;  /* 0x0000001205ff7210 */ /* 0x048fe20007f3e0ff */
[----:B-1----:R-:W-:Y:S01]  /*de20*/  IMAD.IADD R4, R5, 0x1, R18 ;  /* 0x0000000105047824 */ /* 0x002fe200078e0212 */
[----:B------:R-:W-:-:S02]  /*de30*/  PRMT R26, RZ, 0x7610, R26 ;  /* 0x00007610ff1a7816 */ /* 0x000fc4000000001a */
[----:B------:R-:W-:Y:S01]  /*de40*/  PRMT R29, RZ, 0x7610, R29 ;  /* 0x00007610ff1d7816 */ /* 0x000fe2000000001d */
[----:B--2---:R-:W-:Y:S01]  /*de50*/  IMAD.X R5, R6, 0x1, R0, P1 ;  /* 0x0000000106057824 */ /* 0x004fe200008e0600 */
[----:B----4-:R-:W-:-:S04]  /*de60*/  IADD3 RZ, P2, PT, R7, R18, RZ ;  /* 0x0000001207ff7210 */ /* 0x010fc80007f5e0ff */
[----:B------:R0:W2:Y:S01]  /*de70*/  @!P0 LDG.E.U16 R26, desc[UR8][R4.64] ;  /* 0x00000008041a8981 */ /* 0x0000a2000c1e1500 */
[--C-:B------:R-:W-:Y:S01]  /*de80*/  IMAD.IADD R6, R7, 0x1, R18.reuse ;  /* 0x0000000107067824 */ /* 0x100fe200078e0212 */
[----:B------:R-:W-:Y:S02]  /*de90*/  IADD3.X R7, PT, PT, R25, R0, RZ, P2, !PT ;  /* 0x0000000019077210 */ /* 0x000fe400017fe4ff */
[----:B------:R-:W-:Y:S01]  /*dea0*/  PRMT R17, RZ, 0x7610, R17 ;  /* 0x00007610ff117816 */ /* 0x000fe20000000011 */
[----:B------:R-:W3:Y:S04]  /*deb0*/  LDL R25, [R1+0x2c8] ;  /* 0x0002c80001197983 */ /* 0x000ee80000100800 */
[----:B------:R-:W4:Y:S04]  /*dec0*/  LDL R5, [R1+0x2e8] ;  /* 0x0002e80001057983 */ /* 0x000f280000100800 */
[----:B------:R-:W2:Y:S01]  /*ded0*/  @!P0 LDG.E.U16 R29, desc[UR8][R6.64] ;  /* 0x00000008061d8981 */ /* 0x000ea2000c1e1500 */
[C---:B----4-:R-:W-:Y:S01]  /*dee0*/  IADD3 RZ, P1, PT, R5.reuse, R18, RZ ;  /* 0x0000001205ff7210 */ /* 0x050fe20007f3e0ff */
[----:B0-----:R-:W-:-:S04]  /*def0*/  IMAD.IADD R4, R5, 0x1, R18 ;  /* 0x0000000105047824 */ /* 0x001fc800078e0212 */
[----:B-----5:R-:W-:Y:S01]  /*df00*/  IMAD.X R5, R28, 0x1, R0, P1 ;  /* 0x000000011c057824 */ /* 0x020fe200008e0600 */
[----:B--2---:R0:W-:Y:S04]  /*df10*/  STL [R1+0x58], R29 ;  /* 0x0000581d01007387 */ /* 0x0041e80000100800 */
[----:B------:R1:W2:Y:S04]  /*df20*/  @!P0 LDG.E.U16 R17, desc[UR8][R4.64] ;  /* 0x0000000804118981 */ /* 0x0002a8000c1e1500 */
[----:B0-----:R-:W4:Y:S04]  /*df30*/  LDL.LU R29, [R1+0xde4] ;  /* 0x000de400011d7983 */ /* 0x001f280000300800 */
[----:B------:R-:W5:Y:S04]  /*df40*/  LDL R5, [R1+0x2d0] ;  /* 0x0002d00001057983 */ /* 0x000f680000100800 */
[----:B------:R-:W2:Y:S04]  /*df50*/  LDL R7, [R1+0x2d8] ;  /* 0x0002d80001077983 */ /* 0x000ea80000100800 */
[----:B------:R-:W2:Y:S01]  /*df60*/  LDL R28, [R1+0x2c0] ;  /* 0x0002c000011c7983 */ /* 0x000ea20000100800 */
[C---:B-----5:R-:W-:Y:S01]  /*df70*/  IADD3 RZ, P1, PT, R5.reuse, R18, RZ ;  /* 0x0000001205ff7210 */ /* 0x060fe20007f3e0ff */
[----:B-1----:R-:W-:-:S02]  /*df80*/  IMAD.IADD R4, R5, 0x1, R18 ;  /* 0x0000000105047824 */ /* 0x002fc400078e0212 */
[----:B------:R-:W5:Y:S01]  /*df90*/  LDL R5, [R1+0x2d4] ;  /* 0x0002d40001057983 */ /* 0x000f620000100800 */
[----:B----4-:R-:W-:Y:S01]  /*dfa0*/  PRMT R29, RZ, 0x7610, R29 ;  /* 0x00007610ff1d7816 */ /* 0x010fe2000000001d */
[----:B-----5:R-:W-:-:S05]  /*dfb0*/  IMAD.X R5, R5, 0x1, R0, P1 ;  /* 0x0000000105057824 */ /* 0x020fca00008e0600 */
[----:B------:R0:W4:Y:S01]  /*dfc0*/  @!P0 LDG.E.U16 R29, desc[UR8][R4.64] ;  /* 0x00000008041d8981 */ /* 0x000122000c1e1500 */
[CC--:B--2---:R-:W-:Y:S01]  /*dfd0*/  IADD3 RZ, P2, PT, R7.reuse, R18.reuse, RZ ;  /* 0x0000001207ff7210 */ /* 0x0c4fe20007f5e0ff */
[--C-:B------:R-:W-:Y:S02]  /*dfe0*/  IMAD.IADD R6, R7, 0x1, R18.reuse ;  /* 0x0000000107067824 */ /* 0x100fe400078e0212 */
[----:B------:R-:W2:Y:S01]  /*dff0*/  LDL R7, [R1+0x2dc] ;  /* 0x0002dc0001077983 */ /* 0x000ea20000100800 */
[CC--:B---3--:R-:W-:Y:S01]  /*e000*/  IADD3 RZ, P1, PT, R25.reuse, R18.reuse, RZ ;  /* 0x0000001219ff7210 */ /* 0x0c8fe20007f3e0ff */
[----:B0-----:R-:W-:Y:S02]  /*e010*/  IMAD.IADD R4, R25, 0x1, R18 ;  /* 0x0000000119047824 */ /* 0x001fe400078e0212 */
[----:B----4-:R0:W-:Y:S04]  /*e020*/  STL [R1+0x54], R29 ;  /* 0x0000541d01007387 */ /* 0x0101e80000100800 */
[----:B0-----:R-:W3:Y:S04]  /*e030*/  LDL.LU R29, [R1+0xde0] ;  /* 0x000de000011d7983 */ /* 0x001ee80000300800 */
[----:B------:R-:W4:Y:S04]  /*e040*/  LDL.LU R25, [R1+0xddc] ;  /* 0x000ddc0001197983 */ /* 0x000f280000300800 */
[----:B------:R-:W5:Y:S01]  /*e050*/  LDL R5, [R1+0x2cc] ;  /* 0x0002cc0001057983 */ /* 0x000f620000100800 */
[----:B---3--:R-:W-:Y:S01]  /*e060*/  PRMT R29, RZ, 0x7610, R29 ;  /* 0x00007610ff1d7816 */ /* 0x008fe2000000001d */
[----:B-----5:R-:W-:Y:S01]  /*e070*/  IMAD.X R5, R5, 0x1, R0, P1 ;  /* 0x0000000105057824 */ /* 0x020fe200008e0600 */
[----:B------:R-:W-:-:S04]  /*e080*/  IADD3 RZ, P1, PT, R28, R18, RZ ;  /* 0x000000121cff7210 */ /* 0x000fc80007f3e0ff */
[----:B------:R0:W3:Y:S02]  /*e090*/  @!P0 LDG.E.U16 R29, desc[UR8][R4.64] ;  /* 0x00000008041d8981 */ /* 0x0000e4000c1e1500 */
[----:B0-----:R-:W-:Y:S02]  /*e0a0*/  IMAD.IADD R4, R28, 0x1, R18 ;  /* 0x000000011c047824 */ /* 0x001fe400078e0212 */
[----:B------:R-:W5:Y:S04]  /*e0b0*/  LDL.LU R28, [R1+0xdd8] ;  /* 0x000dd800011c7983 */ /* 0x000f680000300800 */
[----:B------:R-:W2:Y:S01]  /*e0c0*/  LDL R5, [R1+0x2c4] ;  /* 0x0002c40001057983 */ /* 0x000ea20000100800 */
[----:B------:R-:W-:Y:S01]  /*e0d0*/  PRMT R15, RZ, 0x7610, R15 ;  /* 0x00007610ff0f7816 */ /* 0x000fe2000000000f */
[----:B--2---:R-:W-:-:S05]  /*e0e0*/  IMAD.X R5, R5, 0x1, R0, P1 ;  /* 0x0000000105057824 */ /* 0x004fca00008e0600 */
[----:B------:R-:W2:Y:S04]  /*e0f0*/  @!P0 LDG.E.U16 R15, desc[UR8][R4.64] ;  /* 0x00000008040f8981 */ /* 0x000ea8000c1e1500 */
[----:B--2---:R0:W-:Y:S04]  /*e100*/  STL [R1+0x50], R15 ;  /* 0x0000500f01007387 */ /* 0x0041e80000100800 */
[----:B0-----:R-:W2:Y:S04]  /*e110*/  LDL.LU R15, [R1+0xdd4] ;  /* 0x000dd400010f7983 */ /* 0x001ea80000300800 */
[----:B------:R-:W2:Y:S02]  /*e120*/  LDL R5, [R1+0x2b8] ;  /* 0x0002b80001057983 */ /* 0x000ea40000100800 */
[C---:B--2---:R-:W-:Y:S01]  /*e130*/  IADD3 RZ, P1, PT, R5.reuse, R18, RZ ;  /* 0x0000001205ff7210 */ /* 0x044fe20007f3e0ff */
[----:B------:R-:W-:-:S02]  /*e140*/  IMAD.IADD R4, R5, 0x1, R18 ;  /* 0x0000000105047824 */ /* 0x000fc400078e0212 */
[----:B------:R-:W2:Y:S01]  /*e150*/  LDL R5, [R1+0x2bc] ;  /* 0x0002bc0001057983 */ /* 0x000ea20000100800 */
[----:B------:R-:W-:Y:S01]  /*e160*/  PRMT R15, RZ, 0x7610, R15 ;  /* 0x00007610ff0f7816 */ /* 0x000fe2000000000f */
[----:B--2---:R-:W-:-:S05]  /*e170*/  IMAD.X R5, R5, 0x1, R0, P1 ;  /* 0x0000000105057824 */ /* 0x004fca00008e0600 */
[----:B------:R-:W2:Y:S04]  /*e180*/  @!P0 LDG.E.U16 R15, desc[UR8][R4.64] ;  /* 0x00000008040f8981 */ /* 0x000ea8000c1e1500 */
[----:B--2---:R0:W-:Y:S04]  /*e190*/  STL [R1], R15 ;  /* 0x0000000f01007387 */ /* 0x0041e80000100800 */
        /* <DEDUP_REMOVED lines=26> */
[----:B------:R-:W3:Y:S04]  /*e340*/  LDL R5, [R1+0x298] ;  /* 0x0002980001057983 */ /* 0x000ee80000100800 */
[----:B--2---:R0:W-:Y:S01]  /*e350*/  STL [R1+0x48], R15 ;  /* 0x0000480f01007387 */ /* 0x0041e20000100800 */
[C---:B---3--:R-:W-:Y:S01]  /*e360*/  IADD3 RZ, P1, PT, R5.reuse, R18, RZ ;  /* 0x0000001205ff7210 */ /* 0x048fe20007f3e0ff */
[----:B------:R-:W-:Y:S01]  /*e370*/  IMAD.IADD R4, R5, 0x1, R18 ;  /* 0x0000000105047824 */ /* 0x000fe200078e0212 */
[----:B-----5:R-:W-:Y:S01]  /*e380*/  PRMT R28, RZ, 0x7610, R28 ;  /* 0x00007610ff1c7816 */ /* 0x020fe2000000001c */
[----:B------:R-:W2:Y:S04]  /*e390*/  LDL R5, [R1+0x29c] ;  /* 0x00029c0001057983 */ /* 0x000ea80000100800 */
[----:B0-----:R-:W3:Y:S01]  /*e3a0*/  LDL R15, [R1+0x280] ;  /* 0x00028000010f7983 */ /* 0x001ee20000100800 */
[----:B--2---:R-:W-:-:S05]  /*e3b0*/  IMAD.X R5, R5, 0x1, R0, P1 ;  /* 0x0000000105057824 */ /* 0x004fca00008e0600 */
[----:B------:R-:W2:Y:S04]  /*e3c0*/  @!P0 LDG.E.U16 R28, desc[UR8][R4.64] ;  /* 0x00000008041c8981 */ /* 0x000ea8000c1e1500 */
[----:B--2---:R0:W-:Y:S04]  /*e3d0*/  STL [R1+0x8], R28 ;  /* 0x0000081c01007387 */ /* 0x0041e80000100800 */
[----:B0-----:R-:W2:Y:S04]  /*e3e0*/  LDL.LU R28, [R1+0xdc4] ;  /* 0x000dc400011c7983 */ /* 0x001ea80000300800 */
[----:B------:R-:W5:Y:S02]  /*e3f0*/  LDL R5, [R1+0x290] ;  /* 0x0002900001057983 */ /* 0x000f640000100800 */
[C---:B-----5:R-:W-:Y:S01]  /*e400*/  IADD3 RZ, P1, PT, R5.reuse, R18, RZ ;  /* 0x0000001205ff7210 */ /* 0x060fe20007f3e0ff */
[----:B------:R-:W-:-:S02]  /*e410*/  IMAD.IADD R4, R5, 0x1, R18 ;  /* 0x0000000105047824 */ /* 0x000fc400078e0212 */
[----:B------:R-:W5:Y:S01]  /*e420*/  LDL R5, [R1+0x294] ;  /* 0x0002940001057983 */ /* 0x000f620000100800 */
[----:B--2---:R-:W-:Y:S01]  /*e430*/  PRMT R28, RZ, 0x7610, R28 ;  /* 0x00007610ff1c7816 */ /* 0x004fe2000000001c */
[----:B-----5:R-:W-:-:S05]  /*e440*/  IMAD.X R5, R5, 0x1, R0, P1 ;  /* 0x0000000105057824 */ /* 0x020fca00008e0600 */
        /* <DEDUP_REMOVED lines=9> */
[----:B------:R-:W2:Y:S01]  /*e4e0*/  @!P0 LDG.E.U16 R28, desc[UR8][R4.64] ;  /* 0x00000008041c8981 */ /* 0x000ea2000c1e1500 */
[----:B---3--:R-:W-:-:S03]  /*e4f0*/  IADD3 RZ, P1, PT, R15, R18, RZ ;  /* 0x000000120fff7210 */ /* 0x008fc60007f3e0ff */
[----:B--2---:R0:W-:Y:S04]  /*e500*/  STL [R1+0x10], R28 ;  /* 0x0000101c01007387 */ /* 0x0041e80000100800 */
[----:B0-----:R-:W2:Y:S04]  /*e510*/  LDL.LU R28, [R1+0xdbc] ;  /* 0x000dbc00011c7983 */ /* 0x001ea80000300800 */
[----:B------:R-:W3:Y:S01]  /*e520*/  LDL R5, [R1+0x284] ;  /* 0x0002840001057983 */ /* 0x000ee20000100800 */
[----:B------:R-:W-:-:S03]  /*e530*/  IMAD.IADD R4, R15, 0x1, R18 ;  /* 0x000000010f047824 */ /* 0x000fc600078e0212 */
[----:B------:R-:W5:Y:S01]  /*e540*/  LDL R15, [R1+0x26c] ;  /* 0x00026c00010f7983 */ /* 0x000f620000100800 */
[----:B--2---:R-:W-:Y:S01]  /*e550*/  PRMT R28, RZ, 0x7610, R28 ;  /* 0x00007610ff1c7816 */ /* 0x004fe2000000001c */
[----:B---3--:R-:W-:-:S05]  /*e560*/  IMAD.X R5, R5, 0x1, R0, P1 ;  /* 0x0000000105057824 */ /* 0x008fca00008e0600 */
[----:B------:R-:W2:Y:S04]  /*e570*/  @!P0 LDG.E.U16 R28, desc[UR8][R4.64] ;  /* 0x00000008041c8981 */ /* 0x000ea8000c1e1500 */
[----:B--2---:R0:W-:Y:S04]  /*e580*/  STL [R1+0x40], R28 ;  /* 0x0000401c01007387 */ /* 0x0041e80000100800 */
[----:B0-----:R-:W2:Y:S04]  /*e590*/  LDL.LU R28, [R1+0xdb8] ;  /* 0x000db800011c7983 */ /* 0x001ea80000300800 */
[----:B------:R-:W3:Y:S02]  /*e5a0*/  LDL R5, [R1+0x278] ;  /* 0x0002780001057983 */ /* 0x000ee40000100800 */
[C---:B---3--:R-:W-:Y:S01]  /*e5b0*/  IADD3 RZ, P1, PT, R5.reuse, R18, RZ ;  /* 0x0000001205ff7210 */ /* 0x048fe20007f3e0ff */
[----:B------:R-:W-:-:S02]  /*e5c0*/  IMAD.IADD R4, R5, 0x1, R18 ;  /* 0x0000000105047824 */ /* 0x000fc400078e0212 */
[----:B------:R-:W3:Y:S01]  /*e5d0*/  LDL R5, [R1+0x27c] ;  /* 0x00027c0001057983 */ /* 0x000ee20000100800 */
[----:B------:R-:W-:Y:S01]  /*e5e0*/  PRMT R2, RZ, 0x7610, R2 ;  /* 0x00007610ff027816 */ /* 0x000fe20000000002 */
[----:B---3--:R-:W-:-:S05]  /*e5f0*/  IMAD.X R5, R5, 0x1, R0, P1 ;  /* 0x0000000105057824 */ /* 0x008fca00008e0600 */
[----:B------:R-:W3:Y:S04]  /*e600*/  @!P0 LDG.E.U16 R2, desc[UR8][R4.64] ;  /* 0x0000000804028981 */ /* 0x000ee8000c1e1500 */
[----:B------:R-:W2:Y:S04]  /*e610*/  LDL R5, [R1+0x270] ;  /* 0x0002700001057983 */ /* 0x000ea80000100800 */
[----:B---3--:R0:W-:Y:S01]  /*e620*/  STL [R1+0xc], R2 ;  /* 0x00000c0201007387 */ /* 0x0081e20000100800 */
[C---:B--2---:R-:W-:Y:S01]  /*e630*/  IADD3 RZ, P1, PT, R5.reuse, R18, RZ ;  /* 0x0000001205ff7210 */ /* 0x044fe20007f3e0ff */
[----:B------:R-:W-:Y:S01]  /*e640*/  IMAD.IADD R4, R5, 0x1, R18 ;  /* 0x0000000105047824 */ /* 0x000fe200078e0212 */
[----:B------:R-:W-:Y:S01]  /*e650*/  PRMT R28, RZ, 0x7610, R28 ;  /* 0x00007610ff1c7816 */ /* 0x000fe2000000001c */
[----:B------:R-:W2:Y:S04]  /*e660*/  LDL R5, [R1+0x274] ;  /* 0x0002740001057983 */ /* 0x000ea80000100800 */
[----:B0-----:R-:W3:Y:S01]  /*e670*/  LDL R2, [R1+0x260] ;  /* 0x0002600001027983 */ /* 0x001ee20000100800 */
[----:B--2---:R-:W-:-:S05]  /*e680*/  IMAD.X R5, R5, 0x1, R0, P1 ;  /* 0x0000000105057824 */ /* 0x004fca00008e0600 */
[----:B------:R-:W2:Y:S04]  /*e690*/  @!P0 LDG.E.U16 R28, desc[UR8][R4.64] ;  /* 0x00000008041c8981 */ /* 0x000ea8000c1e1500 */
[----:B--2---:R0:W-:Y:S04]  /*e6a0*/  STL [R1+0x3c], R28 ;  /* 0x00003c1c01007387 */ /* 0x0041e80000100800 */
[----:B0-----:R-:W2:Y:S04]  /*e6b0*/  LDL.LU R28, [R1+0xdb4] ;  /* 0x000db400011c7983 */ /* 0x001ea80000300800 */
[----:B------:R-:W3:Y:S01]  /*e6c0*/  LDL R5, [R1+0x268] ;  /* 0x0002680001057983 */ /* 0x000ee20000100800 */
[----:B--2---:R-:W-:-:S02]  /*e6d0*/  PRMT R28, RZ, 0x7610, R28 ;  /* 0x00007610ff1c7816 */ /* 0x004fc4000000001c */
[C---:B---3--:R-:W-:Y:S01]  /*e6e0*/  IADD3 RZ, P1, PT, R5.reuse, R18, RZ ;  /* 0x0000001205ff7210 */ /* 0x048fe20007f3e0ff */
[----:B------:R-:W-:-:S04]  /*e6f0*/  IMAD.IADD R4, R5, 0x1, R18 ;  /* 0x0000000105047824 */ /* 0x000fc800078e0212 */
[----:B-----5:R-:W-:-:S05]  /*e700*/  IMAD.X R5, R15, 0x1, R0, P1 ;  /* 0x000000010f057824 */ /* 0x020fca00008e0600 */
[----:B------:R-:W2:Y:S04]  /*e710*/  @!P0 LDG.E.U16 R28, desc[UR8][R4.64] ;  /* 0x00000008041c8981 */ /* 0x000ea8000c1e1500 */
[----:B--2---:R-:W-:Y:S04]  /*e720*/  STL [R1+0xd8c], R28 ;  /* 0x000d8c1c01007387 */ /* 0x004fe80000100800 */
[----:B------:R-:W-:Y:S04]  /*e730*/  STL [R1+0xd90], R28 ;  /* 0x000d901c01007387 */ /* 0x000fe80000100800 */
[----:B------:R-:W-:Y:S04]  /*e740*/  STL [R1+0xd94], R28 ;  /* 0x000d941c01007387 */ /* 0x000fe80000100800 */
[----:B------:R-:W-:Y:S04]  /*e750*/  STL [R1+0xd98], R28 ;  /* 0x000d981c01007387 */ /* 0x000fe80000100800 */
[----:B------:R-:W-:Y:S04]  /*e760*/  STL [R1+0xd9c], R28 ;  /* 0x000d9c1c01007387 */ /* 0x000fe80000100800 */
[----:B------:R-:W2:Y:S01]  /*e770*/  LDL R5, [R1+0x264] ;  /* 0x0002640001057983 */ /* 0x000ea20000100800 */
[C---:B------:R-:W-:Y:S01]  /*e780*/  IADD3 RZ, P1, PT, R2.reuse, R18, RZ ;  /* 0x0000001202ff7210 */ /* 0x040fe20007f3e0ff */
[----:B------:R-:W-:Y:S01]  /*e790*/  IMAD.IADD R4, R2, 0x1, R18 ;  /* 0x0000000102047824 */ /* 0x000fe200078e0212 */
[----:B----4-:R-:W-:Y:S01]  /*e7a0*/  PRMT R25, RZ, 0x7610, R25 ;  /* 0x00007610ff197816 */ /* 0x010fe20000000019 */
[----:B------:R-:W3:Y:S04]  /*e7b0*/  LDL R15, [R1+0x388] ;  /* 0x00038800010f7983 */ /* 0x000ee80000100800 */
[----:B------:R-:W4:Y:S01]  /*e7c0*/  LDL R2, [R1+0x6a8] ;  /* 0x0006a80001027983 */ /* 0x000f220000100800 */
        /* <DEDUP_REMOVED lines=11> */
[----:B------:R-:W5:Y:S04]  /*e880*/  LDL R5, [R1+0x250] ;  /* 0x0002500001057983 */ /* 0x000f680000100800 */
[----:B--2---:R-:W-:Y:S01]  /*e890*/  STL [R1+0xd88], R25 ;  /* 0x000d881901007387 */ /* 0x004fe20000100800 */
[C---:B-----5:R-:W-:Y:S01]  /*e8a0*/  IADD3 RZ, P1, PT, R5.reuse, R18, RZ ;  /* 0x0000001205ff7210 */ /* 0x060fe20007f3e0ff */
[----:B------:R-:W-:-:S02]  /*e8b0*/  IMAD.IADD R4, R5, 0x1, R18 ;  /* 0x0000000105047824 */ /* 0x000fc400078e0212 */
[----:B------:R-:W2:Y:S01]  /*e8c0*/  LDL R5, [R1+0x254] ;  /* 0x0002540001057983 */ /* 0x000ea20000100800 */
[----:B------:R-:W-:Y:S01]  /*e8d0*/  PRMT R23, RZ, 0x7610, R23 ;  /* 0x00007610ff177816 */ /* 0x000fe20000000017 */
[----:B--2---:R-:W-:-:S05]  /*e8e0*/  IMAD.X R5, R5, 0x1, R0, P1 ;  /* 0x0000000105057824 */ /* 0x004fca00008e0600 */
[----:B------:R-:W2:Y:S01]  /*e8f0*/  @!P0 LDG.E.U16 R23, desc[UR8][R4.64] ;  /* 0x0000000804178981 */ /* 0x000ea2000c1e1500 */
[----:B---3--:R-:W-:-:S03]  /*e900*/  IADD3 RZ, P1, PT, R15, R18, RZ ;  /* 0x000000120fff7210 */ /* 0x008fc60007f3e0ff */
[----:B--2---:R0:W-:Y:S04]  /*e910*/  STL [R1+0x34], R23 ;  /* 0x0000341701007387 */ /* 0x0041e80000100800 */
[----:B0-----:R-:W2:Y:S01]  /*e920*/  LDL.LU R23, [R1+0xdac] ;  /* 0x000dac0001177983 */ /* 0x001ea20000300800 */
[----:B------:R-:W-:Y:S02]  /*e930*/  IMAD.IADD R4, R15, 0x1, R18 ;  /* 0x000000010f047824 */ /* 0x000fe400078e0212 */
[----:B----4-:R-:W-:Y:S01]  /*e940*/  IMAD.X R5, R2, 0x1, R0, P1 ;  /* 0x0000000102057824 */ /* 0x010fe200008e0600 */
[----:B------:R-:W3:Y:S04]  /*e950*/  LDL R15, [R1+0x370] ;  /* 0x00037000010f7983 */ /* 0x000ee80000100800 */
[----:B------:R-:W4:Y:S01]  /*e960*/  LDL R2, [R1+0x374] ;  /* 0x0003740001027983 */ /* 0x000f220000100800 */
[----:B--2---:R-:W-:-:S06]  /*e970*/  PRMT R23, RZ, 0x7610, R23 ;  /* 0x00007610ff177816 */ /* 0x004fcc0000000017 */
        /* <DEDUP_REMOVED lines=15> */
[----:B--2---:R-:W-:Y:S02]  /*ea70*/  PRMT R21, RZ, 0x7610, R21 ;  /* 0x00007610ff157816 */ /* 0x004fe40000000015 */
[----:B------:R-:W-:Y:S01]  /*ea80*/  PRMT R20, RZ, 0x7610, R20 ;  /* 0x00007610ff147816 */ /* 0x000fe20000000014 */
[----:B-----5:R-:W-:Y:S01]  /*ea90*/  IMAD.X R5, R5, 0x1, R0, P1 ;  /* 0x0000000105057824 */ /* 0x020fe200008e0600 */
[----:B---3--:R-:W-:-:S04]  /*eaa0*/  IADD3 RZ, P1, PT, R15, R18, RZ ;  /* 0x000000120fff7210 */ /* 0x008fc80007f3e0ff */
[----:B------:R0:W2:Y:S02]  /*eab0*/  @!P0 LDG.E.U16 R21, desc[UR8][R4.64] ;  /* 0x0000000804158981 */ /* 0x0000a4000c1e1500 */
[----:B0-----:R-:W-:Y:S02]  /*eac0*/  IMAD.IADD R4, R15, 0x1, R18 ;  /* 0x000000010f047824 */ /* 0x001fe400078e0212 */
[----:B----4-:R-:W-:-:S05]  /*ead0*/  IMAD.X R5, R2, 0x1, R0, P1 ;  /* 0x0000000102057824 */ /* 0x010fca00008e0600 */
[----:B------:R-:W3:Y:S04]  /*eae0*/  @!P0 LDG.E.U16 R20, desc[UR8][R4.64] ;  /* 0x0000000804148981 */ /* 0x000ee8000c1e1500 */
[----:B--2---:R-:W-:Y:S04]  /*eaf0*/  STL [R1+0xd80], R21 ;  /* 0x000d801501007387 */ /* 0x004fe80000100800 */
[----:B------:R-:W2:Y:S04]  /*eb00*/  LDL R15, [R1+0x698] ;  /* 0x00069800010f7983 */ /* 0x000ea80000100800 */
[----:B------:R-:W4:Y:S04]  /*eb10*/  LDL R2, [R1+0x1bc] ;  /* 0x0001bc0001027983 */ /* 0x000f280000100800 */
[----:B---3--:R0:W-:Y:S04]  /*eb20*/  STL [R1+0x2c], R20 ;  /* 0x00002c1401007387 */ /* 0x0081e80000100800 */
[----:B0-----:R-:W3:Y:S04]  /*eb30*/  LDL.LU R20, [R1+0xda4] ;  /* 0x000da40001147983 */ /* 0x001ee80000300800 */
[----:B------:R-:W5:Y:S02]  /*eb40*/  LDL R5, [R1+0x2e0] ;  /* 0x0002e00001057983 */ /* 0x000f640000100800 */
[C---:B-----5:R-:W-:Y:S01]  /*eb50*/  IADD3 RZ, P1, PT, R5.reuse, R18, RZ ;  /* 0x0000001205ff7210 */ /* 0x060fe20007f3e0ff */
[----:B------:R-:W-:-:S02]  /*eb60*/  IMAD.IADD R4, R5, 0x1, R18 ;  /* 0x0000000105047824 */ /* 0x000fc400078e0212 */
[----:B------:R-:W5:Y:S01]  /*eb70*/  LDL R5, [R1+0x2e4] ;  /* 0x0002e40001057983 */ /* 0x000f620000100800 */
[----:B---3--:R-:W-:Y:S01]  /*eb80*/  PRMT R20, RZ, 0x7610, R20 ;  /* 0x00007610ff147816 */ /* 0x008fe20000000014 */
[----:B-----5:R-:W-:-:S05]  /*eb90*/  IMAD.X R5, R5, 0x1, R0, P1 ;  /* 0x0000000105057824 */ /* 0x020fca00008e0600 */
[----:B------:R-:W3:Y:S04]  /*eba0*/  @!P0 LDG.E.U16 R20, desc[UR8][R4.64] ;  /* 0x0000000804148981 */ /* 0x000ee8000c1e1500 */
[----:B---3--:R0:W-:Y:S04]  /*ebb0*/  STL [R1+0x28], R20 ;  /* 0x0000281401007387 */ /* 0x0081e80000100800 */
[----:B0-----:R-:W3:Y:S04]  /*ebc0*/  LDL.LU R20, [R1+0xda0] ;  /* 0x000da00001147983 */ /* 0x001ee80000300800 */
[----:B------:R-:W5:Y:S02]  /*ebd0*/  LDL R5, [R1+0x390] ;  /* 0x0003900001057983 */ /* 0x000f640000100800 */
[C---:B-----5:R-:W-:Y:S01]  /*ebe0*/  IADD3 RZ, P1, PT, R5.reuse, R18, RZ ;  /* 0x0000001205ff7210 */ /* 0x060fe20007f3e0ff */
[----:B------:R-:W-:-:S02]  /*ebf0*/  IMAD.IADD R4, R5, 0x1, R18 ;  /* 0x0000000105047824 */ /* 0x000fc400078e0212 */
[----:B------:R-:W5:Y:S01]  /*ec00*/  LDL R5, [R1+0x6ac] ;  /* 0x0006ac0001057983 */ /* 0x000f620000100800 */
[----:B------:R-:W-:Y:S01]  /*ec10*/  PRMT R14, RZ, 0x7610, R14 ;  /* 0x00007610ff0e7816 */ /* 0x000fe2000000000e */
[----:B-----5:R-:W-:-:S05]  /*ec20*/  IMAD.X R5, R5, 0x1, R0, P1 ;  /* 0x0000000105057824 */ /* 0x020fca00008e0600 */
[----:B------:R-:W5:Y:S04]  /*ec30*/  @!P0 LDG.E.U16 R14, desc[UR8][R4.64] ;  /* 0x00000008040e8981 */ /* 0x000f68000c1e1500 */
[----:B-----5:R0:W-:Y:S04]  /*ec40*/  STL [R1+0x24], R14 ;  /* 0x0000240e01007387 */ /* 0x0201e80000100800 */
[----:B------:R-:W5:Y:S01]  /*ec50*/  LDL R5, [R1+0x6a4] ;  /* 0x0006a40001057983 */ /* 0x000f620000100800 */
[----:B------:R-:W-:Y:S01]  /*ec60*/  PRMT R27, RZ, 0x7610, R27 ;  /* 0x00007610ff1b7816 */ /* 0x000fe2000000001b */
[----:B------:R-:W-:-:S05]  /*ec70*/  IMAD.X R7, R7, 0x1, R0, P2 ;  /* 0x0000000107077824 */ /* 0x000fca00010e0600 */
[----:B------:R1:W2:Y:S01]  /*ec80*/  @!P0 LDG.E.U16 R27, desc[UR8][R6.64] ;  /* 0x00000008061b8981 */ /* 0x0002a2000c1e1500 */
[----:B-----5:R-:W-:-:S03]  /*ec90*/  IADD3 R4, P1, PT, R5, R18, RZ ;  /* 0x0000001205047210 */ /* 0x020fc60007f3e0ff */
[----:B------:R-:W5:Y:S01]  /*eca0*/  LDL R5, [R1+0x680] ;  /* 0x0006800001057983 */ /* 0x000f620000100800 */
[----:B-1----:R-:W-:Y:S02]  /*ecb0*/  PRMT R7, RZ, 0x7610, R7 ;  /* 0x00007610ff077816 */ /* 0x002fe40000000007 */
[----:B------:R-:W-:Y:S01]  /*ecc0*/  PRMT R6, RZ, 0x7610, R6 ;  /* 0x00007610ff067816 */ /* 0x000fe20000000006 */
[----:B-----5:R-:W-:-:S05]  /*ecd0*/  IMAD.X R5, R5, 0x1, R0, P1 ;  /* 0x0000000105057824 */ /* 0x020fca00008e0600 */
[----:B------:R2:W5:Y:S02]  /*ece0*/  @!P0 LDG.E.U16 R7, desc[UR8][R4.64] ;  /* 0x0000000804078981 */ /* 0x000564000c1e1500 */
[----:B--2---:R-:W-:Y:S01]  /*ecf0*/  IADD3 R4, P1, PT, R15, R18, RZ ;  /* 0x000000120f047210 */ /* 0x004fe20007f3e0ff */
[----:B0-----:R-:W0:Y:S04]  /*ed00*/  S2R R14, SR_TID.X ;  /* 0x00000000000e7919 */ /* 0x001e280000002100 */
[----:B----4-:R-:W-:Y:S01]  /*ed10*/  IMAD.X R5, R2, 0x1, R0, P1 ;  /* 0x0000000102057824 */ /* 0x010fe200008e0600 */
[----:B------:R-:W2:Y:S04]  /*ed20*/  LDL R15, [R1+0x650] ;  /* 0x00065000010f7983 */ /* 0x000ea80000100800 */
[----:B------:R1:W4:Y:S04]  /*ed30*/  @!P0 LDG.E.U16 R6, desc[UR8][R4.64] ;  /* 0x0000000804068981 */ /* 0x000328000c1e1500 */
[----:B------:R-:W1:Y:S01]  /*ed40*/  LDL R5, [R1+0x690] ;  /* 0x0006900001057983 */ /* 0x000e620000100800 */
[----:B0-----:R-:W-:-:S02]  /*ed50*/  SHF.R.S32.HI R2, RZ, 0x6, R14 ;  /* 0x00000006ff027819 */ /* 0x001fc4000001140e */
[----:B-1----:R-:W-:Y:S02]  /*ed60*/  IADD3 R4, P1, PT, R5, R18, RZ ;  /* 0x0000001205047210 */ /* 0x002fe40007f3e0ff */
[----:B------:R-:W2:Y:S01]  /*ed70*/  LDL R5, [R1+0x1b4] ;  /* 0x0001b40001057983 */ /* 0x000ea20000100800 */
[----:B------:R-:W-:Y:S01]  /*ed80*/  SGXT R2, R2, 0x1 ;  /* 0x000000010202781a */ /* 0x000fe20000000200 */
[----:B------:R-:W-:-:S03]  /*ed90*/  IMAD.SHL.U32 R14, R14, 0x2, RZ ;  /* 0x000000020e0e7824 */ /* 0x000fc600078e00ff */
[----:B------:R-:W-:-:S04]  /*eda0*/  LOP3.LUT R2, R2, 0x90, RZ, 0xc0, !PT ;  /* 0x0000009002027812 */ /* 0x000fc800078ec0ff */
[--C-:B------:R-:W-:Y:S02]  /*edb0*/  LOP3.LUT R2, R2, 0x7e, R14.reuse, 0x78, !PT ;  /* 0x0000007e02027812 */ /* 0x100fe400078e780e */
[----:B------:R-:W-:Y:S01]  /*edc0*/  PRMT R14, RZ, 0x7610, R14 ;  /* 0x00007610ff0e7816 */ /* 0x000fe2000000000e */
[----:B------:R-:W0:Y:S01]  /*edd0*/  S2UR UR6, SR_CgaCtaId ;  /* 0x00000000000679c3 */ /* 0x000e220000008800 */
[----:B--2---:R-:W-:-:S05]  /*ede0*/  IMAD.X R5, R5, 0x1, R0, P1 ;  /* 0x0000000105057824 */ /* 0x004fca00008e0600 */
[----:B------:R1:W2:Y:S04]  /*edf0*/  @!P0 LDG.E.U16 R14, desc[UR8][R4.64] ;  /* 0x00000008040e8981 */ /* 0x0002a8000c1e1500 */
[----:B------:R-:W1:Y:S01]  /*ee00*/  LDL R5, [R1+0x688] ;  /* 0x0006880001057983 */ /* 0x000e620000100800 */
[----:B------:R-:W-:Y:S02]  /*ee10*/  UMOV UR4, 0x400 ;  /* 0x0000040000047882 */ /* 0x000fe40000000000 */
[----:B0-----:R-:W-:-:S09]  /*ee20*/  ULEA UR4, UR6, UR4, 0x18 ;  /* 0x0000000406047291 */ /* 0x001fd2000f8ec0ff */
[----:B------:R0:W-:Y:S02]  /*ee30*/  STS.U16 [R2+UR4+0x8000], R12 ;  /* 0x0080000c02007988 */ /* 0x0001e40008000404 */
[----:B0-----:R-:W-:Y:S02]  /*ee40*/  PRMT R12, RZ, 0x7610, R12 ;  /* 0x00007610ff0c7816 */ /* 0x001fe4000000000c */
[----:B-1----:R-:W-:-:S05]  /*ee50*/  IADD3 R4, P1, PT, R5, R18, RZ ;  /* 0x0000001205047210 */ /* 0x002fca0007f3e0ff */
[----:B------:R-:W-:Y:S01]  /*ee60*/  IMAD.X R5, R15, 0x1, R0, P1 ;  /* 0x000000010f057824 */ /* 0x000fe200008e0600 */
[----:B------:R0:W-:Y:S04]  /*ee70*/  STS.U16 [R2+UR4+0x8100], R11 ;  /* 0x0081000b02007988 */ /* 0x0001e80008000404 */
[----:B------:R1:W2:Y:S04]  /*ee80*/  @!P0 LDG.E.U16 R12, desc[UR8][R4.64] ;  /* 0x00000008040c8981 */ /* 0x0002a8000c1e1500 */
[----:B------:R0:W-:Y:S04]  /*ee90*/  STS.U16 [R2+UR4+0x8200], R10 ;  /* 0x0082000a02007988 */ /* 0x0001e80008000404 */
[----:B------:R0:W-:Y:S04]  /*eea0*/  STS.U16 [R2+UR4+0x8300], R9 ;  /* 0x0083000902007988 */ /* 0x0001e80008000404 */
[----:B------:R-:W1:Y:S04]  /*eeb0*/  LDL R5, [R1+0x67c] ;  /* 0x00067c0001057983 */ /* 0x000e680000100800 */
[----:B------:R-:W2:Y:S01]  /*eec0*/  LDL R15, [R1+0x510] ;  /* 0x00051000010f7983 */ /* 0x000ea20000100800 */
[----:B-1----:R-:W-:-:S03]  /*eed0*/  IADD3 R4, P1, PT, R5, R18, RZ ;  /* 0x0000001205047210 */ /* 0x002fc60007f3e0ff */
[----:B------:R-:W2:Y:S01]  /*eee0*/  LDL R5, [R1+0x540] ;  /* 0x0005400001057983 */ /* 0x000ea20000100800 */
[----:B0-----:R-:W-:Y:S01]  /*eef0*/  PRMT R11, RZ, 0x7610, R11 ;  /* 0x00007610ff0b7816 */ /* 0x001fe2000000000b */
[----:B--2---:R-:W-:-:S05]  /*ef00*/  IMAD.X R5, R5, 0x1, R0, P1 ;  /* 0x0000000105057824 */ /* 0x004fca00008e0600 */
[----:B------:R0:W2:Y:S04]  /*ef10*/  @!P0 LDG.E.U16 R11, desc[UR8][R4.64] ;  /* 0x00000008040b8981 */ /* 0x0000a8000c1e1500 */
[----:B------:R-:W0:Y:S02]  /*ef20*/  LDL R5, [R1+0x670] ;  /* 0x0006700001057983 */ /* 0x000e240000100800 */
[----:B0-----:R-:W-:Y:S02]  /*ef30*/  IADD3 R4, P1, PT, R5, R18, RZ ;  /* 0x0000001205047210 */ /* 0x001fe40007f3e0ff */
[----:B------:R-:W2:Y:S01]  /*ef40*/  LDL R5, [R1+0x530] ;  /* 0x0005300001057983 */ /* 0x000ea20000100800 */
[----:B------:R-:W-:Y:S02]  /*ef50*/  PRMT R10, RZ, 0x7610, R10 ;  /* 0x00007610ff0a7816 */ /* 0x000fe4000000000a */
        /* <DEDUP_REMOVED lines=8> */
[----:B------:R-:W0:Y:S04]  /*efe0*/  LDL R5, [R1+0x660] ;  /* 0x0006600001057983 */ /* 0x000e280000100800 */
[----:B------:R1:W-:Y:S02]  /*eff0*/  STS.U16 [R2+UR4], R8 ;  /* 0x0000000802007988 */ /* 0x0003e40008000404 */
[----:B-1----:R-:W-:-:S02]  /*f000*/  PRMT R8, RZ, 0x7610, R8 ;  /* 0x00007610ff087816 */ /* 0x002fc40000000008 */
[----:B0-----:R-:W-:-:S05]  /*f010*/  IADD3 R4, P1, PT, R5, R18, RZ ;  /* 0x0000001205047210 */ /* 0x001fca0007f3e0ff */
[----:B------:R-:W-:Y:S01]  /*f020*/  IMAD.X R5, R15, 0x1, R0, P1 ;  /* 0x000000010f057824 */ /* 0x000fe200008e0600 */
[----:B-----5:R0:W-:Y:S04]  /*f030*/  STS.U16 [R2+UR4+0x200], R7 ;  /* 0x0002000702007988 */ /* 0x0201e80008000404 */
[----:B------:R1:W5:Y:S04]  /*f040*/  @!P0 LDG.E.U16 R8, desc[UR8][R4.64] ;  /* 0x0000000804088981 */ /* 0x000368000c1e1500 */
[----:B----4-:R4:W-:Y:S04]  /*f050*/  STS.U16 [R2+UR4+0x400], R6 ;  /* 0x0004000602007988 */ /* 0x0109e80008000404 */
        /* <DEDUP_REMOVED lines=11> */
[----:B----4-:R-:W-:Y:S02]  /*f110*/  PRMT R6, RZ, 0x7610, R6 ;  /* 0x00007610ff067816 */ /* 0x010fe40000000006 */
[----:B--2---:R-:W-:-:S05]  /*f120*/  IMAD.X R5, R5, 0x1, R0, P1 ;  /* 0x0000000105057824 */ /* 0x004fca00008e0600 */
[----:B------:R0:W2:Y:S04]  /*f130*/  @!P0 LDG.E.U16 R6, desc[UR8][R4.64] ;  /* 0x0000000804068981 */ /* 0x0000a8000c1e1500 */
[----:B------:R-:W0:Y:S02]  /*f140*/  LDL R5, [R1+0x53c] ;  /* 0x00053c0001057983 */ /* 0x000e240000100800 */
[----:B0-----:R-:W-:Y:S02]  /*f150*/  IADD3 R4, P1, PT, R5, R18, RZ ;  /* 0x0000001205047210 */ /* 0x001fe40007f3e0ff */
[----:B------:R-:W4:Y:S01]  /*f160*/  LDL R5, [R1+0x4e0] ;  /* 0x0004e00001057983 */ /* 0x000f220000100800 */
[----:B------:R-:W-:Y:S02]  /*f170*/  PRMT R14, RZ, 0x7610, R14 ;  /* 0x00007610ff0e7816 */ /* 0x000fe4000000000e */
[----:B----4-:R-:W-:-:S05]  /*f180*/  IMAD.X R5, R5, 0x1, R0, P1 ;  /* 0x0000000105057824 */ /* 0x010fca00008e0600 */
[----:B------:R0:W4:Y:S04]  /*f190*/  @!P0 LDG.E.U16 R14, desc[UR8][R4.64] ;  /* 0x00000008040e8981 */ /* 0x000128000c1e1500 */
[----:B------:R-:W0:Y:S04]  /*f1a0*/  LDL R5, [R1+0x52c] ;  /* 0x00052c0001057983 */ /* 0x000e280000100800 */
[----:B------:R1:W-:Y:S02]  /*f1b0*/  STS.U16 [R2+UR4+0x800], R12 ;  /* 0x0008000c02007988 */ /* 0x0003e40008000404 */
[----:B-1----:R-:W-:-:S02]  /*f1c0*/  PRMT R12, RZ, 0x7610, R12 ;  /* 0x00007610ff0c7816 */ /* 0x002fc4000000000c */
[----:B0-----:R-:W-:-:S05]  /*f1d0*/  IADD3 R4, P1, PT, R5, R18, RZ ;  /* 0x0000001205047210 */ /* 0x001fca0007f3e0ff */
        /* <DEDUP_REMOVED lines=25> */
[----:B-----5:R1:W-:Y:S02]  /*f370*/  STS.U16 [R2+UR4+0x1000], R8 ;  /* 0x0010000802007988 */ /* 0x0203e40008000404 */
[----:B-1----:R-:W-:-:S02]  /*f380*/  PRMT R8, RZ, 0x7610, R8 ;  /* 0x00007610ff087816 */ /* 0x002fc40000000008 */
[----:B0-----:R-:W-:-:S05]  /*f390*/  IADD3 R4, P1, PT, R5, R18, RZ ;  /* 0x0000001205047210 */ /* 0x001fca0007f3e0ff */
[----:B------:R-:W-:Y:S01]  /*f3a0*/  IMAD.X R5, R15, 0x1, R0, P1 ;  /* 0x000000010f057824 */ /* 0x000fe200008e0600 */
[----:B------:R0:W-:Y:S04]  /*f3b0*/  STS.U16 [R2+UR4+0x1200], R7 ;  /* 0x0012000702007988 */ /* 0x0001e80008000404 */
[----:B------:R1:W5:Y:S04]  /*f3c0*/  @!P0 LDG.E.U16 R8, desc[UR8][R4.64] ;  /* 0x0000000804088981 */ /* 0x000368000c1e1500 */
[----:B------:R0:W-:Y:S04]  /*f3d0*/  STS.U16 [R2+UR4+0x1400], R6 ;  /* 0x0014000602007988 */ /* 0x0001e80008000404 */
[----:B----4-:R4:W-:Y:S04]  /*f3e0*/  STS.U16 [R2+UR4+0x1600], R14 ;  /* 0x0016000e02007988 */ /* 0x0109e80008000404 */
        /* <DEDUP_REMOVED lines=19> */
[----:B------:R-:W0:Y:S04]  /*f520*/  LDL R5, [R1+0x4ac] ;  /* 0x0004ac0001057983 */ /* 0x000e280000100800 */
[----:B------:R1:W-:Y:S02]  /*f530*/  STS.U16 [R2+UR4+0x1800], R12 ;  /* 0x0018000c02007988 */ /* 0x0003e40008000404 */
[----:B-1----:R-:W-:-:S02]  /*f540*/  PRMT R12, RZ, 0x7610, R12 ;  /* 0x00007610ff0c7816 */ /* 0x002fc4000000000c */
[----:B0-----:R-:W-:-:S05]  /*f550*/  IADD3 R4, P1, PT, R5, R18, RZ ;  /* 0x0000001205047210 */ /* 0x001fca0007f3e0ff */
[----:B------:R-:W-:Y:S01]  /*f560*/  IMAD.X R5, R15, 0x1, R0, P1 ;  /* 0x000000010f057824 */ /* 0x000fe200008e0600 */
[----:B------:R0:W-:Y:S04]  /*f570*/  STS.U16 [R2+UR4+0x1a00], R11 ;  /* 0x001a000b02007988 */ /* 0x0001e80008000404 */
[----:B------:R1:W4:Y:S04]  /*f580*/  @!P0 LDG.E.U16 R12, desc[UR8][R4.64] ;  /* 0x00000008040c8981 */ /* 0x000328000c1e1500 */
        /* <DEDUP_REMOVED lines=50> */
[----:B----4-:R1:W-:Y:S02]  /*f8b0*/  STS.U16 [R2+UR4+0x2800], R12 ;  /* 0x0028000c02007988 */ /* 0x0103e40008000404 */
        /* <DEDUP_REMOVED lines=54> */
[----:B------:R-:W2:Y:S01]  /*fc20*/  LDL R5, [R1+0x1d0] ;  /* 0x0001d00001057983 */ /* 0x000ea20000100800 */
[----:B0-----:R-:W-:-:S03]  /*fc30*/  IADD3 R4, P1, PT, R15, R18, RZ ;  /* 0x000000120f047210 */ /* 0x001fc60007f3e0ff */
[----:B----4-:R0:W-:Y:S04]  /*fc40*/  STS.U16 [R2+UR4+0x3800], R12 ;  /* 0x0038000c02007988 */ /* 0x0101e80008000404 */
[----:B------:R-:W4:Y:S01]  /*fc50*/  LDL R15, [R1+0x200] ;  /* 0x00020000010f7983 */ /* 0x000f220000100800 */
[----:B0-----:R-:W-:Y:S01]  /*fc60*/  PRMT R12, RZ, 0x7610, R12 ;  /* 0x00007610ff0c7816 */ /* 0x001fe2000000000c */
[----:B--2---:R-:W-:-:S05]  /*fc70*/  IMAD.X R5, R5, 0x1, R0, P1 ;  /* 0x0000000105057824 */ /* 0x004fca00008e0600 */
[----:B------:R-:W2:Y:S04]  /*fc80*/  @!P0 LDG.E.U16 R12, desc[UR8][R4.64] ;  /* 0x00000008040c8981 */ /* 0x000ea8000c1e1500 */
[----:B------:R-:W3:Y:S04]  /*fc90*/  LDL R5, [R1+0x3c8] ;  /* 0x0003c80001057983 */ /* 0x000ee80000100800 */
[----:B--2---:R-:W-:Y:S01]  /*fca0*/  STL [R1+0xd7c], R12 ;  /* 0x000d7c0c01007387 */ /* 0x004fe20000100800 */
[----:B---3--:R-:W-:-:S03]  /*fcb0*/  IADD3 R4, P1, PT, R5, R18, RZ ;  /* 0x0000001205047210 */ /* 0x008fc60007f3e0ff */
[----:B------:R-:W2:Y:S04]  /*fcc0*/  LDL R5, [R1+0x1e0] ;  /* 0x0001e00001057983 */ /* 0x000ea80000100800 */
[----:B------:R0:W-:Y:S02]  /*fcd0*/  STS.U16 [R2+UR4+0x3a00], R11 ;  /* 0x003a000b02007988 */ /* 0x0001e40008000404 */
[----:B0-----:R-:W-:Y:S01]  /*fce0*/  PRMT R11, RZ, 0x7610, R11 ;  /* 0x00007610ff0b7816 */ /* 0x001fe2000000000b */
[----:B--2---:R-:W-:-:S05]  /*fcf0*/  IMAD.X R5, R5, 0x1, R0, P1 ;  /* 0x0000000105057824 */ /* 0x004fca00008e0600 */
[----:B------:R0:W2:Y:S04]  /*fd00*/  @!P0 LDG.E.U16 R11, desc[UR8][R4.64] ;  /* 0x00000008040b8981 */ /* 0x0000a8000c1e1500 */
[----:B------:R-:W0:Y:S02]  /*fd10*/  LDL R5, [R1+0x3c0] ;  /* 0x0003c00001057983 */ /* 0x000e240000100800 */
[----:B0-----:R-:W-:Y:S02]  /*fd20*/  IADD3 R4, P1, PT, R5, R18, RZ ;  /* 0x0000001205047210 */ /* 0x001fe40007f3e0ff */
[----:B------:R-:W3:Y:S04]  /*fd30*/  LDL R5, [R1+0x1f0] ;  /* 0x0001f00001057983 */ /* 0x000ee80000100800 */
[----:B------:R0:W-:Y:S02]  /*fd40*/  STS.U16 [R2+UR4+0x3c00], R10 ;  /* 0x003c000a02007988 */ /* 0x0001e40008000404 */
[----:B0-----:R-:W-:Y:S01]  /*fd50*/  PRMT R10, RZ, 0x7610, R10 ;  /* 0x00007610ff0a7816 */ /* 0x001fe2000000000a */
[----:B---3--:R-:W-:-:S05]  /*fd60*/  IMAD.X R5, R5, 0x1, R0, P1 ;  /* 0x0000000105057824 */ /* 0x008fca00008e0600 */
[----:B------:R0:W3:Y:S04]  /*fd70*/  @!P0 LDG.E.U16 R10, desc[UR8][R4.64] ;  /* 0x00000008040a8981 */ /* 0x0000e8000c1e1500 */
[----:B------:R-:W0:Y:S04]  /*fd80*/  LDL R5, [R1+0x3b8] ;  /* 0x0003b80001057983 */ /* 0x000e280000100800 */
[----:B------:R1:W-:Y:S02]  /*fd90*/  STS.U16 [R2+UR4+0x3e00], R9 ;  /* 0x003e000902007988 */ /* 0x0003e40008000404 */
[----:B-1----:R-:W-:-:S02]  /*fda0*/  PRMT R9, RZ, 0x7610, R9 ;  /* 0x00007610ff097816 */ /* 0x002fc40000000009 */
[----:B0-----:R-:W-:-:S05]  /*fdb0*/  IADD3 R4, P1, PT, R5, R18, RZ ;  /* 0x0000001205047210 */ /* 0x001fca0007f3e0ff */
[----:B----4-:R-:W-:Y:S01]  /*fdc0*/  IMAD.X R5, R15, 0x1, R0, P1 ;  /* 0x000000010f057824 */ /* 0x010fe200008e0600 */
[----:B-----5:R0:W-:Y:S04]  /*fdd0*/  STS.U16 [R2+UR4+0x4000], R8 ;  /* 0x0040000802007988 */ /* 0x0201e80008000404 */
[----:B------:R1:W4:Y:S04]  /*fde0*/  @!P0 LDG.E.U16 R9, desc[UR8][R4.64] ;  /* 0x0000000804098981 */ /* 0x000328000c1e1500 */
[----:B------:R5:W-:Y:S04]  /*fdf0*/  STS.U16 [R2+UR4+0x4200], R7 ;  /* 0x0042000702007988 */ /* 0x000be80008000404 */
[----:B------:R-:W2:Y:S04]  /*fe00*/  LDL R15, [R1+0x398] ;  /* 0x00039800010f7983 */ /* 0x000ea80000100800 */
[----:B------:R-:W1:Y:S02]  /*fe10*/  LDL R5, [R1+0x3b0] ;  /* 0x0003b00001057983 */ /* 0x000e640000100800 */
[----:B-1----:R-:W-:-:S02]  /*fe20*/  IADD3 R4, P1, PT, R5, R18, RZ ;  /* 0x0000001205047210 */ /* 0x002fc40007f3e0ff */
[----:B------:R-:W2:Y:S01]  /*fe30*/  LDL R5, [R1+0x218] ;  /* 0x0002180001057983 */ /* 0x000ea20000100800 */
[----:B0-----:R-:W-:Y:S02]  /*fe40*/  PRMT R8, RZ, 0x7610, R8 ;  /* 0x00007610ff087816 */ /* 0x001fe40000000008 */
[----:B--2---:R-:W-:-:S05]  /*fe50*/  IMAD.X R5, R5, 0x1, R0, P1 ;  /* 0x0000000105057824 */ /* 0x004fca00008e0600 */
[----:B------:R0:W2:Y:S04]  /*fe60*/  @!P0 LDG.E.U16 R8, desc[UR8][R4.64] ;  /* 0x0000000804088981 */ /* 0x0000a8000c1e1500 */
[----:B------:R-:W0:Y:S02]  /*fe70*/  LDL R5, [R1+0x3a8] ;  /* 0x0003a80001057983 */ /* 0x000e240000100800 */
[----:B0-----:R-:W-:Y:S02]  /*fe80*/  IADD3 R4, P1, PT, R5, R18, RZ ;  /* 0x0000001205047210 */ /* 0x001fe40007f3e0ff */
[----:B------:R-:W2:Y:S01]  /*fe90*/  LDL R5, [R1+0x228] ;  /* 0x0002280001057983 */ /* 0x000ea20000100800 */
[----:B-----5:R-:W-:Y:S02]  /*fea0*/  PRMT R7, RZ, 0x7610, R7 ;  /* 0x00007610ff077816 */ /* 0x020fe40000000007 */
[----:B--2---:R-:W-:-:S05]  /*feb0*/  IMAD.X R5, R5, 0x1, R0, P1 ;  /* 0x0000000105057824 */ /* 0x004fca00008e0600 */
[----:B------:R0:W2:Y:S04]  /*fec0*/  @!P0 LDG.E.U16 R7, desc[UR8][R4.64] ;  /* 0x0000000804078981 */ /* 0x0000a8000c1e1500 */
[----:B------:R-:W0:Y:S02]  /*fed0*/  LDL R5, [R1+0x3a0] ;  /* 0x0003a00001057983 */ /* 0x000e240000100800 */
[-C--:B0-----:R-:W-:Y:S02]  /*fee0*/  IADD3 R4, P1, PT, R5, R18.reuse, RZ ;  /* 0x0000001205047210 */ /* 0x081fe40007f3e0ff */
[----:B------:R-:W5:Y:S04]  /*fef0*/  LDL R5, [R1+0x238] ;  /* 0x0002380001057983 */ /* 0x000f680000100800 */
[----:B------:R0:W-:Y:S01]  /*ff00*/  STS.U16 [R2+UR4+0x4600], R14 ;  /* 0x0046000e02007988 */ /* 0x0001e20008000404 */
[----:B-----5:R-:W-:Y:S01]  /*ff10*/  IMAD.X R5, R5, 0x1, R0, P1 ;  /* 0x0000000105057824 */ /* 0x020fe200008e0600 */
[----:B0-----:R-:W-:-:S02]  /*ff20*/  IADD3 R14, P1, PT, R15, R18, RZ ;  /* 0x000000120f0e7210 */ /* 0x001fc40007f3e0ff */
[----:B------:R-:W5:Y:S04]  /*ff30*/  LDL R15, [R1+0x248] ;  /* 0x00024800010f7983 */ /* 0x000f680000100800 */
[----:B------:R0:W-:Y:S02]  /*ff40*/  STS.U16 [R2+UR4+0x4400], R6 ;  /* 0x0044000602007988 */ /* 0x0001e40008000404 */
[----:B0-----:R-:W-:-:S06]  /*ff50*/  PRMT R6, RZ, 0x7610, R6 ;  /* 0x00007610ff067816 */ /* 0x001fcc0000000006 */
[----:B------:R0:W2:Y:S02]  /*ff60*/  @!P0 LDG.E.U16 R6, desc[UR8][R4.64] ;  /* 0x0000000804068981 */ /* 0x0000a4000c1e1500 */
[----:B0-----:R-:W-:Y:S01]  /*ff70*/  PRMT R5, RZ, 0x7610, R5 ;  /* 0x00007610ff057816 */ /* 0x001fe20000000005 */
[----:B-----5:R-:W-:-:S05]  /*ff80*/  IMAD.X R15, R15, 0x1, R0, P1 ;  /* 0x000000010f0f7824 */ /* 0x020fca00008e0600 */
[----:B------:R0:W5:Y:S04]  /*ff90*/  @!P0 LDG.E.U16 R5, desc[UR8][R14.64] ;  /* 0x000000080e058981 */ /* 0x000168000c1e1500 */
        /* <DEDUP_REMOVED lines=14> */
[----:B------:R-:W2:Y:S04]  /*10080*/  LDL R15, [R1+0x1c0] ;  /* 0x0001c000010f7983 */ /* 0x000ea80000100800 */
[----:B------:R0:W-:Y:S02]  /*10090*/  STS.U16 [R2+UR4+0x7600], R3 ;  /* 0x0076000302007988 */ /* 0x0001e40008000404 */
[----:B0-----:R-:W-:Y:S01]  /*100a0*/  PRMT R3, RZ, 0x7610, R3 ;  /* 0x00007610ff037816 */ /* 0x001fe20000000003 */
        /* <DEDUP_REMOVED lines=9> */
[----:B------:R-:W2:Y:S04]  /*10140*/  LDL.LU R14, [R1+0x14] ;  /* 0x00001400010e7983 */ /* 0x000ea80000300800 */
[----:B------:R-:W0:Y:S04]  /*10150*/  LDL R15, [R1+0x684] ;  /* 0x00068400010f7983 */ /* 0x000e280000100800 */
[----:B--2---:R0:W-:Y:S02]  /*10160*/  STS.U16 [R2+UR4+0x7200], R14 ;  /* 0x0072000e02007988 */ /* 0x0041e40008000404 */
[----:B0-----:R-:W-:-:S02]  /*10170*/  IADD3 R14, P1, PT, R15, R18, RZ ;  /* 0x000000120f0e7210 */ /* 0x001fc40007f3e0ff */
        /* <DEDUP_REMOVED lines=47> */
[----:B------:R-:W2:Y:S04]  /*10470*/  LDL.LU R14, [R1] ;  /* 0x00000000010e7983 */ /* 0x000ea80000300800 */
[----:B------:R-:W0:Y:S04]  /*10480*/  LDL R15, [R1+0x534] ;  /* 0x00053400010f7983 */ /* 0x000e280000100800 */
[----:B--2---:R0:W-:Y:S02]  /*10490*/  STS.U16 [R2+UR4+0x6400], R14 ;  /* 0x0064000e02007988 */ /* 0x0041e40008000404 */
[----:B0-----:R-:W-:-:S02]  /*104a0*/  IADD3 R14, P1, PT, R15, R18, RZ ;  /* 0x000000120f0e7210 */ /* 0x001fc40007f3e0ff */
[----:B------:R-:W2:Y:S01]  /*104b0*/  LDL R15, [R1+0x4d8] ;  /* 0x0004d800010f7983 */ /* 0x000ea20000100800 */
[----:B------:R-:W-:Y:S02]  /*104c0*/  PRMT R28, RZ, 0x7610, R28 ;  /* 0x00007610ff1c7816 */ /* 0x000fe4000000001c */
[----:B--2---:R-:W-:-:S05]  /*104d0*/  IMAD.X R15, R15, 0x1, R0, P1 ;  /* 0x000000010f0f7824 */ /* 0x004fca00008e0600 */
[----:B------:R-:W2:Y:S04]  /*104e0*/  @!P0 LDG.E.U16 R28, desc[UR8][R14.64] ;  /* 0x000000080e1c8981 */ /* 0x000ea8000c1e1500 */
[----:B--2---:R0:W-:Y:S04]  /*104f0*/  STL [R1], R28 ;  /* 0x0000001c01007387 */ /* 0x0041e80000100800 */
[----:B0-----:R-:W2:Y:S04]  /*10500*/  LDL.LU R28, [R1+0xd9c] ;  /* 0x000d9c00011c7983 */ /* 0x001ea80000300800 */
[----:B------:R-:W2:Y:S04]  /*10510*/  LDL.LU R14, [R1+0x4] ;  /* 0x00000400010e7983 */ /* 0x000ea80000300800 */
[----:B------:R-:W3:Y:S04]  /*10520*/  LDL R15, [R1+0x524] ;  /* 0x00052400010f7983 */ /* 0x000ee80000100800 */
[----:B--2---:R3:W-:Y:S02]  /*10530*/  STS.U16 [R2+UR4+0x6200], R14 ;  /* 0x0062000e02007988 */ /* 0x0047e40008000404 */
[----:B---3--:R-:W-:-:S02]  /*10540*/  IADD3 R14, P1, PT, R15, R18, RZ ;  /* 0x000000120f0e7210 */ /* 0x008fc40007f3e0ff */
[----:B------:R-:W2:Y:S01]  /*10550*/  LDL R15, [R1+0x4c8] ;  /* 0x0004c800010f7983 */ /* 0x000ea20000100800 */
[----:B------:R-:W-:Y:S02]  /*10560*/  PRMT R28, RZ, 0x7610, R28 ;  /* 0x00007610ff1c7816 */ /* 0x000fe4000000001c */
[----:B--2---:R-:W-:-:S05]  /*10570*/  IMAD.X R15, R15, 0x1, R0, P1 ;  /* 0x000000010f0f7824 */ /* 0x004fca00008e0600 */
[----:B------:R-:W2:Y:S04]  /*10580*/  @!P0 LDG.E.U16 R28, desc[UR8][R14.64] ;  /* 0x000000080e1c8981 */ /* 0x000ea8000c1e1500 */
[----:B--2---:R0:W-:Y:S04]  /*10590*/  STL [R1+0x4], R28 ;  /* 0x0000041c01007387 */ /* 0x0041e80000100800 */
[----:B0-----:R-:W2:Y:S04]  /*105a0*/  LDL.LU R28, [R1+0xd98] ;  /* 0x000d9800011c7983 */ /* 0x001ea80000300800 */
[----:B------:R-:W3:Y:S04]  /*105b0*/  LDL.LU R14, [R1+0x8] ;  /* 0x00000800010e7983 */ /* 0x000ee80000300800 */
[----:B------:R-:W2:Y:S04]  /*105c0*/  LDL R15, [R1+0x514] ;  /* 0x00051400010f7983 */ /* 0x000ea80000100800 */
[----:B---3--:R2:W-:Y:S02]  /*105d0*/  STS.U16 [R2+UR4+0x6000], R14 ;  /* 0x0060000e02007988 */ /* 0x0085e40008000404 */
[----:B--2---:R-:W-:-:S02]  /*105e0*/  IADD3 R14, P1, PT, R15, R18, RZ ;  /* 0x000000120f0e7210 */ /* 0x004fc40007f3e0ff */
        /* <DEDUP_REMOVED lines=26> */
[----:B------:R-:W3:Y:S02]  /*10790*/  LDL R15, [R1+0x4e4] ;  /* 0x0004e400010f7983 */ /* 0x000ee40000100800 */
[----:B---3--:R-:W-:-:S02]  /*107a0*/  IADD3 R14, P1, PT, R15, R18, RZ ;  /* 0x000000120f0e7210 */ /* 0x008fc40007f3e0ff */
[----:B------:R-:W3:Y:S01]  /*107b0*/  LDL R15, [R1+0x488] ;  /* 0x00048800010f7983 */ /* 0x000ee20000100800 */
[----:B------:R-:W-:Y:S02]  /*107c0*/  PRMT R25, RZ, 0x7610, R25 ;  /* 0x00007610ff197816 */ /* 0x000fe40000000019 */
[----:B---3--:R-:W-:-:S05]  /*107d0*/  IMAD.X R15, R15, 0x1, R0, P1 ;  /* 0x000000010f0f7824 */ /* 0x008fca00008e0600 */
[----:B------:R-:W3:Y:S04]  /*107e0*/  @!P0 LDG.E.U16 R25, desc[UR8][R14.64] ;  /* 0x000000080e198981 */ /* 0x000ee8000c1e1500 */
[----:B---3--:R0:W-:Y:S04]  /*107f0*/  STL [R1+0x20], R25 ;  /* 0x0000201901007387 */ /* 0x0081e80000100800 */
[----:B0-----:R-:W3:Y:S04]  /*10800*/  LDL.LU R25, [R1+0xd88] ;  /* 0x000d880001197983 */ /* 0x001ee80000300800 */
[----:B------:R-:W2:Y:S02]  /*10810*/  LDL R15, [R1+0x4d4] ;  /* 0x0004d400010f7983 */ /* 0x000ea40000100800 */
[----:B--2---:R-:W-:-:S02]  /*10820*/  IADD3 R14, P1, PT, R15, R18, RZ ;  /* 0x000000120f0e7210 */ /* 0x004fc40007f3e0ff */
[----:B------:R-:W2:Y:S01]  /*10830*/  LDL R15, [R1+0x478] ;  /* 0x00047800010f7983 */ /* 0x000ea20000100800 */
[----:B------:R-:W-:Y:S02]  /*10840*/  PRMT R23, RZ, 0x7610, R23 ;  /* 0x00007610ff177816 */ /* 0x000fe40000000017 */
[----:B--2---:R-:W-:-:S05]  /*10850*/  IMAD.X R15, R15, 0x1, R0, P1 ;  /* 0x000000010f0f7824 */ /* 0x004fca00008e0600 */
[----:B------:R-:W2:Y:S04]  /*10860*/  @!P0 LDG.E.U16 R23, desc[UR8][R14.64] ;  /* 0x000000080e178981 */ /* 0x000ea8000c1e1500 */
[----:B--2---:R0:W-:Y:S04]  /*10870*/  STL [R1+0x1c], R23 ;  /* 0x00001c1701007387 */ /* 0x0041e80000100800 */
[----:B0-----:R-:W2:Y:S04]  /*10880*/  LDL.LU R23, [R1+0xd84] ;  /* 0x000d840001177983 */ /* 0x001ea80000300800 */
        /* <DEDUP_REMOVED lines=18> */
[----:B------:R-:W2:Y:S04]  /*109b0*/  LDL R15, [R1+0x448] ;  /* 0x00044800010f7983 */ /* 0x000ea80000100800 */
[----:B------:R0:W-:Y:S02]  /*109c0*/  STS.U16 [R2+UR4+0x5a00], R28 ;  /* 0x005a001c02007988 */ /* 0x0001e40008000404 */
[----:B0-----:R-:W-:Y:S01]  /*109d0*/  PRMT R28, RZ, 0x7610, R28 ;  /* 0x00007610ff1c7816 */ /* 0x001fe2000000001c */
[----:B--2---:R-:W-:-:S05]  /*109e0*/  IMAD.X R15, R15, 0x1, R0, P1 ;  /* 0x000000010f0f7824 */ /* 0x004fca00008e0600 */
[----:B------:R-:W2:Y:S04]  /*109f0*/  @!P0 LDG.E.U16 R28, desc[UR8][R14.64] ;  /* 0x000000080e1c8981 */ /* 0x000ea8000c1e1500 */
[----:B------:R0:W-:Y:S04]  /*10a00*/  STS.U16 [R2+UR4+0x4a00], R11 ;  /* 0x004a000b02007988 */ /* 0x0001e80008000404 */
[----:B------:R-:W3:Y:S04]  /*10a10*/  LDL R15, [R1+0x494] ;  /* 0x00049400010f7983 */ /* 0x000ee80000100800 */
[----:B--2---:R1:W-:Y:S04]  /*10a20*/  STL [R1+0xd20], R28 ;  /* 0x000d201c01007387 */ /* 0x0043e80000100800 */
[----:B0-----:R-:W2:Y:S01]  /*10a30*/  LDL R11, [R1+0x438] ;  /* 0x00043800010b7983 */ /* 0x001ea20000100800 */
[----:B---3--:R-:W-:-:S03]  /*10a40*/  IADD3 R14, P1, PT, R15, R18, RZ ;  /* 0x000000120f0e7210 */ /* 0x008fc60007f3e0ff */
[----:B------:R0:W-:Y:S04]  /*10a50*/  STS.U16 [R2+UR4+0x5800], R25 ;  /* 0x0058001902007988 */ /* 0x0001e80008000404 */
[----:B-1----:R-:W3:Y:S01]  /*10a60*/  LDL R28, [R1+0x484] ;  /* 0x00048400011c7983 */ /* 0x002ee20000100800 */
[----:B0-----:R-:W-:Y:S01]  /*10a70*/  PRMT R25, RZ, 0x7610, R25 ;  /* 0x00007610ff197816 */ /* 0x001fe20000000019 */
[----:B--2---:R-:W-:-:S05]  /*10a80*/  IMAD.X R15, R11, 0x1, R0, P1 ;  /* 0x000000010b0f7824 */ /* 0x004fca00008e0600 */
[----:B------:R-:W2:Y:S04]  /*10a90*/  @!P0 LDG.E.U16 R25, desc[UR8][R14.64] ;  /* 0x000000080e198981 */ /* 0x000ea8000c1e1500 */
[----:B------:R-:W2:Y:S04]  /*10aa0*/  LDL R15, [R1+0x428] ;  /* 0x00042800010f7983 */ /* 0x000ea80000100800 */
[----:B------:R3:W-:Y:S04]  /*10ab0*/  STS.U16 [R2+UR4+0x4c00], R10 ;  /* 0x004c000a02007988 */ /* 0x0007e80008000404 */
[----:B------:R0:W-:Y:S04]  /*10ac0*/  STS.U16 [R2+UR4+0x7e00], R23 ;  /* 0x007e001702007988 */ /* 0x0001e80008000404 */
[----:B------:R-:W4:Y:S01]  /*10ad0*/  LDL R14, [R1+0x418] ;  /* 0x00041800010e7983 */ /* 0x000f220000100800 */
[----:B---3--:R-:W-:-:S02]  /*10ae0*/  IADD3 R10, P1, PT, R28, R18, RZ ;  /* 0x000000121c0a7210 */ /* 0x008fc40007f3e0ff */
[----:B0-----:R-:W-:Y:S02]  /*10af0*/  PRMT R23, RZ, 0x7610, R23 ;  /* 0x00007610ff177816 */ /* 0x001fe40000000017 */
[----:B--2---:R-:W-:-:S05]  /*10b00*/  IADD3.X R11, PT, PT, R15, R0, RZ, P1, !PT ;  /* 0x000000000f0b7210 */ /* 0x004fca0000ffe4ff */
[----:B------:R-:W2:Y:S04]  /*10b10*/  @!P0 LDG.E.U16 R23, desc[UR8][R10.64] ;  /* 0x000000080a178981 */ /* 0x000ea8000c1e1500 */
[----:B------:R0:W-:Y:S04]  /*10b20*/  STL [R1+0xd24], R25 ;  /* 0x000d241901007387 */ /* 0x0001e80000100800 */
[----:B------:R-:W3:Y:S04]  /*10b30*/  LDL R28, [R1+0x408] ;  /* 0x00040800011c7983 */ /* 0x000ee80000100800 */
[----:B------:R-:W3:Y:S04]  /*10b40*/  LDL R11, [R1+0x474] ;  /* 0x00047400010b7983 */ /* 0x000ee80000100800 */
[----:B0-----:R-:W4:Y:S04]  /*10b50*/  LDL R25, [R1+0x454] ;  /* 0x0004540001197983 */ /* 0x001f280000100800 */
[----:B------:R-:W5:Y:S04]  /*10b60*/  LDL R15, [R1+0x3f8] ;  /* 0x0003f800010f7983 */ /* 0x000f680000100800 */
[----:B--2---:R0:W-:Y:S04]  /*10b70*/  STL [R1+0xd28], R23 ;  /* 0x000d281701007387 */ /* 0x0041e80000100800 */
[----:B0-----:R-:W2:Y:S01]  /*10b80*/  LDL R23, [R1+0x464] ;  /* 0x0004640001177983 */ /* 0x001ea20000100800 */
[----:B---3--:R-:W-:-:S03]  /*10b90*/  IADD3 R10, P1, PT, R11, R18, RZ ;  /* 0x000000120b0a7210 */ /* 0x008fc60007f3e0ff */
[----:B------:R-:W-:Y:S02]  /*10ba0*/  STS.U16 [R2+UR4+0x5000], R8 ;  /* 0x0050000802007988 */ /* 0x000fe40008000404 */
[----:B----4-:R-:W-:Y:S02]  /*10bb0*/  IMAD.X R11, R14, 0x1, R0, P1 ;  /* 0x000000010e0b7824 */ /* 0x010fe400008e0600 */
[----:B------:R0:W-:Y:S04]  /*10bc0*/  STS.U16 [R2+UR4+0x7c00], R21 ;  /* 0x007c001502007988 */ /* 0x0001e80008000404 */
[----:B------:R1:W-:Y:S04]  /*10bd0*/  STS.U16 [R2+UR4+0x7a00], R19 ;  /* 0x007a001302007988 */ /* 0x0003e80008000404 */
[----:B------:R3:W-:Y:S01]  /*10be0*/  STS.U16 [R2+UR4+0x4e00], R9 ;  /* 0x004e000902007988 */ /* 0x0007e20008000404 */
[----:B0-----:R-:W-:-:S02]  /*10bf0*/  PRMT R21, RZ, 0x7610, R21 ;  /* 0x00007610ff157816 */ /* 0x001fc40000000015 */
[----:B-1----:R-:W-:-:S04]  /*10c00*/  PRMT R19, RZ, 0x7610, R19 ;  /* 0x00007610ff137816 */ /* 0x002fc80000000013 */
[----:B------:R-:W4:Y:S01]  /*10c10*/  @!P0 LDG.E.U16 R21, desc[UR8][R10.64] ;  /* 0x000000080a158981 */ /* 0x000f22000c1e1500 */
[----:B--2---:R-:W-:-:S05]  /*10c20*/  IADD3 R8, P1, PT, R23, R18, RZ ;  /* 0x0000001217087210 */ /* 0x004fca0007f3e0ff */
[----:B---3--:R-:W-:-:S05]  /*10c30*/  IMAD.X R9, R28, 0x1, R0, P1 ;  /* 0x000000011c097824 */ /* 0x008fca00008e0600 */
[----:B------:R-:W2:Y:S04]  /*10c40*/  @!P0 LDG.E.U16 R19, desc[UR8][R8.64] ;  /* 0x0000000808138981 */ /* 0x000ea8000c1e1500 */
[----:B------:R0:W-:Y:S04]  /*10c50*/  STS.U16 [R2+UR4+0x5400], R6 ;  /* 0x0054000602007988 */ /* 0x0001e80008000404 */
[----:B----4-:R-:W-:Y:S01]  /*10c60*/  STL [R1+0xd2c], R21 ;  /* 0x000d2c1501007387 */ /* 0x010fe20000100800 */
[----:B0-----:R-:W-:Y:S01]  /*10c70*/  IADD3 R6, P1, PT, R25, R18, RZ ;  /* 0x0000001219067210 */ /* 0x001fe20007f3e0ff */
[----:B------:R-:W0:Y:S02]  /*10c80*/  S2R R14, SR_TID.X ;  /* 0x00000000000e7919 */ /* 0x000e240000002100 */
[----:B------:R1:W-:Y:S04]  /*10c90*/  STS.U16 [R2+UR4+0x4800], R12 ;  /* 0x0048000c02007988 */ /* 0x0003e80008000404 */
[----:B--2---:R2:W-:Y:S04]  /*10ca0*/  STL [R1+0xd30], R19 ;  /* 0x000d301301007387 */ /* 0x0045e80000100800 */
[----:B------:R-:W3:Y:S04]  /*10cb0*/  LDL R25, [R1+0x444] ;  /* 0x0004440001197983 */ /* 0x000ee80000100800 */
[----:B------:R-:W4:Y:S04]  /*10cc0*/  LDL R23, [R1+0x38c] ;  /* 0x00038c0001177983 */ /* 0x000f280000100800 */
[----:B------:R-:W-:Y:S04]  /*10cd0*/  STS.U16 [R2+UR4+0x5200], R7 ;  /* 0x0052000702007988 */ /* 0x000fe80008000404 */
[----:B-----5:R0:W-:Y:S01]  /*10ce0*/  STS.U16 [R2+UR4+0x5600], R5 ;  /* 0x0056000502007988 */ /* 0x0201e20008000404 */
[----:B-1----:R-:W-:-:S02]  /*10cf0*/  PRMT R12, RZ, 0x7610, R12 ;  /* 0x00007610ff0c7816 */ /* 0x002fc4000000000c */
[----:B------:R-:W-:Y:S01]  /*10d00*/  PRMT R11, RZ, 0x7610, R11 ;  /* 0x00007610ff0b7816 */ /* 0x000fe2000000000b */
[----:B------:R-:W5:Y:S04]  /*10d10*/  LDL R21, [R1+0x434] ;  /* 0x0004340001157983 */ /* 0x000f680000100800 */
[----:B--2---:R-:W2:Y:S01]  /*10d20*/  LDL R19, [R1+0x244] ;  /* 0x0002440001137983 */ /* 0x004ea20000100800 */
[----:B0-----:R-:W-:Y:S01]  /*10d30*/  SHF.R.S32.HI R2, RZ, 0x6, R14 ;  /* 0x00000006ff027819 */ /* 0x001fe2000001140e */
[----:B------:R-:W-:-:S03]  /*10d40*/  IMAD.SHL.U32 R5, R14, 0x2, RZ ;  /* 0x000000020e057824 */ /* 0x000fc600078e00ff */
[----:B------:R-:W-:Y:S01]  /*10d50*/  SGXT R2, R2, 0x1 ;  /* 0x000000010202781a */ /* 0x000fe20000000200 */
[----:B------:R-:W-:Y:S01]  /*10d60*/  IMAD.X R7, R15, 0x1, R0, P1 ;  /* 0x000000010f077824 */ /* 0x000fe200008e0600 */
[----:B------:R-:W-:Y:S02]  /*10d70*/  UMOV UR4, 0x400 ;  /* 0x0000040000047882 */ /* 0x000fe40000000000 */
[----:B------:R-:W-:Y:S01]  /*10d80*/  LOP3.LUT R2, R2, 0x90, RZ, 0xc0, !PT ;  /* 0x0000009002027812 */ /* 0x000fe200078ec0ff */
[----:B------:R-:W-:Y:S01]  /*10d90*/  ULEA UR4, UR6, UR4, 0x18 ;  /* 0x0000000406047291 */ /* 0x000fe2000f8ec0ff */
[----:B------:R-:W2:Y:S02]  /*10da0*/  @!P0 LDG.E.U16 R12, desc[UR8][R6.64] ;  /* 0x00000008060c8981 */ /* 0x000ea4000c1e1500 */
[----:B------:R-:W-:-:S04]  /*10db0*/  LOP3.LUT R2, R2, 0x7e, R5, 0x78, !PT ;  /* 0x0000007e02027812 */ /* 0x000fc800078e7805 */
[----:B------:R-:W-:-:S05]  /*10dc0*/  LOP3.LUT R2, R2, 0x20, RZ, 0x3c, !PT ;  /* 0x0000002002027812 */ /* 0x000fca00078e3cff */
[----:B------:R3:W-:Y:S02]  /*10dd0*/  STS.U16 [R2+UR4+0x500], R4 ;  /* 0x0005000402007988 */ /* 0x0007e40008000404 */
[----:B---3--:R-:W-:-:S05]  /*10de0*/  IADD3 R4, P1, PT, R25, R18, RZ ;  /* 0x0000001219047210 */ /* 0x008fca0007f3e0ff */
[----:B----4-:R-:W-:-:S05]  /*10df0*/  IMAD.X R5, R23, 0x1, R0, P1 ;  /* 0x0000000117057824 */ /* 0x010fca00008e0600 */
[----:B------:R5:W3:Y:S01]  /*10e00*/  @!P0 LDG.E.U16 R11, desc[UR8][R4.64] ;  /* 0x00000008040b8981 */ /* 0x000ae2000c1e1500 */
[----:B------:R-:W-:-:S03]  /*10e10*/  PRMT R10, RZ, 0x7610, R10 ;  /* 0x00007610ff0a7816 */ /* 0x000fc6000000000a */
[----:B--2---:R0:W-:Y:S04]  /*10e20*/  STL [R1+0xd34], R12 ;  /* 0x000d340c01007387 */ /* 0x0041e80000100800 */
[----:B------:R-:W2:Y:S04]  /*10e30*/  LDL R15, [R1+0x424] ;  /* 0x00042400010f7983 */ /* 0x000ea80000100800 */
[----:B------:R-:W4:Y:S01]  /*10e40*/  LDL R14, [R1+0x234] ;  /* 0x00023400010e7983 */ /* 0x000f220000100800 */
[----:B-----5:R-:W-:-:S05]  /*10e50*/  IADD3 R4, P1, PT, R21, R18, RZ ;  /* 0x0000001215047210 */ /* 0x020fca0007f3e0ff */
[----:B------:R-:W-:-:S05]  /*10e60*/  IMAD.X R5, R19, 0x1, R0, P1 ;  /* 0x0000000113057824 */ /* 0x000fca00008e0600 */
[----:B------:R2:W5:Y:S04]  /*10e70*/  @!P0 LDG.E.U16 R10, desc[UR8][R4.64] ;  /* 0x00000008040a8981 */ /* 0x000568000c1e1500 */
[----:B---3--:R1:W-:Y:S04]  /*10e80*/  STL [R1+0xd38], R11 ;  /* 0x000d380b01007387 */ /* 0x0083e80000100800 */
[----:B0-----:R-:W3:Y:S04]  /*10e90*/  LDL R12, [R1+0x414] ;  /* 0x00041400010c7983 */ /* 0x001ee80000100800 */
[----:B-1----:R-:W3:Y:S01]  /*10ea0*/  LDL R11, [R1+0x224] ;  /* 0x00022400010b7983 */ /* 0x002ee20000100800 */
[----:B------:R-:W-:-:S02]  /*10eb0*/  PRMT R9, RZ, 0x7610, R9 ;  /* 0x00007610ff097816 */ /* 0x000fc40000000009 */
[----:B--2---:R-:W-:-:S05]  /*10ec0*/  IADD3 R4, P1, PT, R15, R18, RZ ;  /* 0x000000120f047210 */ /* 0x004fca0007f3e0ff */
[----:B----4-:R-:W-:-:S05]  /*10ed0*/  IMAD.X R5, R14, 0x1, R0, P1 ;  /* 0x000000010e057824 */ /* 0x010fca00008e0600 */
[----:B------:R3:W2:Y:S01]  /*10ee0*/  @!P0 LDG.E.U16 R9, desc[UR8][R4.64] ;  /* 0x0000000804098981 */ /* 0x0006a2000c1e1500 */
[----:B------:R-:W-:-:S03]  /*10ef0*/  PRMT R8, RZ, 0x7610, R8 ;  /* 0x00007610ff087816 */ /* 0x000fc60000000008 */
[----:B-----5:R0:W-:Y:S04]  /*10f00*/  STL [R1+0xd3c], R10 ;  /* 0x000d3c0a01007387 */ /* 0x0201e80000100800 */
[----:B------:R-:W4:Y:S04]  /*10f10*/  LDL R21, [R1+0x20c] ;  /* 0x00020c0001157983 */ /* 0x000f280000100800 */
[----:B------:R-:W5:Y:S04]  /*10f20*/  LDL R19, [R1+0x3f4] ;  /* 0x0003f40001137983 */ /* 0x000f680000100800 */
[----:B0-----:R-:W4:Y:S04]  /*10f30*/  LDL R10, [R1+0x404] ;  /* 0x00040400010a7983 */ /* 0x001f280000100800 */
[----:B------:R-:W5:Y:S04]  /*10f40*/  LDL R15, [R1+0x1fc] ;  /* 0x0001fc00010f7983 */ /* 0x000f680000100800 */
[----:B------:R-:W5:Y:S01]  /*10f50*/  LDL R14, [R1+0x3ec] ;  /* 0x0003ec00010e7983 */ /* 0x000f620000100800 */
[----:B---3--:R-:W-:-:S05]  /*10f60*/  IADD3 R4, P1, PT, R12, R18, RZ ;  /* 0x000000120c047210 */ /* 0x008fca0007f3e0ff */
[----:B------:R-:W-:-:S05]  /*10f70*/  IMAD.X R5, R11, 0x1, R0, P1 ;  /* 0x000000010b057824 */ /* 0x000fca00008e0600 */
[----:B------:R4:W3:Y:S04]  /*10f80*/  @!P0 LDG.E.U16 R8, desc[UR8][R4.64] ;  /* 0x0000000804088981 */ /* 0x0008e8000c1e1500 */
[----:B------:R0:W-:Y:S04]  /*10f90*/  STS.U16 [R2+UR4+0x700], R16 ;  /* 0x0007001002007988 */ /* 0x0001e80008000404 */
[----:B--2---:R1:W-:Y:S04]  /*10fa0*/  STL [R1+0xd40], R9 ;  /* 0x000d400901007387 */ /* 0x0043e80000100800 */
[----:B0-----:R-:W2:Y:S04]  /*10fb0*/  LDL R16, [R1+0x1ec] ;  /* 0x0001ec0001107983 */ /* 0x001ea80000100800 */
[----:B------:R-:W2:Y:S04]  /*10fc0*/  LDL R12, [R1+0x3e4] ;  /* 0x0003e400010c7983 */ /* 0x000ea80000100800 */
[----:B------:R-:W2:Y:S01]  /*10fd0*/  LDL R11, [R1+0x1dc] ;  /* 0x0001dc00010b7983 */ /* 0x000ea20000100800 */
[----:B----4-:R-:W-:-:S02]  /*10fe0*/  IADD3 R4, P1, PT, R10, R18, RZ ;  /* 0x000000120a047210 */ /* 0x010fc40007f3e0ff */
[----:B------:R-:W-:-:S03]  /*10ff0*/  PRMT R7, RZ, 0x7610, R7 ;  /* 0x00007610ff077816 */ /* 0x000fc60000000007 */
[----:B------:R-:W-:-:S05]  /*11000*/  IMAD.X R5, R21, 0x1, R0, P1 ;  /* 0x0000000115057824 */ /* 0x000fca00008e0600 */
[----:B------:R5:W4:Y:S04]  /*11010*/  @!P0 LDG.E.U16 R7, desc[UR8][R4.64] ;  /* 0x0000000804078981 */ /* 0x000b28000c1e1500 */
[----:B---3--:R0:W-:Y:S04]  /*11020*/  STL [R1+0xd44], R8 ;  /* 0x000d440801007387 */ /* 0x0081e80000100800 */
[----:B------:R-:W3:Y:S04]  /*11030*/  LDL R10, [R1+0x3dc] ;  /* 0x0003dc00010a7983 */ /* 0x000ee80000100800 */
[----:B-1----:R-:W3:Y:S01]  /*11040*/  LDL R9, [R1+0x1cc] ;  /* 0x0001cc0001097983 */ /* 0x002ee20000100800 */
[----:B-----5:R-:W-:-:S02]  /*11050*/  IADD3 R4, P1, PT, R19, R18, RZ ;  /* 0x0000001213047210 */ /* 0x020fc40007f3e0ff */
[----:B------:R-:W-:Y:S01]  /*11060*/  PRMT R6, RZ, 0x7610, R6 ;  /* 0x00007610ff067816 */ /* 0x000fe20000000006 */
[----:B------:R1:W-:Y:S02]  /*11070*/  STS.U16 [R2+UR4+0x100], R3 ;  /* 0x0001000302007988 */ /* 0x0003e40008000404 */
[--C-:B------:R-:W-:Y:S01]  /*11080*/  IMAD.X R5, R15, 0x1, R0.reuse, P1 ;  /* 0x000000010f057824 */ /* 0x100fe200008e0600 */
[----:B------:R-:W-:Y:S01]  /*11090*/  IADD3 R14, P1, PT, R14, R18, RZ ;  /* 0x000000120e0e7210 */ /* 0x000fe20007f3e0ff */
[----:B0-----:R-:W5:Y:S04]  /*110a0*/  LDL R8, [R1+0x3d4] ;  /* 0x0003d40001087983 */ /* 0x001f680000100800 */
[----:B------:R0:W5:Y:S01]  /*110b0*/  @!P0 LDG.E.U16 R6, desc[UR8][R4.64] ;  /* 0x0000000804068981 */ /* 0x000162000c1e1500 */
[----:B--2---:R-:W-:Y:S01]  /*110c0*/  IMAD.X R15, R16, 0x1, R0, P1 ;  /* 0x00000001100f7824 */ /* 0x004fe200008e0600 */
[----:B0-----:R-:W-:-:S06]  /*110d0*/  PRMT R5, RZ, 0x7610, R5 ;  /* 0x00007610ff057816 */ /* 0x001fcc0000000005 */
[----:B------:R0:W2:Y:S01]  /*110e0*/  @!P0 LDG.E.U16 R5, desc[UR8][R14.64] ;  /* 0x000000080e058981 */ /* 0x0000a2000c1e1500 */
[----:B------:R-:W-:Y:S02]  /*110f0*/  PRMT R4, RZ, 0x7610, R4 ;  /* 0x00007610ff047816 */ /* 0x000fe40000000004 */
[----:B0-----:R-:W-:-:S05]  /*11100*/  IADD3 R14, P1, PT, R12, R18, RZ ;  /* 0x000000120c0e7210 */ /* 0x001fca0007f3e0ff */
[----:B------:R-:W-:-:S05]  /*11110*/  IMAD.X R15, R11, 0x1, R0, P1 ;  /* 0x000000010b0f7824 */ /* 0x000fca00008e0600 */
[----:B------:R3:W2:Y:S01]  /*11120*/  @!P0 LDG.E.U16 R4, desc[UR8][R14.64] ;  /* 0x000000080e048981 */ /* 0x0006a2000c1e1500 */
[----:B-1----:R-:W-:-:S03]  /*11130*/  PRMT R3, RZ, 0x7610, R3 ;  /* 0x00007610ff037816 */ /* 0x002fc60000000003 */
[----:B----4-:R0:W-:Y:S04]  /*11140*/  STL [R1+0xd48], R7 ;  /* 0x000d480701007387 */ /* 0x0101e80000100800 */
[----:B0-----:R-:W4:Y:S01]  /*11150*/  LDL R7, [R1+0x1c8] ;  /* 0x0001c80001077983 */ /* 0x001f220000100800 */
[----:B---3--:R-:W-:-:S05]  /*11160*/  IADD3 R14, P1, PT, R10, R18, RZ ;  /* 0x000000120a0e7210 */ /* 0x008fca0007f3e0ff */
[----:B------:R-:W-:-:S05]  /*11170*/  IMAD.X R15, R9, 0x1, R0, P1 ;  /* 0x00000001090f7824 */ /* 0x000fca00008e0600 */
[----:B------:R0:W3:Y:S04]  /*11180*/  @!P0 LDG.E.U16 R3, desc[UR8][R14.64] ;  /* 0x000000080e038981 */ /* 0x0000e8000c1e1500 */
[----:B-----5:R1:W-:Y:S04]  /*11190*/  STL [R1+0xd4c], R6 ;  /* 0x000d4c0601007387 */ /* 0x0203e80000100800 */
[----:B-1----:R-:W5:Y:S04]  /*111a0*/  LDL R6, [R1+0x3cc] ;  /* 0x0003cc0001067983 */ /* 0x002f680000100800 */
[----:B--2---:R1:W-:Y:S01]  /*111b0*/  STL [R1+0xd50], R5 ;  /* 0x000d500501007387 */ /* 0x0043e20000100800 */
[----:B0-----:R-:W-:-:S03]  /*111c0*/  IADD3 R14, P1, PT, R8, R18, RZ ;  /* 0x00000012080e7210 */ /* 0x001fc60007f3e0ff */
[----:B-1----:R-:W2:Y:S04]  /*111d0*/  LDL R5, [R1+0x1d8] ;  /* 0x0001d80001057983 */ /* 0x002ea80000100800 */
[----:B------:R-:W2:Y:S04]  /*111e0*/  LDL.LU R28, [R1] ;  /* 0x00000000011c7983 */ /* 0x000ea80000300800 */
[----:B------:R-:W-:Y:S04]  /*111f0*/  STL [R1+0xd54], R4 ;  /* 0x000d540401007387 */ /* 0x000fe80000100800 */
[----:B------:R-:W2:Y:S04]  /*11200*/  LDL.LU R21, [R1+0x4] ;  /* 0x0000040001157983 */ /* 0x000ea80000300800 */
[----:B------:R0:W-:Y:S01]  /*11210*/  STS.U16 [R2+UR4+0x900], R13 ;  /* 0x0009000d02007988 */ /* 0x0001e20008000404 */
[----:B----4-:R-:W-:Y:S01]  /*11220*/  IMAD.X R15, R7, 0x1, R0, P1 ;  /* 0x00000001070f7824 */ /* 0x010fe200008e0600 */
[----:B0-----:R-:W-:-:S06]  /*11230*/  PRMT R13, RZ, 0x7610, R13 ;  /* 0x00007610ff0d7816 */ /* 0x001fcc000000000d */
[----:B------:R0:W4:Y:S04]  /*11240*/  @!P0 LDG.E.U16 R13, desc[UR8][R14.64] ;  /* 0x000000080e0d8981 */ /* 0x000128000c1e1500 */
[----:B---3--:R1:W-:Y:S04]  /*11250*/  STL [R1+0xd58], R3 ;  /* 0x000d580301007387 */ /* 0x0083e80000100800 */
[----:B------:R-:W3:Y:S01]  /*11260*/  LDL R4, [R1+0x3c4] ;  /* 0x0003c40001047983 */ /* 0x000ee20000100800 */
[----:B0-----:R-:W-:-:S03]  /*11270*/  PRMT R14, RZ, 0x7610, R14 ;  /* 0x00007610ff0e7816 */ /* 0x001fc6000000000e */
[----:B------:R2:W-:Y:S04]  /*11280*/  STS.U16 [R2+UR4+0x1100], R17 ;  /* 0x0011001102007988 */ /* 0x0005e80008000404 */
[----:B-1----:R-:W3:Y:S01]  /*11290*/  LDL R3, [R1+0x1e8] ;  /* 0x0001e80001037983 */ /* 0x002ee20000100800 */
[----:B-----5:R-:W-:-:S03]  /*112a0*/  IADD3 R16, P1, PT, R6, R18, RZ ;  /* 0x0000001206107210 */ /* 0x020fc60007f3e0ff */
[----:B------:R-:W5:Y:S01]  /*112b0*/  LDL R10, [R1+0x1f8] ;  /* 0x0001f800010a7983 */ /* 0x000f620000100800 */
[----:B------:R-:W-:-:S03]  /*112c0*/  PRMT R15, RZ, 0x7610, R15 ;  /* 0x00007610ff0f7816 */ /* 0x000fc6000000000f */
[----:B------:R-:W5:Y:S04]  /*112d0*/  LDL.LU R23, [R1+0x8] ;  /* 0x0000080001177983 */ /* 0x000f680000300800 */
[----:B------:R-:W5:Y:S04]  /*112e0*/  LDL R9, [R1+0x3b4] ;  /* 0x0003b40001097983 */ /* 0x000f680000100800 */
[----:B------:R-:W5:Y:S01]  /*112f0*/  LDL R8, [R1+0x208] ;  /* 0x0002080001087983 */ /* 0x000f620000100800 */
[----:B--2---:R-:W-:-:S05]  /*11300*/  IMAD.X R17, R5, 0x1, R0, P1 ;  /* 0x0000000105117824 */ /* 0x004fca00008e0600 */
[----:B------:R3:W2:Y:S04]  /*11310*/  @!P0 LDG.E.U16 R14, desc[UR8][R16.64] ;  /* 0x00000008100e8981 */ /* 0x0006a8000c1e1500 */
[----:B------:R0:W-:Y:S04]  /*11320*/  STS.U16 [R2+UR4+0x1500], R29 ;  /* 0x0015001d02007988 */ /* 0x0001e80008000404 */
[----:B----4-:R-:W-:Y:S04]  /*11330*/  STL [R1+0xd5c], R13 ;  /* 0x000d5c0d01007387 */ /* 0x010fe80000100800 */
[----:B0-----:R-:W4:Y:S04]  /*11340*/  LDL.LU R29, [R1+0x3bc] ;  /* 0x0003bc00011d7983 */ /* 0x001f280000300800 */
[----:B------:R-:W5:Y:S04]  /*11350*/  LDL.LU R25, [R1+0x10] ;  /* 0x0000100001197983 */ /* 0x000f680000300800 */
[----:B------:R-:W5:Y:S01]  /*11360*/  LDL R7, [R1+0x220] ;  /* 0x0002200001077983 */ /* 0x000f620000100800 */
[----:B---3--:R-:W-:-:S05]  /*11370*/  IADD3 R16, P1, PT, R4, R18, RZ ;  /* 0x0000001204107210 */ /* 0x008fca0007f3e0ff */
[----:B------:R-:W-:-:S05]  /*11380*/  IMAD.X R17, R3, 0x1, R0, P1 ;  /* 0x0000000103117824 */ /* 0x000fca00008e0600 */
[----:B------:R4:W3:Y:S04]  /*11390*/  @!P0 LDG.E.U16 R15, desc[UR8][R16.64] ;  /* 0x00000008100f8981 */ /* 0x0008e8000c1e1500 */
[----:B------:R0:W-:Y:S04]  /*113a0*/  STS.U16 [R2+UR4+0x1700], R28 ;  /* 0x0017001c02007988 */ /* 0x0001e80008000404 */
[----:B--2---:R-:W-:Y:S04]  /*113b0*/  STL [R1+0xd60], R14 ;  /* 0x000d600e01007387 */ /* 0x004fe80000100800 */
[----:B0-----:R-:W2:Y:S04]  /*113c0*/  LDL.LU R28, [R1+0x14] ;  /* 0x00001400011c7983 */ /* 0x001ea80000300800 */
[----:B------:R-:W2:Y:S04]  /*113d0*/  LDL R6, [R1+0x3a4] ;  /* 0x0003a40001067983 */ /* 0x000ea80000100800 */
[----:B------:R-:W2:Y:S04]  /*113e0*/  LDL R5, [R1+0x230] ;  /* 0x0002300001057983 */ /* 0x000ea80000100800 */
[----:B------:R-:W2:Y:S04]  /*113f0*/  LDL R4, [R1+0x39c] ;  /* 0x00039c0001047983 */ /* 0x000ea80000100800 */
[----:B------:R-:W2:Y:S01]  /*11400*/  LDL R3, [R1+0x240] ;  /* 0x0002400001037983 */ /* 0x000ea20000100800 */
[----:B----4-:R-:W-:-:S03]  /*11410*/  IADD3 R16, P1, PT, R29, R18, RZ ;  /* 0x000000121d107210 */ /* 0x010fc60007f3e0ff */
[----:B---3--:R-:W-:Y:S04]  /*11420*/  STL [R1+0xd64], R15 ;  /* 0x000d640f01007387 */ /* 0x008fe80000100800 */
[----:B------:R0:W-:Y:S04]  /*11430*/  STL [R1+0xa48], R29 ;  /* 0x000a481d01007387 */ /* 0x0001e80000100800 */
[----:B0-----:R-:W3:Y:S01]  /*11440*/  LDL.LU R29, [R1+0x3ac] ;  /* 0x0003ac00011d7983 */ /* 0x001ee20000300800 */
[----:B-----5:R-:W-:-:S03]  /*11450*/  IMAD.X R17, R10, 0x1, R0, P1 ;  /* 0x000000010a117824 */ /* 0x020fc600008e0600 */
[----:B------:R0:W-:Y:S02]  /*11460*/  STS.U16 [R2+UR4+0x300], R20 ;  /* 0x0003001402007988 */ /* 0x0001e40008000404 */
[----:B0-----:R-:W-:Y:S02]  /*11470*/  PRMT R20, RZ, 0x7610, R20 ;  /* 0x00007610ff147816 */ /* 0x001fe40000000014 */
[----:B------:R0:W-:Y:S04]  /*11480*/  STS.U16 [R2+UR4+0xb00], R22 ;  /* 0x000b001602007988 */ /* 0x0001e80008000404 */
[----:B------:R1:W4:Y:S01]  /*11490*/  @!P0 LDG.E.U16 R20, desc[UR8][R16.64] ;  /* 0x0000000810148981 */ /* 0x000322000c1e1500 */
[----:B0-----:R-:W-:Y:S02]  /*114a0*/  PRMT R22, RZ, 0x7610, R22 ;  /* 0x00007610ff167816 */ /* 0x001fe40000000016 */
[----:B-1----:R-:W-:-:S05]  /*114b0*/  IADD3 R16, P1, PT, R9, R18, RZ ;  /* 0x0000001209107210 */ /* 0x002fca0007f3e0ff */
[----:B------:R-:W-:Y:S01]  /*114c0*/  IMAD.X R17, R8, 0x1, R0, P1 ;  /* 0x0000000108117824 */ /* 0x000fe200008e0600 */
[----:B------:R0:W-:Y:S04]  /*114d0*/  STS.U16 [R2+UR4+0xd00], R24 ;  /* 0x000d001802007988 */ /* 0x0001e80008000404 */
[----:B------:R3:W5:Y:S01]  /*114e0*/  @!P0 LDG.E.U16 R22, desc[UR8][R16.64] ;  /* 0x0000000810168981 */ /* 0x000762000c1e1500 */
[----:B0-----:R-:W-:-:S03]  /*114f0*/  PRMT R24, RZ, 0x7610, R24 ;  /* 0x00007610ff187816 */ /* 0x001fc60000000018 */
[----:B------:R0:W-:Y:S02]  /*11500*/  STS.U16 [R2+UR4+0xf00], R26 ;  /* 0x000f001a02007988 */ /* 0x0001e40008000404 */
[----:B0-----:R-:W-:Y:S02]  /*11510*/  PRMT R26, RZ, 0x7610, R26 ;  /* 0x00007610ff1a7816 */ /* 0x001fe4000000001a */
[----:B---3--:R-:W-:-:S05]  /*11520*/  IADD3 R16, P1, PT, R29, R18, RZ ;  /* 0x000000121d107210 */ /* 0x008fca0007f3e0ff */
[----:B------:R-:W-:-:S05]  /*11530*/  IMAD.X R17, R7, 0x1, R0, P1 ;  /* 0x0000000107117824 */ /* 0x000fca00008e0600 */
[----:B------:R2:W3:Y:S02]  /*11540*/  @!P0 LDG.E.U16 R24, desc[UR8][R16.64] ;  /* 0x0000000810188981 */ /* 0x0004e4000c1e1500 */
[----:B--2---:R-:W-:-:S05]  /*11550*/  IADD3 R16, P1, PT, R6, R18, RZ ;  /* 0x0000001206107210 */ /* 0x004fca0007f3e0ff */
[----:B------:R-:W-:-:S05]  /*11560*/  IMAD.X R17, R5, 0x1, R0, P1 ;  /* 0x0000000105117824 */ /* 0x000fca00008e0600 */
[----:B------:R0:W2:Y:S04]  /*11570*/  @!P0 LDG.E.U16 R26, desc[UR8][R16.64] ;  /* 0x00000008101a8981 */ /* 0x0000a8000c1e1500 */
[----:B----4-:R-:W-:Y:S04]  /*11580*/  STL [R1+0xd68], R20 ;  /* 0x000d681401007387 */ /* 0x010fe80000100800 */
[----:B-----5:R-:W-:Y:S04]  /*11590*/  STL [R1+0xd6c], R22 ;  /* 0x000d6c1601007387 */ /* 0x020fe80000100800 */
[----:B------:R-:W-:Y:S01]  /*115a0*/  STL [R1+0xd70], R29 ;  /* 0x000d701d01007387 */ /* 0x000fe20000100800 */
[----:B0-----:R-:W-:-:S05]  /*115b0*/  IADD3 R16, P1, PT, R4, R18, RZ ;  /* 0x0000001204107210 */ /* 0x001fca0007f3e0ff */
[----:B------:R-:W-:Y:S01]  /*115c0*/  IMAD.X R17, R3, 0x1, R0, P1 ;  /* 0x0000000103117824 */ /* 0x000fe200008e0600 */
[----:B------:R-:W-:Y:S04]  /*115d0*/  STS.U16 [R2+UR4+0x1900], R21 ;  /* 0x0019001502007988 */ /* 0x000fe80008000404 */
[----:B------:R-:W-:Y:S04]  /*115e0*/  STS.U16 [R2+UR4+0x1b00], R23 ;  /* 0x001b001702007988 */ /* 0x000fe80008000404 */
[----:B------:R-:W-:Y:S04]  /*115f0*/  STS.U16 [R2+UR4+0x1d00], R25 ;  /* 0x001d001902007988 */ /* 0x000fe80008000404 */
[----:B------:R-:W-:Y:S01]  /*11600*/  STS.U16 [R2+UR4+0x1f00], R28 ;  /* 0x001f001c02007988 */ /* 0x000fe20008000404 */
[----:B------:R-:W-:-:S06]  /*11610*/  PRMT R18, RZ, 0x7610, R18 ;  /* 0x00007610ff127816 */ /* 0x000fcc0000000012 */
[----:B------:R0:W4:Y:S02]  /*11620*/  @!P0 LDG.E.U16 R18, desc[UR8][R16.64] ;  /* 0x0000000810128981 */ /* 0x000124000c1e1500 */
[----:B0-----:R-:W0:Y:S02]  /*11630*/  S2R R17, SR_TID.X ;  /* 0x0000000000117919 */ /* 0x001e240000002100 */
[----:B------:R-:W-:Y:S01]  /*11640*/  STS.U16 [R2+UR4+0x1300], R27 ;  /* 0x0013001b02007988 */ /* 0x000fe20008000404 */
[----:B0-----:R-:W-:-:S03]  /*11650*/  IMAD.SHL.U32 R16, R17, 0x20, RZ ;  /* 0x0000002011107824 */ /* 0x001fc600078e00ff */
[----:B---3--:R-:W-:Y:S04]  /*11660*/  STL [R1+0xd74], R24 ;  /* 0x000d741801007387 */ /* 0x008fe80000100800 */
[----:B--2---:R0:W-:Y:S04]  /*11670*/  STL [R1+0xd78], R26 ;  /* 0x000d781a01007387 */ /* 0x0041e80000100800 */
[----:B0-----:R-:W2:Y:S04]  /*11680*/  LDL.LU R26, [R1+0x34] ;  /* 0x00003400011a7983 */ /* 0x001ea80000300800 */
[----:B------:R-:W3:Y:S04]  /*11690*/  LDL.LU R24, [R1+0x38] ;  /* 0x0000380001187983 */ /* 0x000ee80000300800 */
[----:B------:R-:W5:Y:S04]  /*116a0*/  LDL.LU R29, [R1+0x3c] ;  /* 0x00003c00011d7983 */ /* 0x000f680000300800 */
[----:B------:R-:W4:Y:S04]  /*116b0*/  LDL.LU R22, [R1+0x40] ;  /* 0x0000400001167983 */ /* 0x000f280000300800 */
        /* <DEDUP_REMOVED lines=18> */
[----:B------:R-:W4:Y:S01]  /*117e0*/  LDL.LU R28, [R1+0x1c] ;  /* 0x00001c00011c7983 */ /* 0x000f220000300800 */
[----:B------:R-:W-:-:S02]  /*117f0*/  SHF.R.S32.HI R0, RZ, 0x2, R17 ;  /* 0x00000002ff007819 */ /* 0x000fc40000011411 */
[----:B------:R-:W-:Y:S02]  /*11800*/  LOP3.LUT R16, R16, 0x60, RZ, 0xc0, !PT ;  /* 0x0000006010107812 */ /* 0x000fe400078ec0ff */
[----:B------:R-:W-:Y:S01]  /*11810*/  SGXT R0, R0, 0x1 ;  /* 0x000000010000781a */ /* 0x000fe20000000200 */
[C---:B------:R-:W-:Y:S02]  /*11820*/  IMAD.SHL.U32 R27, R17.reuse, 0x2, RZ ;  /* 0x00000002111b7824 */ /* 0x040fe400078e00ff */
[----:B------:R-:W-:Y:S01]  /*11830*/  IMAD.SHL.U32 R17, R17, 0x10, RZ ;  /* 0x0000001011117824 */ /* 0x000fe200078e00ff */
[----:B------:R-:W-:-:S04]  /*11840*/  LOP3.LUT R0, R16, 0x90, R0, 0xf8, !PT ;  /* 0x0000009010007812 */ /* 0x000fc800078ef800 */
[----:B------:R-:W-:Y:S02]  /*11850*/  LOP3.LUT R0, R0, 0x10, R27, 0x78, !PT ;  /* 0x0000001000007812 */ /* 0x000fe400078e781b */
[----:B------:R-:W-:-:S04]  /*11860*/  LOP3.LUT R17, R17, 0x100, RZ, 0xc0, !PT ;  /* 0x0000010011117812 */ /* 0x000fc800078ec0ff */
[----:B------:R-:W-:Y:S02]  /*11870*/  IADD3 R17, PT, PT, R0, UR4, R17 ;  /* 0x0000000400117c10 */ /* 0x000fe4000fffe011 */
[----:B------:R-:W0:Y:S02]  /*11880*/  S2R R0, SR_TID.X ;  /* 0x0000000000007919 */ /* 0x000e240000002100 */
[C---:B0-----:R-:W-:Y:S01]  /*11890*/  IMAD.SHL.U32 R27, R0.reuse, 0x2, RZ ;  /* 0x00000002001b7824 */ /* 0x041fe200078e00ff */
[C---:B------:R-:W-:Y:S01]  /*118a0*/  LOP3.LUT R16, R0.reuse, 0x60, RZ, 0xc0, !PT ;  /* 0x0000006000107812 */ /* 0x040fe200078ec0ff */
[----:B------:R-:W-:-:S05]  /*118b0*/  IMAD.SHL.U32 R0, R0, 0x8, RZ ;  /* 0x0000000800007824 */ /* 0x000fca00078e00ff */
[----:B------:R-:W-:Y:S02]  /*118c0*/  LOP3.LUT R0, R0, 0x30, R27, 0x48, !PT ;  /* 0x0000003000007812 */ /* 0x000fe400078e481b */
[----:B------:R-:W0:Y:S01]  /*118d0*/  S2R R27, SR_TID.X ;  /* 0x00000000001b7919 */ /* 0x000e220000002100 */
[----:B------:R-:W-:Y:S02]  /*118e0*/  IMAD.SHL.U32 R16, R16, 0x10, RZ ;  /* 0x0000001010107824 */ /* 0x000fe400078e00ff */
[----:B0-----:R-:W-:-:S05]  /*118f0*/  IMAD.SHL.U32 R27, R27, 0x40, RZ ;  /* 0x000000401b1b7824 */ /* 0x001fca00078e00ff */
[----:B------:R-:W-:-:S04]  /*11900*/  LOP3.LUT R27, R27, 0x1c0, RZ, 0xc0, !PT ;  /* 0x000001c01b1b7812 */ /* 0x000fc800078ec0ff */
[----:B------:R-:W-:Y:S02]  /*11910*/  IADD3 R16, PT, PT, R16, UR4, R27 ;  /* 0x0000000410107c10 */ /* 0x000fe4000fffe01b */
[----:B------:R-:W4:Y:S03]  /*11920*/  LDL.LU R27, [R1+0xc] ;  /* 0x00000c00011b7983 */ /* 0x000f260000300800 */
[----:B------:R-:W-:Y:S02]  /*11930*/  IMAD.IADD R0, R0, 0x1, R16 ;  /* 0x0000000100007824 */ /* 0x000fe400078e0210 */
[----:B------:R-:W4:Y:S04]  /*11940*/  LDL.LU R16, [R1+0x18] ;  /* 0x0000180001107983 */ /* 0x000f280000300800 */
[----:B--2---:R0:W-:Y:S04]  /*11950*/  STS.U16 [R2+UR4+0x5700], R26 ;  /* 0x0057001a02007988 */ /* 0x0041e80008000404 */
[----:B---3--:R1:W-:Y:S04]  /*11960*/  STS.U16 [R2+UR4+0x5900], R24 ;  /* 0x0059001802007988 */ /* 0x0083e80008000404 */
[----:B-----5:R2:W-:Y:S04]  /*11970*/  STS.U16 [R2+UR4+0x5b00], R29 ;  /* 0x005b001d02007988 */ /* 0x0205e80008000404 */
[----:B0-----:R-:W3:Y:S04]  /*11980*/  LDL.LU R26, [R1+0xd78] ;  /* 0x000d7800011a7983 */ /* 0x001ee80000300800 */
[----:B-1----:R-:W5:Y:S04]  /*11990*/  LDL.LU R24, [R1+0xd74] ;  /* 0x000d740001187983 */ /* 0x002f680000300800 */
[----:B--2---:R-:W2:Y:S04]  /*119a0*/  LDL.LU R29, [R1+0xd70] ;  /* 0x000d7000011d7983 */ /* 0x004ea80000300800 */
[----:B----4-:R0:W-:Y:S04]  /*119b0*/  STS.U16 [R2+UR4+0x5d00], R22 ;  /* 0x005d001602007988 */ /* 0x0101e80008000404 */
[----:B------:R1:W-:Y:S04]  /*119c0*/  STS.U16 [R2+UR4+0x5f00], R20 ;  /* 0x005f001402007988 */ /* 0x0003e80008000404 */
[----:B------:R4:W-:Y:S04]  /*119d0*/  STS.U16 [R2+UR4+0x6100], R15 ;  /* 0x0061000f02007988 */ /* 0x0009e80008000404 */
[----:B0-----:R-:W2:Y:S04]  /*119e0*/  LDL.LU R22, [R1+0xd6c] ;  /* 0x000d6c0001167983 */ /* 0x001ea80000300800 */
[----:B-1----:R-:W2:Y:S04]  /*119f0*/  LDL.LU R20, [R1+0xd68] ;  /* 0x000d680001147983 */ /* 0x002ea80000300800 */
[----:B----4-:R-:W4:Y:S04]  /*11a00*/  LDL.LU R15, [R1+0xd64] ;  /* 0x000d6400010f7983 */ /* 0x010f280000300800 */
[----:B------:R0:W-:Y:S04]  /*11a10*/  STS.U16 [R2+UR4+0x6300], R14 ;  /* 0x0063000e02007988 */ /* 0x0001e80008000404 */
[----:B------:R1:W-:Y:S04]  /*11a20*/  STS.U16 [R2+UR4+0x6500], R13 ;  /* 0x0065000d02007988 */ /* 0x0003e80008000404 */
[----:B------:R1:W-:Y:S04]  /*11a30*/  STS.U16 [R2+UR4+0x6700], R3 ;  /* 0x0067000302007988 */ /* 0x0003e80008000404 */
[----:B0-----:R-:W4:Y:S04]  /*11a40*/  LDL.LU R14, [R1+0xd60] ;  /* 0x000d6000010e7983 */ /* 0x001f280000300800 */
[----:B-1----:R-:W4:Y:S04]  /*11a50*/  LDL.LU R13, [R1+0xd5c] ;  /* 0x000d5c00010d7983 */ /* 0x002f280000300800 */
[----:B------:R-:W4:Y:S04]  /*11a60*/  LDL.LU R3, [R1+0xd58] ;  /* 0x000d580001037983 */ /* 0x000f280000300800 */
        /* <DEDUP_REMOVED lines=26> */
[----:B0-----:R-:W4:Y:S04]  /*11c10*/  LDL.LU R25, [R1+0xd24] ;  /* 0x000d240001197983 */ /* 0x001f280000300800 */
[----:B-1----:R-:W4:Y:S04]  /*11c20*/  LDL.LU R28, [R1+0xd20] ;  /* 0x000d2000011c7983 */ /* 0x002f280000300800 */
[----:B------:R-:W-:Y:S04]  /*11c30*/  STS.U16 [R2+UR4+0x5500], R18 ;  /* 0x0055001202007988 */ /* 0x000fe80008000404 */
[----:B------:R-:W-:Y:S04]  /*11c40*/  STS.U16 [R2+UR4+0x2700], R27 ;  /* 0x0027001b02007988 */ /* 0x000fe80008000404 */
[----:B------:R-:W-:Y:S04]  /*11c50*/  STS.U16 [R2+UR4+0x2500], R16 ;  /* 0x0025001002007988 */ /* 0x000fe80008000404 */
[----:B---3--:R-:W-:Y:S04]  /*11c60*/  STS.U16 [R2+UR4+0x5300], R26 ;  /* 0x0053001a02007988 */ /* 0x008fe80008000404 */
[----:B-----5:R-:W-:Y:S04]  /*11c70*/  STS.U16 [R2+UR4+0x5100], R24 ;  /* 0x0051001802007988 */ /* 0x020fe80008000404 */
[----:B--2---:R-:W-:Y:S04]  /*11c80*/  STS.U16 [R2+UR4+0x4f00], R22 ;  /* 0x004f001602007988 */ /* 0x004fe80008000404 */
[----:B------:R-:W-:Y:S04]  /*11c90*/  STS.U16 [R2+UR4+0x4d00], R20 ;  /* 0x004d001402007988 */ /* 0x000fe80008000404 */
[----:B----4-:R-:W-:Y:S04]  /*11ca0*/  STS.U16 [R2+UR4+0x4b00], R15 ;  /* 0x004b000f02007988 */ /* 0x010fe80008000404 */
[----:B------:R-:W-:Y:S04]  /*11cb0*/  STS.U16 [R2+UR4+0x4900], R14 ;  /* 0x0049000e02007988 */ /* 0x000fe80008000404 */
        /* <DEDUP_REMOVED lines=15> */
[----:B------:R-:W-:Y:S01]  /*11db0*/  STS.U16 [R2+UR4+0x2900], R28 ;  /* 0x0029001c02007988 */ /* 0x000fe20008000404 */
[----:B------:R-:W-:Y:S06]  /*11dc0*/  BAR.SYNC.DEFER_BLOCKING 0x0 ;  /* 0x0000000000007b1d */ /* 0x000fec0000010000 */
[----:B------:R-:W0:Y:S04]  /*11dd0*/  LDSM.16.M88.4 R8, [R0] ;  /* 0x000000000008783b */ /* 0x000e280000000200 */
[----:B------:R-:W1:Y:S04]  /*11de0*/  LDSM.16.M88.4 R4, [R0+0x800] ;  /* 0x000800000004783b */ /* 0x000e680000000200 */
[----:B------:R-:W-:Y:S04]  /*11df0*/  STL [R1+0xa88], R29 ;  /* 0x000a881d01007387 */ /* 0x000fe80000100800 */
[----:B------:R-:W-:Y:S04]  /*11e00*/  STL [R1+0xcc8], R17 ;  /* 0x000cc81101007387 */ /* 0x000fe80000100800 */
[----:B------:R-:W-:Y:S04]  /*11e10*/  LDSM.16.MT88.4 R24, [R17+0x8000] ;  /* 0x008000001118783b */ /* 0x000fe80000004200 */
[----:B------:R-:W-:Y:S04]  /*11e20*/  LDSM.16.M88.4 R12, [R0+0x3800] ;  /* 0x00380000000c783b */ /* 0x000fe80000000200 */
[----:B0-----:R-:W-:Y:S01]  /*11e30*/  STL.64 [R1+0x1a8], R10 ;  /* 0x0001a80a01007387 */ /* 0x001fe20000100a00 */
[----:B-1----:R-:W-:-:S03]  /*11e40*/  IMAD.MOV.U32 R19, RZ, RZ, R4 ;  /* 0x000000ffff137224 */ /* 0x002fc600078e0004 */
[----:B------:R-:W-:Y:S01]  /*11e50*/  STL.64 [R1+0x198], R6 ;  /* 0x0001980601007387 */ /* 0x000fe20000100a00 */
[----:B------:R-:W-:-:S03]  /*11e60*/  IMAD.MOV.U32 R18, RZ, RZ, R5 ;  /* 0x000000ffff127224 */ /* 0x000fc600078e0005 */
[----:B------:R-:W0:Y:S02]  /*11e70*/  LDSM.16.M88.4 R4, [R0+0x1000] ;  /* 0x001000000004783b */ /* 0x000e240000000200 */
[----:B0-----:R-:W-:Y:S02]  /*11e80*/  IMAD.MOV.U32 R21, RZ, RZ, R4 ;  /* 0x000000ffff157224 */ /* 0x001fe400078e0004 */
[----:B------:R-:W-:Y:S01]  /*11e90*/  IMAD.MOV.U32 R20, RZ, RZ, R5 ;  /* 0x000000ffff147224 */ /* 0x000fe200078e0005 */
[----:B------:R-:W-:Y:S04]  /*11ea0*/  STL.64 [R1+0x188], R6 ;  /* 0x0001880601007387 */ /* 0x000fe80000100a00 */
[----:B------:R0:W-:Y:S04]  /*11eb0*/  STL.64 [R1+0xd18], R20 ;  /* 0x000d181401007387 */ /* 0x0001e80000100a00 */
[----:B0-----:R-:W2:Y:S04]  /*11ec0*/  LDL.LU.64 R20, [R1+0x640] ;  /* 0x0006400001147983 */ /* 0x001ea80000300a00 */
[----:B------:R-:W2:Y:S01]  /*11ed0*/  LDL.LU.64 R22, [R1+0x648] ;  /* 0x0006480001167983 */ /* 0x000ea20000300a00 */
[----:B------:R-:W-:-:S02]  /*11ee0*/  IMAD.MOV.U32 R29, RZ, RZ, R8 ;  /* 0x000000ffff1d7224 */ /* 0x000fc400078e0008 */
[----:B------:R-:W-:Y:S02]  /*11ef0*/  IMAD.MOV.U32 R28, RZ, RZ, R9 ;  /* 0x000000ffff1c7224 */ /* 0x000fe400078e0009 */
[----:B------:R-:W0:Y:S02]  /*11f00*/  LDSM.16.M88.4 R8, [R0+0x1800] ;  /* 0x001800000008783b */ /* 0x000e240000000200 */
[----:B0-----:R-:W-:Y:S02]  /*11f10*/  IMAD.MOV.U32 R5, RZ, RZ, R8 ;  /* 0x000000ffff057224 */ /* 0x001fe400078e0008 */
[----:B------:R-:W-:Y:S01]  /*11f20*/  STL.64 [R1+0x178], R10 ;  /* 0x0001780a01007387 */ /* 0x000fe20000100a00 */
[----:B------:R-:W-:-:S03]  /*11f30*/  IMAD.MOV.U32 R4, RZ, RZ, R9 ;  /* 0x000000ffff047224 */ /* 0x000fc600078e0009 */
        /* <DEDUP_REMOVED lines=12> */
[----:B------:R-:W0:Y:S04]  /*12000*/  LDSM.16.M88.4 R8, [R0+0x4000] ;  /* 0x004000000008783b */ /* 0x000e280000000200 */
[----:B0-----:R-:W-:Y:S04]  /*12010*/  STL.64 [R1+0xcf0], R10 ;  /* 0x000cf00a01007387 */ /* 0x001fe80000100a00 */
[----:B------:R0:W-:Y:S02]  /*12020*/  STL.64 [R1+0xce8], R8 ;  /* 0x000ce80801007387 */ /* 0x0001e40000100a00 */
[----:B0-----:R-:W-:-:S02]  /*12030*/  IMAD.MOV.U32 R8, RZ, RZ, R29 ;  /* 0x000000ffff087224 */ /* 0x001fc400078e001d */
[----:B------:R-:W-:-:S07]  /*12040*/  IMAD.MOV.U32 R9, RZ, RZ, R28 ;  /* 0x000000ffff097224 */ /* 0x000fce00078e001c */
[----:B--2---:R-:W-:Y:S01]  /*12050*/  HMMA.16816.F32 R8, R24, R8, R20 ;  /* 0x000000081808723c */ /* 0x004fe20000001814 */
[----:B------:R-:W2:-:S15]  /*12060*/  LDL.LU.64 R20, [R1+0xd18] ;  /* 0x000d180001147983 */ /* 0x000e9e0000300a00 */
[----:B------:R-:W-:-:S03]  /*12070*/  NOP ;  /* 0x0000000000007918 */ /* 0x000fc60000000000 */
[----:B------:R2:W-:Y:S04]  /*12080*/  STL.64 [R1+0xb0], R8 ;  /* 0x0000b00801007387 */ /* 0x0005e80000100a00 */
[----:B------:R-:W-:Y:S01]  /*12090*/  STL.64 [R1+0xb8], R10 ;  /* 0x0000b80a01007387 */ /* 0x000fe20000100a00 */
[----:B--2---:R-:W-:Y:S02]  /*120a0*/  IMAD.MOV.U32 R8, RZ, RZ, R21 ;  /* 0x000000ffff087224 */ /* 0x004fe400078e0015 */
[----:B------:R-:W-:-:S05]  /*120b0*/  IMAD.MOV.U32 R9, RZ, RZ, R20 ;  /* 0x000000ffff097224 */ /* 0x000fca00078e0014 */
[----:B------:R0:W-:Y:S04]  /*120c0*/  STL.64 [R1+0xd00], R8 ;  /* 0x000d000801007387 */ /* 0x0001e80000100a00 */
[----:B------:R-:W2:Y:S04]  /*120d0*/  LDL.LU.64 R20, [R1+0x5d0] ;  /* 0x0005d00001147983 */ /* 0x000ea80000300a00 */
[----:B------:R-:W3:Y:S01]  /*120e0*/  LDL.LU.64 R22, [R1+0x5d8] ;  /* 0x0005d80001167983 */ /* 0x000ee20000300a00 */
[----:B0-----:R-:W-:Y:S02]  /*120f0*/  IMAD.MOV.U32 R8, RZ, RZ, R19 ;  /* 0x000000ffff087224 */ /* 0x001fe400078e0013 */
[----:B------:R-:W-:Y:S01]  /*12100*/  IMAD.MOV.U32 R9, RZ, RZ, R18 ;  /* 0x000000ffff097224 */ /* 0x000fe200078e0012 */
[----:B---3--:R-:W-:Y:S04]  /*12110*/  STL.64 [R1+0xc98], R22 ;  /* 0x000c981601007387 */ /* 0x008fe80000100a00 */
[----:B--2---:R0:W-:Y:S02]  /*12120*/  STL.64 [R1+0xc90], R20 ;  /* 0x000c901401007387 */ /* 0x0041e40000100a00 */
[----:B0-----:R-:W-:-:S02]  /*12130*/  IMAD.MOV.U32 R20, RZ, RZ, R17 ;  /* 0x000000ffff147224 */ /* 0x001fc400078e0011 */
[----:B------:R-:W-:-:S05]  /*12140*/  IMAD.MOV.U32 R21, RZ, RZ, R16 ;  /* 0x000000ffff157224 */ /* 0x000fca00078e0010 */
[----:B------:R-:W-:Y:S04]  /*12150*/  STL.64 [R1+0xca8], R20 ;  /* 0x000ca81401007387 */ /* 0x000fe80000100a00 */
[----:B------:R-:W2:Y:S04]  /*12160*/  LDL.LU.64 R16, [R1+0x600] ;  /* 0x0006000001107983 */ /* 0x000ea80000300a00 */
[----:B------:R-:W3:Y:S04]  /*12170*/  LDL.LU.64 R18, [R1+0x608] ;  /* 0x0006080001127983 */ /* 0x000ee80000300a00 */
[----:B---3--:R-:W-:Y:S04]  /*12180*/  STL.64 [R1+0xcd8], R18 ;  /* 0x000cd81201007387 */ /* 0x008fe80000100a00 */
[----:B--2---:R0:W-:Y:S02]  /*12190*/  STL.64 [R1+0xcd0], R16 ;  /* 0x000cd01001007387 */ /* 0x0041e40000100a00 */
[----:B0-----:R-:W-:-:S02]  /*121a0*/  IMAD.MOV.U32 R16, RZ, RZ, R5 ;  /* 0x000000ffff107224 */ /* 0x001fc400078e0005 */
[----:B------:R-:W-:-:S05]  /*121b0*/  IMAD.MOV.U32 R17, RZ, RZ, R4 ;  /* 0x000000ffff117224 */ /* 0x000fca00078e0004 */
[----:B------:R0:W-:Y:S04]  /*121c0*/  STL.64 [R1+0xcf8], R16 ;  /* 0x000cf81001007387 */ /* 0x0001e80000100a00 */
[----:B0-----:R-:W2:Y:S04]  /*121d0*/  LDL.LU.64 R16, [R1+0x620] ;  /* 0x0006200001107983 */ /* 0x001ea80000300a00 */
[----:B------:R-:W3:Y:S01]  /*121e0*/  LDL.LU.64 R18, [R1+0x628] ;  /* 0x0006280001127983 */ /* 0x000ee20000300a00 */
[----:B------:R-:W-:Y:S02]  /*121f0*/  IMAD.MOV.U32 R20, RZ, RZ, R7 ;  /* 0x000000ffff147224 */ /* 0x000fe400078e0007 */
[----:B------:R-:W-:Y:S01]  /*12200*/  IMAD.MOV.U32 R21, RZ, RZ, R6 ;  /* 0x000000ffff157224 */ /* 0x000fe200078e0006 */
[----:B---3--:R-:W-:Y:S04]  /*12210*/  STL.64 [R1+0xd10], R18 ;  /* 0x000d101201007387 */ /* 0x008fe80000100a00 */
[----:B--2---:R0:W-:Y:S04]  /*12220*/  STL.64 [R1+0xd08], R16 ;  /* 0x000d081001007387 */ /* 0x0041e80000100a00 */
[----:B0-----:R-:W2:Y:S04]  /*12230*/  LDL.LU.64 R16, [R1+0x630] ;  /* 0x0006300001107983 */ /* 0x001ea80000300a00 */
[----:B------:R-:W2:Y:S04]  /*12240*/  LDL.LU.64 R18, [R1+0x638] ;  /* 0x0006380001127983 */ /* 0x000ea80000300a00 */
[----:B------:R0:W-:Y:S02]  /*12250*/  STL.64 [R1+0xcc0], R20 ;  /* 0x000cc01401007387 */ /* 0x0001e40000100a00 */
[----:B0-----:R-:W-:-:S02]  /*12260*/  IMAD.MOV.U32 R20, RZ, RZ, R3 ;  /* 0x000000ffff147224 */ /* 0x001fc400078e0003 */
[----:B------:R-:W-:-:S05]  /*12270*/  IMAD.MOV.U32 R21, RZ, RZ, R2 ;  /* 0x000000ffff157224 */ /* 0x000fca00078e0002 */
[----:B------:R0:W-:Y:S04]  /*12280*/  STL.64 [R1+0xce0], R20 ;  /* 0x000ce01401007387 */ /* 0x0001e80000100a00 */
[----:B0-----:R-:W3:Y:S04]  /*12290*/  LDL.LU.64 R20, [R1+0x610] ;  /* 0x0006100001147983 */ /* 0x001ee80000300a00 */
[----:B------:R-:W3:Y:S04]  /*122a0*/  LDL.LU.64 R22, [R1+0x618] ;  /* 0x0006180001167983 */ /* 0x000ee80000300a00 */
[----:B------:R-:W4:Y:S04]  /*122b0*/  LDL.LU.64 R4, [R1+0x5c0] ;  /* 0x0005c00001047983 */ /* 0x000f280000300a00 */
[----:B------:R-:W-:Y:S04]  /*122c0*/  STL.64 [R1+0x138], R14 ;  /* 0x0001380e01007387 */ /* 0x000fe80000100a00 */
[----:B------:R0:W-:Y:S04]  /*122d0*/  STL.64 [R1+0xca0], R12 ;  /* 0x000ca00c01007387 */ /* 0x0001e80000100a00 */
[----:B0-----:R-:W5:Y:S04]  /*122e0*/  LDL.LU.64 R12, [R1+0x5e0] ;  /* 0x0005e000010c7983 */ /* 0x001f680000300a00 */
[----:B------:R-:W3:Y:S01]  /*122f0*/  LDL.LU.64 R14, [R1+0x5e8] ;  /* 0x0005e800010e7983 */ /* 0x000ee20000300a00 */
[C---:B--2---:R-:W-:Y:S03]  /*12300*/  HMMA.16816.F32 R8, R24.reuse, R8, R16 ;  /* 0x000000081808723c */ /* 0x044fe60000001810 */
[----:B---3--:R-:W-:Y:S04]  /*12310*/  STL.64 [R1+0xcb8], R14 ;  /* 0x000cb80e01007387 */ /* 0x008fe80000100a00 */
[----:B-----5:R0:W-:Y:S04]  /*12320*/  STL.64 [R1+0xcb0], R12 ;  /* 0x000cb00c01007387 */ /* 0x0201e80000100a00 */
[----:B0-----:R-:W2:Y:S04]  /*12330*/  LDL.LU.64 R12, [R1+0x5f0] ;  /* 0x0005f000010c7983 */ /* 0x001ea80000300a00 */
[----:B------:R-:W2:Y:S04]  /*12340*/  LDL.LU.64 R14, [R1+0x5f8] ;  /* 0x0005f800010e7983 */ /* 0x000ea80000300a00 */
[----:B------:R-:W4:Y:S04]  /*12350*/  LDL.LU.64 R6, [R1+0x5c8] ;  /* 0x0005c80001067983 */ /* 0x000f280000300a00 */
[----:B------:R-:W3:Y:S04]  /*12360*/  LDL.LU.64 R18, [R1+0xd10] ;  /* 0x000d100001127983 */ /* 0x000ee80000300a00 */
[----:B------:R-:W3:Y:S04]  /*12370*/  LDL.LU.64 R16, [R1+0xd08] ;  /* 0x000d080001107983 */ /* 0x000ee80000300a00 */
[----:B------:R0:W-:Y:S04]  /*12380*/  STL.64 [R1+0xa0], R8 ;  /* 0x0000a00801007387 */ /* 0x0001e80000100a00 */
[----:B------:R3:W-:Y:S04]  /*12390*/  STL.64 [R1+0xa8], R10 ;  /* 0x0000a80a01007387 */ /* 0x0007e80000100a00 */
[----:B0-----:R-:W3:Y:S02]  /*123a0*/  LDL.LU.64 R8, [R1+0xd00] ;  /* 0x000d000001087983 */ /* 0x001ee40000300a00 */
[----:B---3--:R-:W-:Y:S02]  /*123b0*/  HMMA.16816.F32 R8, R24, R8, R16 ;  /* 0x000000081808723c */ /* 0x008fe40000001810 */
[----:B------:R-:W3:-:S15]  /*123c0*/  LDL.LU.64 R16, [R1+0xcf8] ;  /* 0x000cf80001107983 */ /* 0x000ede0000300a00 */
[----:B------:R-:W-:Y:S02]  /*123d0*/  NOP ;  /* 0x0000000000007918 */ /* 0x000fe40000000000 */
[----:B------:R-:W-:Y:S04]  /*123e0*/  STL.64 [R1+0x90], R8 ;  /* 0x0000900801007387 */ /* 0x000fe80000100a00 */
[----:B------:R0:W-:Y:S04]  /*123f0*/  STL.64 [R1+0x98], R10 ;  /* 0x0000980a01007387 */ /* 0x0001e80000100a00 */
[----:B0-----:R-:W5:Y:S04]  /*12400*/  LDL.LU.64 R10, [R1+0xcf0] ;  /* 0x000cf000010a7983 */ /* 0x001f680000300a00 */
[----:B------:R-:W4:Y:S01]  /*12410*/  LDL.LU.64 R8, [R1+0xce8] ;  /* 0x000ce80001087983 */ /* 0x000f220000300a00 */
[----:B---3--:R-:W-:Y:S03]  /*12420*/  HMMA.16816.F32 R16, R24, R16, R20 ;  /* 0x000000101810723c */ /* 0x008fe60000001814 */
[----:B-----5:R-:W-:Y:S04]  /*12430*/  STL.64 [R1+0x128], R10 ;  /* 0x0001280a01007387 */ /* 0x020fe80000100a00 */
[----:B------:R-:W3:-:S12]  /*12440*/  LDL.LU.64 R20, [R1+0xce0] ;  /* 0x000ce00001147983 */ /* 0x000ed80000300a00 */
[----:B------:R-:W-:Y:S04]  /*12450*/  STL.64 [R1+0x70], R16 ;  /* 0x0000701001007387 */ /* 0x000fe80000100a00 */
[----:B------:R0:W-:Y:S04]  /*12460*/  STL.64 [R1+0x78], R18 ;  /* 0x0000781201007387 */ /* 0x0001e80000100a00 */
[----:B0-----:R-:W3:Y:S04]  /*12470*/  LDL.LU.64 R18, [R1+0xcd8] ;  /* 0x000cd80001127983 */ /* 0x001ee80000300a00 */
[----:B------:R-:W3:Y:S02]  /*12480*/  LDL.LU.64 R16, [R1+0xcd0] ;  /* 0x000cd00001107983 */ /* 0x000ee40000300a00 */
[----:B---3--:R-:W-:Y:S02]  /*12490*/  HMMA.16816.F32 R20, R24, R20, R16 ;  /* 0x000000141814723c */ /* 0x008fe40000001810 */
[----:B------:R-:W3:-:S15]  /*124a0*/  LDL.LU R17, [R1+0xcc8] ;  /* 0x000cc80001117983 */ /* 0x000ede0000300800 */
[----:B------:R-:W-:Y:S02]  /*124b0*/  NOP ;  /* 0x0000000000007918 */ /* 0x000fe40000000000 */
[----:B------:R0:W-:Y:S04]  /*124c0*/  STL.64 [R1+0x60], R20 ;  /* 0x0000601401007387 */ /* 0x0001e80000100a00 */
[----:B0-----:R-:W2:Y:S01]  /*124d0*/  LDL.LU.64 R20, [R1+0xcc0] ;  /* 0x000cc00001147983 */ /* 0x001ea20000300a00 */
[----:B------:R-:W-:Y:S02]  /*124e0*/  IMAD.MOV.U32 R19, RZ, RZ, R22 ;  /* 0x000000ffff137224 */ /* 0x000fe400078e0016 */
[----:B------:R-:W-:-:S05]  /*124f0*/  IMAD.MOV.U32 R18, RZ, RZ, R23 ;  /* 0x000000ffff127224 */ /* 0x000fca00078e0017 */
[----:B------:R-:W-:Y:S04]  /*12500*/  STL [R1+0xc54], R18 ;  /* 0x000c541201007387 */ /* 0x000fe80000100800 */
[----:B------:R-:W-:Y:S01]  /*12510*/  STL [R1+0xc50], R19 ;  /* 0x000c501301007387 */ /* 0x000fe20000100800 */
[----:B--2---:R-:W-:Y:S03]  /*12520*/  HMMA.16816.F32 R20, R24, R20, R12 ;  /* 0x000000141814723c */ /* 0x004fe6000000180c */
[----:B------:R-:W2:Y:S04]  /*12530*/  LDL.LU.64 R14, [R1+0xcb8] ;  /* 0x000cb800010e7983 */ /* 0x000ea80000300a00 */
[----:B------:R-:W2:-:S12]  /*12540*/  LDL.LU.64 R12, [R1+0xcb0] ;  /* 0x000cb000010c7983 */ /* 0x000e980000300a00 */
[----:B------:R0:W-:Y:S04]  /*12550*/  STL.64 [R1+0x50], R20 ;  /* 0x0000501401007387 */ /* 0x0001e80000100a00 */
[----:B------:R2:W-:Y:S04]  /*12560*/  STL.64 [R1+0x58], R22 ;  /* 0x0000581601007387 */ /* 0x0005e80000100a00 */
[----:B0-----:R-:W2:Y:S02]  /*12570*/  LDL.LU.64 R20, [R1+0xca8] ;  /* 0x000ca80001147983 */ /* 0x001ea40000300a00 */
[----:B--2---:R-:W-:Y:S02]  /*12580*/  HMMA.16816.F32 R20, R24, R20, R12 ;  /* 0x000000141814723c */ /* 0x004fe4000000180c */
[----:B------:R-:W2:-:S15]  /*12590*/  LDL.LU.64 R12, [R1+0xca0] ;  /* 0x000ca000010c7983 */ /* 0x000e9e0000300a00 */
[----:B------:R-:W-:Y:S02]  /*125a0*/  NOP ;  /* 0x0000000000007918 */ /* 0x000fe40000000000 */
[----:B------:R-:W-:Y:S01]  /*125b0*/  IMAD.MOV.U32 R18, RZ, RZ, R22 ;  /* 0x000000ffff127224 */ /* 0x000fe200078e0016 */
[----:B------:R0:W-:Y:S01]  /*125c0*/  STL.64 [R1+0x40], R20 ;  /* 0x0000401401007387 */ /* 0x0001e20000100a00 */
[----:B------:R-:W-:-:S03]  /*125d0*/  IMAD.MOV.U32 R19, RZ, RZ, R23 ;  /* 0x000000ffff137224 */ /* 0x000fc600078e0017 */
[----:B------:R-:W2:Y:S04]  /*125e0*/  LDL.LU.64 R22, [R1+0xc98] ;  /* 0x000c980001167983 */ /* 0x000ea80000300a00 */
[----:B0-----:R-:W2:Y:S01]  /*125f0*/  LDL.LU.64 R20, [R1+0xc90] ;  /* 0x000c900001147983 */ /* 0x001ea20000300a00 */
[----:B----4-:R-:W-:Y:S03]  /*12600*/  HMMA.16816.F32 R4, R24, R8, R4 ;  /* 0x000000081804723c */ /* 0x010fe60000001804 */
[----:B------:R0:W-:Y:S04]  /*12610*/  STL [R1+0xc5c], R19 ;  /* 0x000c5c1301007387 */ /* 0x0001e80000100800 */
[----:B------:R1:W-:-:S12]  /*12620*/  STL [R1+0xc58], R18 ;  /* 0x000c581201007387 */ /* 0x0003d80000100800 */
[----:B0-----:R-:W-:Y:S02]  /*12630*/  IMAD.MOV.U32 R19, RZ, RZ, R6 ;  /* 0x000000ffff137224 */ /* 0x001fe400078e0006 */
[----:B-1----:R-:W-:Y:S01]  /*12640*/  IMAD.MOV.U32 R18, RZ, RZ, R7 ;  /* 0x000000ffff127224 */ /* 0x002fe200078e0007 */
[----:B--2---:R-:W-:Y:S01]  /*12650*/  HMMA.16816.F32 R12, R24, R12, R20 ;  /* 0x0000000c180c723c */ /* 0x004fe20000001814 */
[----:B------:R-:W0:-:S15]  /*12660*/  LDSM.16.M88.4 R20, [R0+0x7000] ;  /* 0x007000000014783b */ /* 0x000e1e0000000200 */
[----:B------:R-:W-:-:S03]  /*12670*/  NOP ;  /* 0x0000000000007918 */ /* 0x000fc60000000000 */
[----:B------:R-:W-:Y:S04]  /*12680*/  STL.64 [R1+0x30], R12 ;  /* 0x0000300c01007387 */ /* 0x000fe80000100a00 */
[----:B------:R-:W-:Y:S04]  /*12690*/  STL.64 [R1+0x38], R14 ;  /* 0x0000380e01007387 */ /* 0x000fe80000100a00 */
[----:B------:R-:W-:Y:S04]  /*126a0*/  STL.64 [R1+0x20], R4 ;  /* 0x0000200401007387 */ /* 0x000fe80000100a00 */
[----:B------:R-:W1:Y:S04]  /*126b0*/  LDSM.16.M88.4 R4, [R0+0x4800] ;  /* 0x004800000004783b */ /* 0x000e680000000200 */
[----:B------:R-:W-:Y:S04]  /*126c0*/  STL [R1+0xc64], R18 ;  /* 0x000c641201007387 */ /* 0x000fe80000100800 */
[----:B------:R-:W-:Y:S01]  /*126d0*/  STL [R1+0xc60], R19 ;  /* 0x000c601301007387 */ /* 0x000fe20000100800 */
[----:B0-----:R-:W-:-:S03]  /*126e0*/  IMAD.MOV.U32 R16, RZ, RZ, R20 ;  /* 0x000000ffff107224 */ /* 0x001fc600078e0014 */
[----:B------:R-:W-:Y:S01]  /*126f0*/  LDSM.16.M88.4 R12, [R0+0x6800] ;  /* 0x00680000000c783b */ /* 0x000fe20000000200 */
[----:B-1----:R-:W-:-:S03]  /*12700*/  IMAD.MOV.U32 R9, RZ, RZ, R4 ;  /* 0x000000ffff097224 */ /* 0x002fc600078e0004 */
[----:B------:R-:W-:Y:S01]  /*12710*/  STL.64 [R1+0x118], R6 ;  /* 0x0001180601007387 */ /* 0x000fe20000100a00 */
[----:B------:R-:W-:-:S03]  /*12720*/  IMAD.MOV.U32 R8, RZ, RZ, R5 ;  /* 0x000000ffff087224 */ /* 0x000fc600078e0005 */
[----:B------:R-:W0:Y:S02]  /*12730*/  LDSM.16.M88.4 R4, [R0+0x5000] ;  /* 0x005000000004783b */ /* 0x000e240000000200 */
[----:B0-----:R-:W-:Y:S02]  /*12740*/  IMAD.MOV.U32 R11, RZ, RZ, R4 ;  /* 0x000000ffff0b7224 */ /* 0x001fe400078e0004 */
[----:B------:R-:W-:Y:S01]  /*12750*/  STL [R1+0x108], R6 ;  /* 0x0001080601007387 */ /* 0x000fe20000100800 */
[----:B------:R-:W-:Y:S02]  /*12760*/  IMAD.MOV.U32 R10, RZ, RZ, R5 ;  /* 0x000000ffff0a7224 */ /* 0x000fe400078e0005 */
[----:B------:R-:W-:Y:S02]  /*12770*/  IMAD.MOV.U32 R18, RZ, RZ, R7 ;  /* 0x000000ffff127224 */ /* 0x000fe400078e0007 */
[----:B------:R-:W0:Y:S04]  /*12780*/  LDSM.16.M88.4 R4, [R0+0x5800] ;  /* 0x005800000004783b */ /* 0x000e280000000200 */
[----:B0-----:R0:W-:Y:S02]  /*12790*/  STL.64 [R1+0xc70], R4 ;  /* 0x000c700401007387 */ /* 0x0011e40000100a00 */
[----:B0-----:R-:W-:-:S02]  /*127a0*/  IMAD.MOV.U32 R4, RZ, RZ, R11 ;  /* 0x000000ffff047224 */ /* 0x001fc400078e000b */
[----:B------:R-:W-:-:S05]  /*127b0*/  IMAD.MOV.U32 R5, RZ, RZ, R10 ;  /* 0x000000ffff057224 */ /* 0x000fca00078e000a */
[----:B------:R0:W-:Y:S02]  /*127c0*/  STL.64 [R1+0xc88], R4 ;  /* 0x000c880401007387 */ /* 0x0001e40000100a00 */
[----:B0-----:R-:W-:Y:S02]  /*127d0*/  IMAD.MOV.U32 R4, RZ, RZ, R9 ;  /* 0x000000ffff047224 */ /* 0x001fe400078e0009 */
[----:B------:R-:W-:Y:S02]  /*127e0*/  IMAD.MOV.U32 R5, RZ, RZ, R8 ;  /* 0x000000ffff057224 */ /* 0x000fe400078e0008 */
[----:B------:R-:W0:Y:S01]  /*127f0*/  LDSM.16.M88.4 R8, [R0+0x6000] ;  /* 0x006000000008783b */ /* 0x000e220000000200 */
[----:B------:R-:W-:Y:S02]  /*12800*/  IMAD.MOV.U32 R2, RZ, RZ, R7 ;  /* 0x000000ffff027224 */ /* 0x000fe400078e0007 */
[----:B------:R-:W-:-:S03]  /*12810*/  IMAD.MOV.U32 R3, RZ, RZ, R6 ;  /* 0x000000ffff037224 */ /* 0x000fc600078e0006 */
[----:B------:R-:W-:Y:S04]  /*12820*/  STL [R1+0xc4c], R2 ;  /* 0x000c4c0201007387 */ /* 0x000fe80000100800 */
[----:B------:R-:W-:Y:S04]  /*12830*/  STL [R1+0xc48], R3 ;  /* 0x000c480301007387 */ /* 0x000fe80000100800 */
[----:B0-----:R0:W-:Y:S01]  /*12840*/  STL.64 [R1+0xc68], R8 ;  /* 0x000c680801007387 */ /* 0x0011e20000100a00 */
[----:B------:R-:W-:Y:S02]  /*12850*/  IMAD.MOV.U32 R29, RZ, RZ, R10 ;  /* 0x000000ffff1d7224 */ /* 0x000fe400078e000a */
[----:B------:R-:W-:Y:S01]  /*12860*/  IMAD.MOV.U32 R28, RZ, RZ, R11 ;  /* 0x000000ffff1c7224 */ /* 0x000fe200078e000b */
[----:B------:R-:W-:Y:S04]  /*12870*/  STL.64 [R1+0xc8], R22 ;  /* 0x0000c81601007387 */ /* 0x000fe80000100a00 */
[----:B0-----:R-:W2:Y:S04]  /*12880*/  LDL.LU.64 R8, [R1+0x590] ;  /* 0x0005900001087983 */ /* 0x001ea80000300a00 */
[----:B------:R-:W4:Y:S01]  /*12890*/  LDL.LU.64 R10, [R1+0x598] ;  /* 0x00059800010a7983 */ /* 0x000f220000300a00 */
[----:B------:R-:W-:-:S03]  /*128a0*/  IMAD.MOV.U32 R2, RZ, RZ, R21 ;  /* 0x000000ffff027224 */ /* 0x000fc600078e0015 */
[----:B------:R-:W0:Y:S02]  /*128b0*/  LDSM.16.M88.4 R20, [R0+0x7800] ;  /* 0x007800000014783b */ /* 0x000e240000000200 */
[----:B0-----:R-:W-:Y:S02]  /*128c0*/  IMAD.MOV.U32 R3, RZ, RZ, R20 ;  /* 0x000000ffff037224 */ /* 0x001fe400078e0014 */
[----:B------:R-:W-:Y:S01]  /*128d0*/  IMAD.MOV.U32 R0, RZ, RZ, R21 ;  /* 0x000000ffff007224 */ /* 0x000fe200078e0015 */
[----:B----4-:R-:W-:Y:S04]  /*128e0*/  STL.64 [R1+0xc80], R10 ;  /* 0x000c800a01007387 */ /* 0x010fe80000100a00 */
[----:B--2---:R0:W-:Y:S04]  /*128f0*/  STL.64 [R1+0xc78], R8 ;  /* 0x000c780801007387 */ /* 0x0041e80000100a00 */
[----:B0-----:R-:W2:Y:S04]  /*12900*/  LDL.LU.64 R8, [R1+0x5a0] ;  /* 0x0005a00001087983 */ /* 0x001ea80000300a00 */
[----:B------:R-:W2:Y:S04]  /*12910*/  LDL.LU.64 R10, [R1+0x5a8] ;  /* 0x0005a800010a7983 */ /* 0x000ea80000300a00 */
[----:B------:R-:W-:Y:S04]  /*12920*/  STL.64 [R1+0x88], R22 ;  /* 0x0000881601007387 */ /* 0x000fe80000100a00 */
[----:B---3--:R-:W0:Y:S04]  /*12930*/  LDSM.16.MT88.4 R20, [R17+0x8200] ;  /* 0x008200001114783b */ /* 0x008e280000004200 */
[----:B------:R-:W-:Y:S04]  /*12940*/  STL.64 [R1+0xd8], R14 ;  /* 0x0000d80e01007387 */ /* 0x000fe80000100a00 */
[----:B0-----:R-:W-:Y:S04]  /*12950*/  STL.64 [R1+0xc28], R22 ;  /* 0x000c281601007387 */ /* 0x001fe80000100a00 */
[----:B------:R0:W-:Y:S04]  /*12960*/  STL.64 [R1+0xc20], R20 ;  /* 0x000c201401007387 */ /* 0x0001e80000100a00 */
[----:B0-----:R-:W3:Y:S04]  /*12970*/  LDL.LU.64 R20, [R1+0x5b0] ;  /* 0x0005b00001147983 */ /* 0x001ee80000300a00 */
[----:B------:R-:W3:Y:S02]  /*12980*/  LDL.LU.64 R22, [R1+0x5b8] ;  /* 0x0005b80001167983 */ /* 0x000ee40000300a00 */
[----:B---3--:R-:W-:-:S15]  /*12990*/  HMMA.16816.F32 R4, R24, R4, R20 ;  /* 0x000000041804723c */ /* 0x008fde0000001814 */
[----:B------:R-:W-:-:S04]  /*129a0*/  NOP ;  /* 0x0000000000007918 */ /* 0x000fc80000000000 */
[----:B------:R-:W-:Y:S02]  /*129b0*/  IMAD.MOV.U32 R20, RZ, RZ, R4 ;  /* 0x000000ffff147224 */ /* 0x000fe400078e0004 */
[----:B------:R-:W-:Y:S02]  /*129c0*/  IMAD.MOV.U32 R17, RZ, RZ, R5 ;  /* 0x000000ffff117224 */ /* 0x000fe400078e0005 */
[----:B------:R-:W2:Y:S01]  /*129d0*/  LDL.LU.64 R4, [R1+0xc88] ;  /* 0x000c880001047983 */ /* 0x000ea20000300a00 */
[----:B------:R-:W-:Y:S02]  /*129e0*/  IMAD.MOV.U32 R15, RZ, RZ, R6 ;  /* 0x000000ffff0f7224 */ /* 0x000fe400078e0006 */
[----:B------:R-:W-:Y:S02]  /*129f0*/  IMAD.MOV.U32 R14, RZ, RZ, R7 ;  /* 0x000000ffff0e7224 */ /* 0x000fe400078e0007 */
[----:B--2---:R-:W-:Y:S01]  /*12a00*/  HMMA.16816.F32 R4, R24, R4, R8 ;  /* 0x000000041804723c */ /* 0x004fe20000001808 */
[----:B------:R-:W2:Y:S04]  /*12a10*/  LDL.LU.64 R10, [R1+0xc80] ;  /* 0x000c8000010a7983 */ /* 0x000ea80000300a00 */
[----:B------:R-:W2:-:S14]  /*12a20*/  LDL.LU.64 R8, [R1+0xc78] ;  /* 0x000c780001087983 */ /* 0x000e9c0000300a00 */
[----:B------:R-:W-:Y:S02]  /*12a30*/  IMAD.MOV.U32 R19, RZ, RZ, R4 ;  /* 0x000000ffff137224 */ /* 0x000fe400078e0004 */
[----:B------:R-:W-:Y:S02]  /*12a40*/  IMAD.MOV.U32 R23, RZ, RZ, R5 ;  /* 0x000000ffff177224 */ /* 0x000fe400078e0005 */
[----:B------:R-:W2:Y:S01]  /*12a50*/  LDL.LU.64 R4, [R1+0xc70] ;  /* 0x000c700001047983 */ /* 0x000ea20000300a00 */
[----:B------:R-:W-:Y:S02]  /*12a60*/  IMAD.MOV.U32 R22, RZ, RZ, R6 ;  /* 0x000000ffff167224 */ /* 0x000fe400078e0006 */
[----:B------:R-:W-:Y:S02]  /*12a70*/  IMAD.MOV.U32 R21, RZ, RZ, R7 ;  /* 0x000000ffff157224 */ /* 0x000fe400078e0007 */
[----:B--2---:R-:W-:Y:S01]  /*12a80*/  HMMA.16816.F32 R4, R24, R4, R8 ;  /* 0x000000041804723c */ /* 0x004fe20000001808 */
[----:B------:R-:W2:-:S15]  /*12a90*/  LDL.LU.64 R8, [R1+0xc68] ;  /* 0x000c680001087983 */ /* 0x000e9e0000300a00 */
[----:B------:R-:W-:-:S03]  /*12aa0*/  NOP ;  /* 0x0000000000007918 */ /* 0x000fc60000000000 */
[----:B------:R0:W-:Y:S04]  /*12ab0*/  STL.64 [R1+0xb18], R6 ;  /* 0x000b180601007387 */ /* 0x0001e80000100a00 */
[----:B------:R1:W-:Y:S04]  /*12ac0*/  STL.64 [R1+0xb10], R4 ;  /* 0x000b100401007387 */ /* 0x0003e80000100a00 */
[----:B0-----:R-:W3:Y:S01]  /*12ad0*/  LDL.LU R6, [R1+0x108] ;  /* 0x0001080001067983 */ /* 0x001ee20000300800 */
[----:B------:R-:W-:-:S03]  /*12ae0*/  IMAD.MOV.U32 R7, RZ, RZ, R18 ;  /* 0x000000ffff077224 */ /* 0x000fc600078e0012 */
[----:B------:R-:W4:Y:S04]  /*12af0*/  LDL.LU R18, [R1+0xc64] ;  /* 0x000c640001127983 */ /* 0x000f280000300800 */
[----:B---3--:R0:W-:Y:S04]  /*12b00*/  STL.64 [R1+0xb30], R6 ;  /* 0x000b300601007387 */ /* 0x0081e80000100a00 */
[----:B-1----:R-:W2:Y:S04]  /*12b10*/  LDL.LU.64 R4, [R1+0x580] ;  /* 0x0005800001047983 */ /* 0x002ea80000300a00 */
[----:B0-----:R-:W2:Y:S02]  /*12b20*/  LDL.LU.64 R6, [R1+0x588] ;  /* 0x0005880001067983 */ /* 0x001ea40000300a00 */
[----:B--2---:R-:W-:Y:S02]  /*12b30*/  HMMA.16816.F32 R8, R24, R8, R4 ;  /* 0x000000081808723c */ /* 0x004fe40000001804 */
[----:B------:R-:W2:Y:S04]  /*12b40*/  LDL.LU R6, [R1+0x118] ;  /* 0x0001180001067983 */ /* 0x000ea80000300800 */
[----:B------:R-:W2:Y:S04]  /*12b50*/  LDL.LU R7, [R1+0x11c] ;  /* 0x00011c0001077983 */ /* 0x000ea80000300800 */
[----:B--2---:R0:W-:Y:S04]  /*12b60*/  STL.64 [R1+0xb48], R6 ;  /* 0x000b480601007387 */ /* 0x0041e80000100a00 */
[----:B0-----:R-:W2:Y:S04]  /*12b70*/  LDL.LU R6, [R1+0x128] ;  /* 0x0001280001067983 */ /* 0x001ea80000300800 */
[----:B------:R-:W2:Y:S04]  /*12b80*/  LDL.LU R7, [R1+0x12c] ;  /* 0x00012c0001077983 */ /* 0x000ea80000300800 */
[----:B--2---:R-:W-:Y:S04]  /*12b90*/  STL.64 [R1+0xb60], R6 ;  /* 0x000b600601007387 */ /* 0x004fe80000100a00 */
[----:B------:R-:W-:Y:S04]  /*12ba0*/  STL.64 [R1+0xb28], R10 ;  /* 0x000b280a01007387 */ /* 0x000fe80000100a00 */
[----:B------:R0:W-:Y:S02]  /*12bb0*/  STL.64 [R1+0xb20], R8 ;  /* 0x000b200801007387 */ /* 0x0001e40000100a00 */
[----:B0-----:R-:W-:-:S02]  /*12bc0*/  IMAD.MOV.U32 R8, RZ, RZ, R19 ;  /* 0x000000ffff087224 */ /* 0x001fc400078e0013 */
[----:B------:R-:W2:Y:S04]  /*12bd0*/  LDL.LU R19, [R1+0xc60] ;  /* 0x000c600001137983 */ /* 0x000ea80000300800 */
[----:B------:R-:W3:Y:S04]  /*12be0*/  LDL.LU R6, [R1+0x138] ;  /* 0x0001380001067983 */ /* 0x000ee80000300800 */
[----:B------:R-:W3:Y:S01]  /*12bf0*/  LDL.LU R7, [R1+0x13c] ;  /* 0x00013c0001077983 */ /* 0x000ee20000300800 */
[----:B------:R-:W-:-:S03]  /*12c00*/  IMAD.MOV.U32 R10, RZ, RZ, R22 ;  /* 0x000000ffff0a7224 */ /* 0x000fc600078e0016 */
[----:B---3--:R0:W-:Y:S04]  /*12c10*/  STL.64 [R1+0xb78], R6 ;  /* 0x000b780601007387 */ /* 0x0081e80000100a00 */
[----:B0-----:R-:W3:Y:S04]  /*12c20*/  LDL.LU R6, [R1+0x148] ;  /* 0x0001480001067983 */ /* 0x001ee80000300800 */
[----:B------:R-:W3:Y:S01]  /*12c30*/  LDL.LU R7, [R1+0x14c] ;  /* 0x00014c0001077983 */ /* 0x000ee20000300800 */
[----:B------:R-:W-:Y:S02]  /*12c40*/  IMAD.MOV.U32 R11, RZ, RZ, R21 ;  /* 0x000000ffff0b7224 */ /* 0x000fe400078e0015 */
[----:B------:R-:W-:Y:S01]  /*12c50*/  IMAD.MOV.U32 R9, RZ, RZ, R23 ;  /* 0x000000ffff097224 */ /* 0x000fe200078e0017 */
[----:B---3--:R0:W-:Y:S04]  /*12c60*/  STL.64 [R1+0xb90], R6 ;  /* 0x000b900601007387 */ /* 0x0081e80000100a00 */
[----:B------:R1:W-:Y:S04]  /*12c70*/  STL.64 [R1+0xb40], R10 ;  /* 0x000b400a01007387 */ /* 0x0003e80000100a00 */
[----:B------:R3:W-:Y:S04]  /*12c80*/  STL.64 [R1+0xb38], R8 ;  /* 0x000b380801007387 */ /* 0x0007e80000100a00 */
[----:B0-----:R-:W5:Y:S04]  /*12c90*/  LDL.LU R6, [R1+0x158] ;  /* 0x0001580001067983 */ /* 0x001f680000300800 */
[----:B------:R-:W5:Y:S01]  /*12ca0*/  LDL.LU R7, [R1+0x15c] ;  /* 0x00015c0001077983 */ /* 0x000f620000300800 */
[----:B-1----:R-:W-:-:S02]  /*12cb0*/  IMAD.MOV.U32 R10, RZ, RZ, R15 ;  /* 0x000000ffff0a7224 */ /* 0x002fc400078e000f */
[----:B------:R-:W-:Y:S02]  /*12cc0*/  IMAD.MOV.U32 R11, RZ, RZ, R14 ;  /* 0x000000ffff0b7224 */ /* 0x000fe400078e000e */
[----:B---3--:R-:W-:Y:S02]  /*12cd0*/  IMAD.MOV.U32 R8, RZ, RZ, R20 ;  /* 0x000000ffff087224 */ /* 0x008fe400078e0014 */
[----:B------:R-:W-:Y:S01]  /*12ce0*/  IMAD.MOV.U32 R9, RZ, RZ, R17 ;  /* 0x000000ffff097224 */ /* 0x000fe200078e0011 */
[----:B-----5:R-:W-:Y:S04]  /*12cf0*/  STL.64 [R1+0xba8], R6 ;  /* 0x000ba80601007387 */ /* 0x020fe80000100a00 */
[----:B------:R2:W-:Y:S04]  /*12d00*/  STL.64 [R1+0xb58], R10 ;  /* 0x000b580a01007387 */ /* 0x0005e80000100a00 */
[----:B------:R0:W-:Y:S01]  /*12d10*/  STL.64 [R1+0xb50], R8 ;  /* 0x000b500801007387 */ /* 0x0001e20000100a00 */
[----:B--2---:R-:W-:-:S02]  /*12d20*/  IMAD.MOV.U32 R10, RZ, RZ, R19 ;  /* 0x000000ffff0a7224 */ /* 0x004fc400078e0013 */
[----:B----4-:R-:W-:Y:S01]  /*12d30*/  IMAD.MOV.U32 R11, RZ, RZ, R18 ;  /* 0x000000ffff0b7224 */ /* 0x010fe200078e0012 */
[----:B0-----:R-:W2:Y:S04]  /*12d40*/  LDL.LU R8, [R1+0x20] ;  /* 0x0000200001087983 */ /* 0x001ea80000300800 */
[----:B------:R-:W2:Y:S04]  /*12d50*/  LDL.LU R9, [R1+0x24] ;  /* 0x0000240001097983 */ /* 0x000ea80000300800 */
[----:B------:R-:W3:Y:S04]  /*12d60*/  LDL.LU R19, [R1+0xc5c] ;  /* 0x000c5c0001137983 */ /* 0x000ee80000300800 */
[----:B------:R-:W4:Y:S04]  /*12d70*/  LDL.LU R18, [R1+0xc58] ;  /* 0x000c580001127983 */ /* 0x000f280000300800 */
[----:B------:R-:W5:Y:S04]  /*12d80*/  LDL.LU R6, [R1+0x168] ;  /* 0x0001680001067983 */ /* 0x000f680000300800 */
[----:B------:R-:W5:Y:S04]  /*12d90*/  LDL.LU R7, [R1+0x16c] ;  /* 0x00016c0001077983 */ /* 0x000f680000300800 */
[----:B-----5:R-:W-:Y:S04]  /*12da0*/  STL.64 [R1+0xbc0], R6 ;  /* 0x000bc00601007387 */ /* 0x020fe80000100a00 */
[----:B------:R-:W-:Y:S04]  /*12db0*/  STL.64 [R1+0xb70], R10 ;  /* 0x000b700a01007387 */ /* 0x000fe80000100a00 */
[----:B--2---:R0:W-:Y:S04]  /*12dc0*/  STL.64 [R1+0xb68], R8 ;  /* 0x000b680801007387 */ /* 0x0041e80000100a00 */
[----:B0-----:R-:W2:Y:S04]  /*12dd0*/  LDL.LU R8, [R1+0x30] ;  /* 0x0000300001087983 */ /* 0x001ea80000300800 */
[----:B------:R-:W2:Y:S04]  /*12de0*/  LDL.LU R9, [R1+0x34] ;  /* 0x0000340001097983 */ /* 0x000ea80000300800 */
[----:B------:R-:W5:Y:S04]  /*12df0*/  LDL.LU R10, [R1+0x38] ;  /* 0x00003800010a7983 */ /* 0x000f680000300800 */
[----:B------:R-:W5:Y:S04]  /*12e00*/  LDL.LU R11, [R1+0x3c] ;  /* 0x00003c00010b7983 */ /* 0x000f680000300800 */
[----:B------:R-:W2:Y:S04]  /*12e10*/  LDL.LU R6, [R1+0x178] ;  /* 0x0001780001067983 */ /* 0x000ea80000300800 */
[----:B------:R-:W2:Y:S04]  /*12e20*/  LDL.LU R7, [R1+0x17c] ;  /* 0x00017c0001077983 */ /* 0x000ea80000300800 */
[----:B--2---:R-:W-:Y:S04]  /*12e30*/  STL.64 [R1+0xbd8], R6 ;  /* 0x000bd80601007387 */ /* 0x004fe80000100a00 */
[----:B-----5:R4:W-:Y:S04]  /*12e40*/  STL.64 [R1+0xb88], R10 ;  /* 0x000b880a01007387 */ /* 0x0209e80000100a00 */
[----:B------:R0:W-:Y:S01]  /*12e50*/  STL.64 [R1+0xb80], R8 ;  /* 0x000b800801007387 */ /* 0x0001e20000100a00 */
[----:B----4-:R-:W-:-:S02]  /*12e60*/  IMAD.MOV.U32 R10, RZ, RZ, R18 ;  /* 0x000000ffff0a7224 */ /* 0x010fc400078e0012 */
[----:B---3--:R-:W-:Y:S01]  /*12e70*/  IMAD.MOV.U32 R11, RZ, RZ, R19 ;  /* 0x000000ffff0b7224 */ /* 0x008fe200078e0013 */
        /* <DEDUP_REMOVED lines=14> */
[----:B------:R-:W2:Y:S01]  /*12f60*/  LDL.LU R7, [R1+0x19c] ;  /* 0x00019c0001077983 */ /* 0x000ea20000300800 */
[----:B------:R-:W-:-:S03]  /*12f70*/  IMAD.MOV.U32 R17, RZ, RZ, R2 ;  /* 0x000000ffff117224 */ /* 0x000fc600078e0002 */
[----:B--2---:R0:W-:Y:S04]  /*12f80*/  STL.64 [R1+0xc08], R6 ;  /* 0x000c080601007387 */ /* 0x0041e80000100a00 */
[----:B0-----:R-:W2:Y:S04]  /*12f90*/  LDL.LU R6, [R1+0x1a8] ;  /* 0x0001a80001067983 */ /* 0x001ea80000300800 */
[----:B------:R-:W2:Y:S04]  /*12fa0*/  LDL.LU R7, [R1+0x1ac] ;  /* 0x0001ac0001077983 */ /* 0x000ea80000300800 */
[----:B------:R-:W3:Y:S04]  /*12fb0*/  LDL.LU R2, [R1+0xc4c] ;  /* 0x000c4c0001027983 */ /* 0x000ee80000300800 */
[----:B------:R-:W-:Y:S04]  /*12fc0*/  STL.64 [R1+0xc40], R16 ;  /* 0x000c401001007387 */ /* 0x000fe80000100a00 */
[----:B--2---:R-:W-:Y:S04]  /*12fd0*/  STL.64 [R1+0xc30], R6 ;  /* 0x000c300601007387 */ /* 0x004fe80000100a00 */
[----:B-----5:R-:W-:Y:S04]  /*12fe0*/  STL.64 [R1+0xbb8], R10 ;  /* 0x000bb80a01007387 */ /* 0x020fe80000100a00 */
[----:B------:R0:W-:Y:S04]  /*12ff0*/  STL.64 [R1+0xbb0], R8 ;  /* 0x000bb00801007387 */ /* 0x0001e80000100a00 */
[----:B0-----:R-:W2:Y:S04]  /*13000*/  LDL.LU R8, [R1+0x60] ;  /* 0x0000600001087983 */ /* 0x001ea80000300800 */
[----:B------:R-:W2:Y:S01]  /*13010*/  LDL.LU R9, [R1+0x64] ;  /* 0x0000640001097983 */ /* 0x000ea20000300800 */
[----:B------:R-:W-:-:S02]  /*13020*/  IMAD.MOV.U32 R20, RZ, RZ, R3 ;  /* 0x000000ffff147224 */ /* 0x000fc400078e0003 */
[----:B------:R-:W-:Y:S01]  /*13030*/  IMAD.MOV.U32 R21, RZ, RZ, R0 ;  /* 0x000000ffff157224 */ /* 0x000fe200078e0000 */
[----:B------:R-:W5:Y:S01]  /*13040*/  LDL.LU.64 R16, [R1+0x570] ;  /* 0x0005700001107983 */ /* 0x000f620000300a00 */
[----:B----4-:R-:W-:Y:S02]  /*13050*/  IMAD.MOV.U32 R10, RZ, RZ, R19 ;  /* 0x000000ffff0a7224 */ /* 0x010fe400078e0013 */
[----:B---3--:R-:W-:Y:S02]  /*13060*/  IMAD.MOV.U32 R11, RZ, RZ, R18 ;  /* 0x000000ffff0b7224 */ /* 0x008fe400078e0012 */
[----:B------:R-:W5:Y:S04]  /*13070*/  LDL.LU.64 R18, [R1+0x578] ;  /* 0x0005780001127983 */ /* 0x000f680000300a00 */
[----:B------:R-:W3:Y:S04]  /*13080*/  LDL.LU R3, [R1+0xc48] ;  /* 0x000c480001037983 */ /* 0x000ee80000300800 */
[----:B------:R-:W-:Y:S04]  /*13090*/  STL.64 [R1+0xc38], R20 ;  /* 0x000c381401007387 */ /* 0x000fe80000100a00 */
[----:B------:R-:W-:Y:S04]  /*130a0*/  STL.64 [R1+0xbd0], R10 ;  /* 0x000bd00a01007387 */ /* 0x000fe80000100a00 */
[----:B--2---:R0:W-:Y:S04]  /*130b0*/  STL.64 [R1+0xbc8], R8 ;  /* 0x000bc80801007387 */ /* 0x0041e80000100a00 */
[----:B0-----:R-:W2:Y:S04]  /*130c0*/  LDL.LU R8, [R1+0x70] ;  /* 0x0000700001087983 */ /* 0x001ea80000300800 */
[----:B------:R-:W2:Y:S04]  /*130d0*/  LDL.LU R9, [R1+0x74] ;  /* 0x0000740001097983 */ /* 0x000ea80000300800 */
[----:B------:R-:W4:Y:S04]  /*130e0*/  LDL.LU R10, [R1+0x78] ;  /* 0x00007800010a7983 */ /* 0x000f280000300800 */
[----:B------:R-:W4:Y:S04]  /*130f0*/  LDL.LU R11, [R1+0x7c] ;  /* 0x00007c00010b7983 */ /* 0x000f280000300800 */
[----:B------:R-:W2:Y:S04]  /*13100*/  LDL.LU.64 R20, [R1+0x560] ;  /* 0x0005600001147983 */ /* 0x000ea80000300a00 */
[----:B------:R-:W3:Y:S04]  /*13110*/  LDL.LU.64 R22, [R1+0x568] ;  /* 0x0005680001167983 */ /* 0x000ee80000300a00 */
[----:B----4-:R-:W-:Y:S04]  /*13120*/  STL.64 [R1+0xbe8], R10 ;  /* 0x000be80a01007387 */ /* 0x010fe80000100a00 */
        /* <DEDUP_REMOVED lines=12> */
[----:B------:R-:W4:Y:S01]  /*131f0*/  LDL.LU R11, [R1+0xac] ;  /* 0x0000ac00010b7983 */ /* 0x000f220000300800 */
[C---:B-----5:R-:W-:Y:S03]  /*13200*/  HMMA.16816.F32 R12, R24.reuse, R12, R16 ;  /* 0x0000000c180c723c */ /* 0x060fe60000001810 */
[----:B----4-:R-:W-:Y:S04]  /*13210*/  STL.64 [R1+0xc18], R10 ;  /* 0x000c180a01007387 */ /* 0x010fe80000100a00 */
[----:B--2---:R0:W-:Y:S04]  /*13220*/  STL.64 [R1+0xc10], R8 ;  /* 0x000c100801007387 */ /* 0x0041e80000100a00 */
[----:B0-----:R-:W2:Y:S04]  /*13230*/  LDL.LU R8, [R1+0xb0] ;  /* 0x0000b00001087983 */ /* 0x001ea80000300800 */
[----:B------:R-:W2:Y:S04]  /*13240*/  LDL.LU R9, [R1+0xb4] ;  /* 0x0000b40001097983 */ /* 0x000ea80000300800 */
[----:B------:R-:W2:Y:S04]  /*13250*/  LDL.LU R10, [R1+0xb8] ;  /* 0x0000b800010a7983 */ /* 0x000ea80000300800 */
[----:B------:R-:W2:Y:S04]  /*13260*/  LDL.LU R11, [R1+0xbc] ;  /* 0x0000bc00010b7983 */ /* 0x000ea80000300800 */
[----:B------:R-:W3:Y:S02]  /*13270*/  LDL.LU.64 R16, [R1+0xc40] ;  /* 0x000c400001107983 */ /* 0x000ee40000300a00 */
[----:B---3--:R-:W-:Y:S02]  /*13280*/  HMMA.16816.F32 R16, R24, R16, R20 ;  /* 0x000000101810723c */ /* 0x008fe40000001814 */
[----:B------:R-:W3:-:S15]  /*13290*/  LDL.LU.64 R20, [R1+0xc38] ;  /* 0x000c380001147983 */ /* 0x000ede0000300a00 */
[----:B------:R-:W-:Y:S02]  /*132a0*/  NOP ;  /* 0x0000000000007918 */ /* 0x000fe40000000000 */
[----:B------:R-:W-:Y:S04]  /*132b0*/  STL.64 [R1+0xb08], R18 ;  /* 0x000b081201007387 */ /* 0x000fe80000100a00 */
[----:B------:R-:W-:Y:S01]  /*132c0*/  STL.64 [R1+0xb00], R16 ;  /* 0x000b001001007387 */ /* 0x000fe20000100a00 */
[----:B---3--:R-:W-:Y:S03]  /*132d0*/  HMMA.16816.F32 R24, R24, R20, R4 ;  /* 0x000000141818723c */ /* 0x008fe60000001804 */
[----:B------:R-:W2:Y:S04]  /*132e0*/  LDL.LU.64 R6, [R1+0xc30] ;  /* 0x000c300001067983 */ /* 0x000ea80000300a00 */
[----:B------:R-:W2:Y:S04]  /*132f0*/  LDL.LU.64 R22, [R1+0xc28] ;  /* 0x000c280001167983 */ /* 0x000ea80000300a00 */
[----:B------:R-:W2:Y:S08]  /*13300*/  LDL.LU.64 R20, [R1+0xc20] ;  /* 0x000c200001147983 */ /* 0x000eb00000300a00 */
[----:B------:R-:W-:Y:S04]  /*13310*/  STL.64 [R1+0xaf8], R26 ;  /* 0x000af81a01007387 */ /* 0x000fe80000100a00 */
[----:B------:R-:W-:Y:S01]  /*13320*/  STL.64 [R1+0xaf0], R24 ;  /* 0x000af01801007387 */ /* 0x000fe20000100a00 */
[----:B--2---:R-:W-:Y:S03]  /*13330*/  HMMA.16816.F32 R4, R20, R6, R8 ;  /* 0x000000061404723c */ /* 0x004fe60000001808 */
[----:B------:R-:W2:Y:S04]  /*13340*/  LDL.LU.64 R10, [R1+0xc18] ;  /* 0x000c1800010a7983 */ /* 0x000ea80000300a00 */
[----:B------:R-:W2:-:S12]  /*13350*/  LDL.LU.64 R8, [R1+0xc10] ;  /* 0x000c100001087983 */ /* 0x000e980000300a00 */
[----:B------:R-:W-:Y:S04]  /*13360*/  STL.64 [R1+0x640], R4 ;  /* 0x0006400401007387 */ /* 0x000fe80000100a00 */
[----:B------:R0:W-:Y:S04]  /*13370*/  STL.64 [R1+0x648], R6 ;  /* 0x0006480601007387 */ /* 0x0001e80000100a00 */
[----:B0-----:R-:W2:Y:S02]  /*13380*/  LDL.LU.64 R6, [R1+0xc08] ;  /* 0x000c080001067983 */ /* 0x001ea40000300a00 */
[----:B--2---:R-:W-:Y:S02]  /*13390*/  HMMA.16816.F32 R4, R20, R6, R8 ;  /* 0x000000061404723c */ /* 0x004fe40000001808 */
[----:B------:R-:W2:Y:S04]  /*133a0*/  LDL.LU.64 R10, [R1+0xc00] ;  /* 0x000c0000010a7983 */ /* 0x000ea80000300a00 */
[----:B------:R-:W2:-:S13]  /*133b0*/  LDL.LU.64 R8, [R1+0xbf8] ;  /* 0x000bf80001087983 */ /* 0x000e9a0000300a00 */
        /* <DEDUP_REMOVED lines=38> */
[----:B0-----:R-:W2:Y:S01]  /*13620*/  LDL.LU.64 R6, [R1+0xb60] ;  /* 0x000b600001067983 */ /* 0x001ea20000300a00 */
[----:B------:R-:W-:Y:S02]  /*13630*/  IMAD.MOV.U32 R27, RZ, RZ, R2 ;  /* 0x000000ffff1b7224 */ /* 0x000fe400078e0002 */
[----:B------:R-:W-:Y:S01]  /*13640*/  IMAD.MOV.U32 R26, RZ, RZ, R3 ;  /* 0x000000ffff1a7224 */ /* 0x000fe200078e0003 */
[----:B--2---:R-:W-:Y:S01]  /*13650*/  HMMA.16816.F32 R4, R20, R6, R8 ;  /* 0x000000061404723c */ /* 0x004fe20000001808 */
[----:B------:R-:W2:Y:S04]  /*13660*/  LDL.LU.64 R10, [R1+0xb58] ;  /* 0x000b5800010a7983 */ /* 0x000ea80000300a00 */
[----:B------:R-:W2:-:S14]  /*13670*/  LDL.LU.64 R8, [R1+0xb50] ;  /* 0x000b500001087983 */ /* 0x000e9c0000300a00 */
[----:B------:R-:W-:Y:S04]  /*13680*/  STL.64 [R1+0x5c0], R4 ;  /* 0x0005c00401007387 */ /* 0x000fe80000100a00 */
[----:B------:R0:W-:Y:S04]  /*13690*/  STL.64 [R1+0x5c8], R6 ;  /* 0x0005c80601007387 */ /* 0x0001e80000100a00 */
[----:B0-----:R-:W2:Y:S04]  /*136a0*/  LDL.LU.64 R6, [R1+0xb48] ;  /* 0x000b480001067983 */ /* 0x001ea80000300a00 */
[----:B------:R-:W3:Y:S04]  /*136b0*/  LDL.LU R0, [R1+0x2e8] ;  /* 0x0002e80001007983 */ /* 0x000ee80000300800 */
[----:B------:R-:W4:Y:S04]  /*136c0*/  LDL.LU R2, [R1+0x2e4] ;  /* 0x0002e40001027983 */ /* 0x000f280000300800 */
[----:B------:R-:W4:Y:S01]  /*136d0*/  LDL.LU R3, [R1+0x2e0] ;  /* 0x0002e00001037983 */ /* 0x000f220000300800 */
[----:B------:R-:W-:-:S02]  /*136e0*/  IMAD.MOV.U32 R18, RZ, RZ, R29 ;  /* 0x000000ffff127224 */ /* 0x000fc400078e001d */
[----:B------:R-:W-:Y:S01]  /*136f0*/  IMAD.MOV.U32 R19, RZ, RZ, R28 ;  /* 0x000000ffff137224 */ /* 0x000fe200078e001c */
[----:B----4-:R-:W-:Y:S04]  /*13700*/  STL.64 [R1+0xa90], R2 ;  /* 0x000a900201007387 */ /* 0x010fe80000100a00 */
[----:B------:R-:W4:Y:S04]  /*13710*/  LDL.LU R29, [R1+0x2dc] ;  /* 0x0002dc00011d7983 */ /* 0x000f280000300800 */
[----:B------:R-:W4:Y:S01]  /*13720*/  LDL.LU R28, [R1+0x2d8] ;  /* 0x0002d800011c7983 */ /* 0x000f220000300800 */
[C---:B--2---:R-:W-:Y:S03]  /*13730*/  HMMA.16816.F32 R4, R20.reuse, R6, R8 ;  /* 0x000000061404723c */ /* 0x044fe60000001808 */
[----:B----4-:R-:W-:Y:S04]  /*13740*/  STL.64 [R1+0xa98], R28 ;  /* 0x000a981c01007387 */ /* 0x010fe80000100a00 */
[----:B------:R-:W2:Y:S04]  /*13750*/  LDL.LU.64 R10, [R1+0xb40] ;  /* 0x000b4000010a7983 */ /* 0x000ea80000300a00 */
[----:B------:R-:W2:Y:S08]  /*13760*/  LDL.LU.64 R8, [R1+0xb38] ;  /* 0x000b380001087983 */ /* 0x000eb00000300a00 */
        /* <DEDUP_REMOVED lines=8> */
[----:B0-----:R-:W4:Y:S04]  /*137f0*/  LDL.LU.64 R6, [R1+0xb18] ;  /* 0x000b180001067983 */ /* 0x001f280000300a00 */
[----:B------:R-:W4:Y:S02]  /*13800*/  LDL.LU.64 R4, [R1+0xb10] ;  /* 0x000b100001047983 */ /* 0x000f240000300a00 */
[----:B----4-:R-:W-:Y:S02]  /*13810*/  HMMA.16816.F32 R24, R20, R26, R4 ;  /* 0x0000001a1418723c */ /* 0x010fe40000001804 */
[----:B------:R-:W4:Y:S04]  /*13820*/  LDL.LU R4, [R1+0x2f8] ;  /* 0x0002f80001047983 */ /* 0x000f280000300800 */
[----:B------:R-:W4:-:S13]  /*13830*/  LDL.LU R5, [R1+0x2f4] ;  /* 0x0002f40001057983 */ /* 0x000f1a0000300800 */
[----:B------:R-:W-:Y:S04]  /*13840*/  STL.64 [R1+0x590], R24 ;  /* 0x0005901801007387 */ /* 0x000fe80000100a00 */
[----:B------:R0:W-:Y:S04]  /*13850*/  STL.64 [R1+0x598], R26 ;  /* 0x0005981a01007387 */ /* 0x0001e80000100a00 */
[----:B----4-:R-:W-:Y:S04]  /*13860*/  STL.64 [R1+0xaa0], R4 ;  /* 0x000aa00401007387 */ /* 0x010fe80000100a00 */
[----:B------:R-:W4:Y:S04]  /*13870*/  LDL.LU R6, [R1+0x2f0] ;  /* 0x0002f00001067983 */ /* 0x000f280000300800 */
[----:B------:R-:W4:Y:S04]  /*13880*/  LDL.LU R7, [R1+0x2ec] ;  /* 0x0002ec0001077983 */ /* 0x000f280000300800 */
[----:B----4-:R2:W-:Y:S04]  /*13890*/  STL.64 [R1+0xaa8], R6 ;  /* 0x000aa80601007387 */ /* 0x0105e80000100a00 */
[----:B0-----:R-:W4:Y:S01]  /*138a0*/  LDL.LU R26, [R1+0xc8] ;  /* 0x0000c800011a7983 */ /* 0x001f220000300800 */
[----:B--2---:R-:W-:-:S15]  /*138b0*/  HMMA.16816.F32 R4, R20, R18, R8 ;  /* 0x000000121404723c */ /* 0x004fde0000001808 */
[----:B------:R-:W-:-:S04]  /*138c0*/  NOP ;  /* 0x0000000000007918 */ /* 0x000fc80000000000 */
[----:B------:R-:W-:Y:S04]  /*138d0*/  STL.64 [R1+0x580], R4 ;  /* 0x0005800401007387 */ /* 0x000fe80000100a00 */
[----:B------:R0:W-:Y:S04]  /*138e0*/  STL.64 [R1+0x588], R6 ;  /* 0x0005880601007387 */ /* 0x0001e80000100a00 */
[----:B------:R-:W4:Y:S04]  /*138f0*/  LDL.LU R27, [R1+0xcc] ;  /* 0x0000cc00011b7983 */ /* 0x000f280000300800 */
[----:B------:R-:W2:Y:S04]  /*13900*/  LDL.LU R18, [R1+0xd8] ;  /* 0x0000d80001127983 */ /* 0x000ea80000300800 */
[----:B------:R-:W2:Y:S04]  /*13910*/  LDL.LU R19, [R1+0xdc] ;  /* 0x0000dc0001137983 */ /* 0x000ea80000300800 */
[----:B0-----:R-:W5:Y:S04]  /*13920*/  LDL.LU R6, [R1+0x364] ;  /* 0x0003640001067983 */ /* 0x001f680000300800 */
[----:B------:R-:W5:Y:S04]  /*13930*/  LDL.LU R7, [R1+0x360] ;  /* 0x0003600001077983 */ /* 0x000f680000300800 */
[----:B-----5:R0:W-:Y:S04]  /*13940*/  STL.64 [R1+0xab0], R6 ;  /* 0x000ab00601007387 */ /* 0x0201e80000100a00 */
        /* <DEDUP_REMOVED lines=17> */
[----:B------:R-:W3:Y:S04]  /*13a60*/  LDL.LU R4, [R1+0x35c] ;  /* 0x00035c0001047983 */ /* 0x000ee80000300800 */
[----:B------:R-:W3:Y:S01]  /*13a70*/  LDL.LU R5, [R1+0x358] ;  /* 0x0003580001057983 */ /* 0x000ee20000300800 */
[C---:B--2---:R-:W-:Y:S03]  /*13a80*/  HMMA.16816.F32 R12, R20.reuse, R18, R12 ;  /* 0x00000012140c723c */ /* 0x044fe6000000180c */
[----:B-----5:R0:W-:Y:S04]  /*13a90*/  STL.64 [R1+0xae8], R6 ;  /* 0x000ae80601007387 */ /* 0x0201e80000100a00 */
[----:B---3--:R-:W-:Y:S04]  /*13aa0*/  STL.64 [R1+0xae0], R4 ;  /* 0x000ae00401007387 */ /* 0x008fe80000100a00 */
[----:B0-----:R-:W2:Y:S04]  /*13ab0*/  LDL.LU R6, [R1+0x88] ;  /* 0x0000880001067983 */ /* 0x001ea80000300800 */
[----:B------:R-:W2:Y:S04]  /*13ac0*/  LDL.LU R7, [R1+0x8c] ;  /* 0x00008c0001077983 */ /* 0x000ea80000300800 */
[----:B------:R-:W3:Y:S04]  /*13ad0*/  LDL.LU R28, [R1+0x354] ;  /* 0x00035400011c7983 */ /* 0x000ee80000300800 */
[----:B------:R-:W3:Y:S04]  /*13ae0*/  LDL.LU R29, [R1+0x350] ;  /* 0x00035000011d7983 */ /* 0x000ee80000300800 */
[----:B------:R-:W5:Y:S04]  /*13af0*/  LDL.LU R2, [R1+0x34c] ;  /* 0x00034c0001027983 */ /* 0x000f680000300800 */
[----:B------:R-:W5:Y:S04]  /*13b00*/  LDL.LU R3, [R1+0x348] ;  /* 0x0003480001037983 */ /* 0x000f680000300800 */
[----:B------:R-:W2:Y:S04]  /*13b10*/  LDL.LU R8, [R1+0x308] ;  /* 0x0003080001087983 */ /* 0x000ea80000300800 */
[----:B------:R-:W2:Y:S04]  /*13b20*/  LDL.LU R9, [R1+0x304] ;  /* 0x0003040001097983 */ /* 0x000ea80000300800 */
[----:B------:R-:W2:Y:S04]  /*13b30*/  LDL.LU R10, [R1+0x300] ;  /* 0x00030000010a7983 */ /* 0x000ea80000300800 */
[----:B------:R-:W2:Y:S04]  /*13b40*/  LDL.LU R11, [R1+0x2fc] ;  /* 0x0002fc00010b7983 */ /* 0x000ea80000300800 */
[----:B------:R-:W4:Y:S04]  /*13b50*/  LDL.LU.64 R18, [R1+0xb08] ;  /* 0x000b080001127983 */ /* 0x000f280000300a00 */
[----:B------:R-:W4:Y:S04]  /*13b60*/  LDL.LU.64 R16, [R1+0xb00] ;  /* 0x000b000001107983 */ /* 0x000f280000300a00 */
[----:B------:R0:W-:Y:S04]  /*13b70*/  STL.64 [R1+0x570], R12 ;  /* 0x0005700c01007387 */ /* 0x0001e80000100a00 */
[----:B------:R1:W-:Y:S04]  /*13b80*/  STL.64 [R1+0x578], R14 ;  /* 0x0005780e01007387 */ /* 0x0003e80000100a00 */
[----:B0-----:R-:W2:Y:S04]  /*13b90*/  LDL.LU R12, [R1+0x318] ;  /* 0x00031800010c7983 */ /* 0x001ea80000300800 */
[----:B------:R-:W2:Y:S04]  /*13ba0*/  LDL.LU R13, [R1+0x314] ;  /* 0x00031400010d7983 */ /* 0x000ea80000300800 */
[----:B-1----:R-:W2:Y:S04]  /*13bb0*/  LDL.LU R14, [R1+0x310] ;  /* 0x00031000010e7983 */ /* 0x002ea80000300800 */
[----:B------:R-:W2:Y:S01]  /*13bc0*/  LDL.LU R15, [R1+0x30c] ;  /* 0x00030c00010f7983 */ /* 0x000ea20000300800 */
[----:B----4-:R-:W-:Y:S03]  /*13bd0*/  HMMA.16816.F32 R16, R20, R26, R16 ;  /* 0x0000001a1410723c */ /* 0x010fe60000001810 */
[----:B------:R-:W2:Y:S04]  /*13be0*/  LDL.LU.64 R26, [R1+0xaf8] ;  /* 0x000af800011a7983 */ /* 0x000ea80000300a00 */
[----:B------:R-:W2:-:S12]  /*13bf0*/  LDL.LU.64 R24, [R1+0xaf0] ;  /* 0x000af00001187983 */ /* 0x000e980000300a00 */
[----:B------:R0:W-:Y:S04]  /*13c00*/  STL.64 [R1+0x560], R16 ;  /* 0x0005601001007387 */ /* 0x0001e80000100a00 */
[----:B------:R1:W-:Y:S04]  /*13c10*/  STL.64 [R1+0x568], R18 ;  /* 0x0005681201007387 */ /* 0x0003e80000100a00 */
[----:B0-----:R-:W4:Y:S04]  /*13c20*/  LDL.LU R16, [R1+0x328] ;  /* 0x0003280001107983 */ /* 0x001f280000300800 */
[----:B------:R-:W3:Y:S04]  /*13c30*/  LDL.LU R17, [R1+0x324] ;  /* 0x0003240001117983 */ /* 0x000ee80000300800 */
[----:B-1----:R-:W3:Y:S04]  /*13c40*/  LDL.LU R18, [R1+0x320] ;  /* 0x0003200001127983 */ /* 0x002ee80000300800 */
[----:B------:R-:W3:Y:S01]  /*13c50*/  LDL.LU R19, [R1+0x31c] ;  /* 0x00031c0001137983 */ /* 0x000ee20000300800 */
[----:B--2---:R-:W-:Y:S03]  /*13c60*/  HMMA.16816.F32 R24, R20, R6, R24 ;  /* 0x000000061418723c */ /* 0x004fe60000001818 */
[----:B------:R-:W2:Y:S04]  /*13c70*/  LDL.LU.64 R6, [R1+0xae8] ;  /* 0x000ae80001067983 */ /* 0x000ea80000300a00 */
[----:B------:R-:W3:Y:S04]  /*13c80*/  LDL.LU.64 R4, [R1+0xae0] ;  /* 0x000ae00001047983 */ /* 0x000ee80000300a00 */
[----:B------:R-:W3:Y:S04]  /*13c90*/  LDL.LU R21, [R1+0x344] ;  /* 0x0003440001157983 */ /* 0x000ee80000300800 */
[----:B------:R-:W3:Y:S04]  /*13ca0*/  LDL.LU R22, [R1+0x340] ;  /* 0x0003400001167983 */ /* 0x000ee80000300800 */
[----:B------:R0:W-:Y:S04]  /*13cb0*/  STL.64 [R1+0x550], R24 ;  /* 0x0005501801007387 */ /* 0x0001e80000100a00 */
[----:B------:R1:W-:Y:S04]  /*13cc0*/  STL.64 [R1+0x558], R26 ;  /* 0x0005581a01007387 */ /* 0x0003e80000100a00 */
[----:B------:R-:W3:Y:S04]  /*13cd0*/  LDL.LU R23, [R1+0x33c] ;  /* 0x00033c0001177983 */ /* 0x000ee80000300800 */
[----:B0-----:R-:W3:Y:S04]  /*13ce0*/  LDL.LU R24, [R1+0x338] ;  /* 0x0003380001187983 */ /* 0x001ee80000300800 */
[----:B------:R-:W3:Y:S04]  /*13cf0*/  LDL.LU R25, [R1+0x334] ;  /* 0x0003340001197983 */ /* 0x000ee80000300800 */
[----:B-1----:R-:W3:Y:S04]  /*13d00*/  LDL.LU R26, [R1+0x330] ;  /* 0x00033000011a7983 */ /* 0x002ee80000300800 */
[----:B------:R-:W3:Y:S01]  /*13d10*/  LDL.LU R27, [R1+0x32c] ;  /* 0x00032c00011b7983 */ /* 0x000ee20000300800 */
[----:B--2---:R-:W-:-:S04]  /*13d20*/  LOP3.LUT R7, R7, R6, RZ, 0x3c, !PT ;  /* 0x0000000607077212 */ /* 0x004fc800078e3cff */
[----:B------:R-:W-:-:S04]  /*13d30*/  LOP3.LUT R6, R7, R6, RZ, 0x3c, !PT ;  /* 0x0000000607067212 */ /* 0x000fc800078e3cff */
[----:B------:R-:W-:-:S05]  /*13d40*/  LOP3.LUT R7, R7, R6, RZ, 0x3c, !PT ;  /* 0x0000000607077212 */ /* 0x000fca00078e3cff */
[----:B------:R0:W-:Y:S04]  /*13d50*/  STL.64 [R1+0x120], R6 ;  /* 0x0001200601007387 */ /* 0x0001e80000100a00 */
[----:B0-----:R-:W2:Y:S02]  /*13d60*/  LDL.LU.64 R6, [R1+0xad8] ;  /* 0x000ad80001067983 */ /* 0x001ea40000300a00 */
        /* <DEDUP_REMOVED lines=24> */
[----:B0-----:R-:W2:Y:S01]  /*13ef0*/  LDL.LU.64 R6, [R1+0xab0] ;  /* 0x000ab00001067983 */ /* 0x001ea20000300a00 */
[----:B---3--:R-:W-:Y:S02]  /*13f00*/  LOP3.LUT R5, R5, R4, RZ, 0x3c, !PT ;  /* 0x0000000405057212 */ /* 0x008fe400078e3cff */
[----:B------:R-:W-:Y:S02]  /*13f10*/  LOP3.LUT R29, R29, R28, RZ, 0x3c, !PT ;  /* 0x0000001c1d1d7212 */ /* 0x000fe400078e3cff */
[----:B------:R-:W-:Y:S02]  /*13f20*/  LOP3.LUT R4, R5, R4, RZ, 0x3c, !PT ;  /* 0x0000000405047212 */ /* 0x000fe400078e3cff */
[----:B-----5:R-:W-:-:S02]  /*13f30*/  LOP3.LUT R3, R3, R2, RZ, 0x3c, !PT ;  /* 0x0000000203037212 */ /* 0x020fc400078e3cff */
[----:B------:R-:W-:Y:S02]  /*13f40*/  LOP3.LUT R28, R29, R28, RZ, 0x3c, !PT ;  /* 0x0000001c1d1c7212 */ /* 0x000fe400078e3cff */
[----:B------:R-:W-:Y:S02]  /*13f50*/  LOP3.LUT R5, R5, R4, RZ, 0x3c, !PT ;  /* 0x0000000405057212 */ /* 0x000fe400078e3cff */
[----:B------:R-:W-:Y:S02]  /*13f60*/  LOP3.LUT R2, R3, R2, RZ, 0x3c, !PT ;  /* 0x0000000203027212 */ /* 0x000fe400078e3cff */
[----:B------:R-:W-:Y:S02]  /*13f70*/  LOP3.LUT R29, R29, R28, RZ, 0x3c, !PT ;  /* 0x0000001c1d1d7212 */ /* 0x000fe400078e3cff */
[----:B------:R-:W-:Y:S02]  /*13f80*/  LOP3.LUT R3, R3, R2, RZ, 0x3c, !PT ;  /* 0x0000000203037212 */ /* 0x000fe400078e3cff */
[----:B--2---:R-:W-:-:S04]  /*13f90*/  LOP3.LUT R7, R7, R6, RZ, 0x3c, !PT ;  /* 0x0000000607077212 */ /* 0x004fc800078e3cff */
[----:B------:R-:W-:-:S04]  /*13fa0*/  LOP3.LUT R6, R7, R6, RZ, 0x3c, !PT ;  /* 0x0000000607067212 */ /* 0x000fc800078e3cff */
[----:B------:R-:W-:-:S05]  /*13fb0*/  LOP3.LUT R7, R7, R6, RZ, 0x3c, !PT ;  /* 0x0000000607077212 */ /* 0x000fca00078e3cff */
[----:B------:R0:W-:Y:S04]  /*13fc0*/  STL.64 [R1+0xf0], R6 ;  /* 0x0000f00601007387 */ /* 0x0001e80000100a00 */
[----:B0-----:R-:W2:Y:S04]  /*13fd0*/  LDL.LU.64 R6, [R1+0xaa8] ;  /* 0x000aa80001067983 */ /* 0x001ea80000300a00 */
[----:B------:R0:W-:Y:S04]  /*13fe0*/  STL.64 [R1+0xe8], R4 ;  /* 0x0000e80401007387 */ /* 0x0001e80000100a00 */
[----:B0-----:R-:W3:Y:S04]  /*13ff0*/  LDL.LU.64 R4, [R1+0xaa0] ;  /* 0x000aa00001047983 */ /* 0x001ee80000300a00 */
[----:B------:R0:W-:Y:S04]  /*14000*/  STL.64 [R1+0xe0], R28 ;  /* 0x0000e01c01007387 */ /* 0x0001e80000100a00 */
[----:B0-----:R-:W5:Y:S04]  /*14010*/  LDL.LU.64 R28, [R1+0xa98] ;  /* 0x000a9800011c7983 */ /* 0x001f680000300a00 */
[----:B------:R0:W-:Y:S04]  /*14020*/  STL.64 [R1+0xd8], R2 ;  /* 0x0000d80201007387 */ /* 0x0001e80000100a00 */
[----:B0-----:R-:W5:Y:S01]  /*14030*/  LDL.LU.64 R2, [R1+0xa90] ;  /* 0x000a900001027983 */ /* 0x001f620000300a00 */
[----:B------:R-:W-:-:S05]  /*14040*/  IMAD.MOV.U32 R20, RZ, RZ, R22 ;  /* 0x000000ffff147224 */ /* 0x000fca00078e0016 */
[----:B------:R0:W-:Y:S01]  /*14050*/  STL.64 [R1+0xd0], R20 ;  /* 0x0000d01401007387 */ /* 0x0001e20000100a00 */
[----:B----4-:R-:W-:Y:S02]  /*14060*/  IMAD.MOV.U32 R22, RZ, RZ, R16 ;  /* 0x000000ffff167224 */ /* 0x010fe400078e0010 */
[----:B------:R-:W-:Y:S02]  /*14070*/  IMAD.MOV.U32 R16, RZ, RZ, R14 ;  /* 0x000000ffff107224 */ /* 0x000fe400078e000e */
[----:B0-----:R-:W-:Y:S02]  /*14080*/  IMAD.MOV.U32 R20, RZ, RZ, R24 ;  /* 0x000000ffff147224 */ /* 0x001fe400078e0018 */
[----:B------:R-:W-:Y:S02]  /*14090*/  IMAD.MOV.U32 R21, RZ, RZ, R23 ;  /* 0x000000ffff157224 */ /* 0x000fe400078e0017 */
[----:B------:R-:W-:Y:S02]  /*140a0*/  IMAD.MOV.U32 R24, RZ, RZ, R26 ;  /* 0x000000ffff187224 */ /* 0x000fe400078e001a */
[----:B------:R-:W-:Y:S01]  /*140b0*/  IMAD.MOV.U32 R23, RZ, RZ, R27 ;  /* 0x000000ffff177224 */ /* 0x000fe200078e001b */
[----:B------:R0:W-:Y:S01]  /*140c0*/  STL.64 [R1+0xc8], R20 ;  /* 0x0000c81401007387 */ /* 0x0001e20000100a00 */
[----:B------:R-:W-:-:S03]  /*140d0*/  IMAD.MOV.U32 R14, RZ, RZ, R8 ;  /* 0x000000ffff0e7224 */ /* 0x000fc600078e0008 */
[----:B------:R-:W-:Y:S04]  /*140e0*/  STL.64 [R1+0xc0], R24 ;  /* 0x0000c01801007387 */ /* 0x000fe80000100a00 */
[----:B------:R-:W-:Y:S01]  /*140f0*/  STL.64 [R1+0xb8], R22 ;  /* 0x0000b81601007387 */ /* 0x000fe20000100a00 */
[----:B0-----:R-:W-:Y:S01]  /*14100*/  MOV R20, R18 ;  /* 0x0000001200147202 */ /* 0x001fe20000000f00 */
[----:B------:R-:W-:Y:S02]  /*14110*/  IMAD.MOV.U32 R21, RZ, RZ, R17 ;  /* 0x000000ffff157224 */ /* 0x000fe400078e0011 */
[----:B------:R-:W-:Y:S02]  /*14120*/  IMAD.MOV.U32 R18, RZ, RZ, R12 ;  /* 0x000000ffff127224 */ /* 0x000fe400078e000c */
[----:B------:R-:W-:Y:S01]  /*14130*/  IMAD.MOV.U32 R17, RZ, RZ, R13 ;  /* 0x000000ffff117224 */ /* 0x000fe200078e000d */
[----:B------:R0:W-:Y:S01]  /*14140*/  STL.64 [R1+0xb0], R20 ;  /* 0x0000b01401007387 */ /* 0x0001e20000100a00 */
[----:B------:R-:W-:-:S02]  /*14150*/  IMAD.MOV.U32 R12, RZ, RZ, R10 ;  /* 0x000000ffff0c7224 */ /* 0x000fc400078e000a */
[----:B------:R-:W-:Y:S01]  /*14160*/  IMAD.MOV.U32 R13, RZ, RZ, R9 ;  /* 0x000000ffff0d7224 */ /* 0x000fe200078e0009 */
[----:B------:R-:W-:Y:S04]  /*14170*/  STL.64 [R1+0xa8], R18 ;  /* 0x0000a81201007387 */ /* 0x000fe80000100a00 */
[----:B------:R-:W-:Y:S04]  /*14180*/  STL.64 [R1+0xa0], R16 ;  /* 0x0000a01001007387 */ /* 0x000fe80000100a00 */
[----:B------:R-:W-:Y:S04]  /*14190*/  STL.64 [R1+0x98], R14 ;  /* 0x0000980e01007387 */ /* 0x000fe80000100a00 */
[----:B------:R-:W-:Y:S01]  /*141a0*/  STL.64 [R1+0x90], R12 ;  /* 0x0000900c01007387 */ /* 0x000fe20000100a00 */
[----:B--2---:R-:W-:-:S02]  /*141b0*/  IMAD.MOV.U32 R8, RZ, RZ, R6 ;  /* 0x000000ffff087224 */ /* 0x004fc400078e0006 */
[----:B------:R-:W-:Y:S02]  /*141c0*/  IMAD.MOV.U32 R6, RZ, RZ, R0 ;  /* 0x000000ffff067224 */ /* 0x000fe400078e0000 */
[----:B---3--:R-:W-:Y:S02]  /*141d0*/  IMAD.MOV.U32 R10, RZ, RZ, R4 ;  /* 0x000000ffff0a7224 */ /* 0x008fe400078e0004 */
[----:B------:R-:W-:-:S03]  /*141e0*/  IMAD.MOV.U32 R9, RZ, RZ, R5 ;  /* 0x000000ffff097224 */ /* 0x000fc600078e0005 */
[----:B------:R-:W-:Y:S04]  /*141f0*/  STL.64 [R1+0x88], R10 ;  /* 0x0000880a01007387 */ /* 0x000fe80000100a00 */
[----:B------:R-:W-:Y:S04]  /*14200*/  STL.64 [R1+0x80], R8 ;  /* 0x0000800801007387 */ /* 0x000fe80000100a00 */
[----:B------:R-:W-:Y:S01]  /*14210*/  STL.64 [R1+0x78], R6 ;  /* 0x0000780601007387 */ /* 0x000fe20000100a00 */
[----:B-----5:R-:W-:Y:S02]  /*14220*/  IMAD.MOV.U32 R4, RZ, RZ, R3 ;  /* 0x000000ffff047224 */ /* 0x020fe400078e0003 */
[----:B------:R-:W-:-:S02]  /*14230*/  IMAD.MOV.U32 R5, RZ, RZ, R2 ;  /* 0x000000ffff057224 */ /* 0x000fc400078e0002 */
[----:B------:R-:W-:Y:S02]  /*14240*/  IMAD.MOV.U32 R2, RZ, RZ, R28 ;  /* 0x000000ffff027224 */ /* 0x000fe400078e001c */
[----:B------:R-:W-:Y:S02]  /*14250*/  IMAD.MOV.U32 R3, RZ, RZ, R29 ;  /* 0x000000ffff037224 */ /* 0x000fe400078e001d */
[----:B------:R-:W2:Y:S04]  /*14260*/  LDL.LU R29, [R1+0x2d4] ;  /* 0x0002d400011d7983 */ /* 0x000ea80000300800 */
[----:B------:R-:W-:Y:S04]  /*14270*/  STL.64 [R1+0x70], R4 ;  /* 0x0000700401007387 */ /* 0x000fe80000100a00 */
[----:B------:R-:W2:Y:S04]  /*14280*/  LDL.LU R28, [R1+0x2d0] ;  /* 0x0002d000011c7983 */ /* 0x000ea80000300800 */
[----:B------:R-:W-:Y:S04]  /*14290*/  STL.64 [R1+0x68], R2 ;  /* 0x0000680201007387 */ /* 0x000fe80000100a00 */
[----:B0-----:R-:W3:Y:S04]  /*142a0*/  LDL.LU R20, [R1+0x290] ;  /* 0x0002900001147983 */ /* 0x001ee80000300800 */
[----:B------:R-:W4:Y:S04]  /*142b0*/  LDL.LU R21, [R1+0x28c] ;  /* 0x00028c0001157983 */ /* 0x000f280000300800 */
[----:B----4-:R0:W-:Y:S04]  /*142c0*/  STL [R1+0xa4c], R21 ;  /* 0x000a4c1501007387 */ /* 0x0101e80000100800 */
[----:B0-----:R-:W3:Y:S04]  /*142d0*/  LDL.LU R21, [R1+0x294] ;  /* 0x0002940001157983 */ /* 0x001ee80000300800 */
[----:B---3--:R0:W-:Y:S04]  /*142e0*/  STL.64 [R1+0xa50], R20 ;  /* 0x000a501401007387 */ /* 0x0081e80000100a00 */
[----:B0-----:R-:W3:Y:S04]  /*142f0*/  LDL.LU R20, [R1+0x29c] ;  /* 0x00029c0001147983 */ /* 0x001ee80000300800 */
[----:B------:R-:W3:Y:S04]  /*14300*/  LDL.LU R21, [R1+0x298] ;  /* 0x0002980001157983 */ /* 0x000ee80000300800 */
        /* <DEDUP_REMOVED lines=18> */
[----:B------:R-:W4:Y:S04]  /*14430*/  LDL.LU R22, [R1+0x288] ;  /* 0x0002880001167983 */ /* 0x000f280000300800 */
        /* <DEDUP_REMOVED lines=24> */
[----:B--2---:R0:W-:Y:S04]  /*145c0*/  STL.64 [R1+0x60], R28 ;  /* 0x0000601c01007387 */ /* 0x0041e80000100a00 */
[----:B0-----:R-:W2:Y:S04]  /*145d0*/  LDL.LU R29, [R1+0xa88] ;  /* 0x000a8800011d7983 */ /* 0x001ea80000300800 */
[----:B------:R-:W2:Y:S01]  /*145e0*/  LDL.LU R28, [R1+0x220] ;  /* 0x00022000011c7983 */ /* 0x000ea20000300800 */
[----:B---3--:R-:W-:-:S04]  /*145f0*/  LOP3.LUT R21, R21, R20, RZ, 0x3c, !PT ;  /* 0x0000001415157212 */ /* 0x008fc800078e3cff */
[----:B------:R-:W-:-:S04]  /*14600*/  LOP3.LUT R20, R21, R20, RZ, 0x3c, !PT ;  /* 0x0000001415147212 */ /* 0x000fc800078e3cff */
[----:B------:R-:W-:-:S05]  /*14610*/  LOP3.LUT R21, R21, R20, RZ, 0x3c, !PT ;  /* 0x0000001415157212 */ /* 0x000fca00078e3cff */
[----:B------:R0:W-:Y:S04]  /*14620*/  STL.64 [R1+0x58], R20 ;  /* 0x0000581401007387 */ /* 0x0001e80000100a00 */
[----:B0-----:R-:W3:Y:S02]  /*14630*/  LDL.LU.64 R20, [R1+0xa80] ;  /* 0x000a800001147983 */ /* 0x001ee40000300a00 */
        /* <DEDUP_REMOVED lines=29> */
[----:B0-----:R-:W3:Y:S01]  /*14810*/  LDL.LU.64 R20, [R1+0xa50] ;  /* 0x000a500001147983 */ /* 0x001ee20000300a00 */
[----:B----4-:R-:W-:-:S03]  /*14820*/  LOP3.LUT R3, R3, R2, RZ, 0x3c, !PT ;  /* 0x0000000203037212 */ /* 0x010fc600078e3cff */
[----:B---3--:R0:W-:Y:S04]  /*14830*/  STL.64 [R1+0x20], R20 ;  /* 0x0000201401007387 */ /* 0x0081e80000100a00 */
[----:B0-----:R-:W3:Y:S01]  /*14840*/  LDL.LU R21, [R1+0xa4c] ;  /* 0x000a4c0001157983 */ /* 0x001ee20000300800 */
[----:B------:R-:W-:Y:S01]  /*14850*/  IMAD.MOV.U32 R20, RZ, RZ, R22 ;  /* 0x000000ffff147224 */ /* 0x000fe200078e0016 */
[----:B------:R-:W-:Y:S02]  /*14860*/  LOP3.LUT R5, R5, R4, RZ, 0x3c, !PT ;  /* 0x0000000405057212 */ /* 0x000fe400078e3cff */
[----:B------:R-:W-:Y:S02]  /*14870*/  LOP3.LUT R7, R7, R6, RZ, 0x3c, !PT ;  /* 0x0000000607077212 */ /* 0x000fe400078e3cff */
[----:B------:R-:W-:-:S02]  /*14880*/  LOP3.LUT R2, R3, R2, RZ, 0x3c, !PT ;  /* 0x0000000203027212 */ /* 0x000fc400078e3cff */
[----:B------:R-:W-:Y:S02]  /*14890*/  LOP3.LUT R9, R9, R8, RZ, 0x3c, !PT ;  /* 0x0000000809097212 */ /* 0x000fe400078e3cff */
[----:B------:R-:W-:Y:S01]  /*148a0*/  LOP3.LUT R11, R11, R10, RZ, 0x3c, !PT ;  /* 0x0000000a0b0b7212 */ /* 0x000fe200078e3cff */
[----:B------:R-:W-:Y:S01]  /*148b0*/  IMAD.MOV.U32 R22, RZ, RZ, R26 ;  /* 0x000000ffff167224 */ /* 0x000fe200078e001a */
[----:B------:R-:W-:Y:S02]  /*148c0*/  LOP3.LUT R4, R5, R4, RZ, 0x3c, !PT ;  /* 0x0000000405047212 */ /* 0x000fe400078e3cff */
[----:B------:R-:W-:Y:S02]  /*148d0*/  LOP3.LUT R13, R13, R12, RZ, 0x3c, !PT ;  /* 0x0000000c0d0d7212 */ /* 0x000fe400078e3cff */
[----:B------:R-:W-:Y:S02]  /*148e0*/  LOP3.LUT R6, R7, R6, RZ, 0x3c, !PT ;  /* 0x0000000607067212 */ /* 0x000fe400078e3cff */
[----:B------:R-:W-:-:S02]  /*148f0*/  LOP3.LUT R15, R15, R14, RZ, 0x3c, !PT ;  /* 0x0000000e0f0f7212 */ /* 0x000fc400078e3cff */
[----:B------:R-:W-:Y:S02]  /*14900*/  LOP3.LUT R3, R3, R2, RZ, 0x3c, !PT ;  /* 0x0000000203037212 */ /* 0x000fe400078e3cff */
[----:B------:R-:W-:Y:S02]  /*14910*/  LOP3.LUT R8, R9, R8, RZ, 0x3c, !PT ;  /* 0x0000000809087212 */ /* 0x000fe400078e3cff */
        /* <DEDUP_REMOVED lines=8> */
[----:B------:R-:W-:Y:S01]  /*149a0*/  LOP3.LUT R15, R15, R14, RZ, 0x3c, !PT ;  /* 0x0000000e0f0f7212 */ /* 0x000fe200078e3cff */
[----:B---3--:R0:W-:Y:S02]  /*149b0*/  STL.64 [R1+0x18], R20 ;  /* 0x0000181401007387 */ /* 0x0081e40000100a00 */
[----:B0-----:R-:W-:-:S02]  /*149c0*/  IMAD.MOV.U32 R20, RZ, RZ, R24 ;  /* 0x000000ffff147224 */ /* 0x001fc400078e0018 */
[----:B-----5:R-:W-:Y:S02]  /*149d0*/  IMAD.MOV.U32 R21, RZ, RZ, R23 ;  /* 0x000000ffff157224 */ /* 0x020fe400078e0017 */
[----:B------:R-:W-:-:S03]  /*149e0*/  IMAD.MOV.U32 R23, RZ, RZ, R25 ;  /* 0x000000ffff177224 */ /* 0x000fc600078e0019 */
[----:B------:R0:W-:Y:S04]  /*149f0*/  STL.64 [R1+0x10], R20 ;  /* 0x0000101401007387 */ /* 0x0001e80000100a00 */
[----:B------:R-:W-:Y:S04]  /*14a00*/  STL.64 [R1+0x8], R22 ;  /* 0x0000081601007387 */ /* 0x000fe80000100a00 */
[----:B------:R-:W-:Y:S01]  /*14a10*/  STL.64 [R1+0x808], R2 ;  /* 0x0008080201007387 */ /* 0x000fe20000100a00 */
[----:B0-----:R-:W-:Y:S02]  /*14a20*/  IMAD.MOV.U32 R20, RZ, RZ, R16 ;  /* 0x000000ffff147224 */ /* 0x001fe400078e0010 */
[----:B------:R-:W-:-:S02]  /*14a30*/  IMAD.MOV.U32 R21, RZ, RZ, R27 ;  /* 0x000000ffff157224 */ /* 0x000fc400078e001b */
[----:B------:R-:W-:-:S03]  /*14a40*/  IMAD.MOV.U32 R16, RZ, RZ, R18 ;  /* 0x000000ffff107224 */ /* 0x000fc600078e0012 */
[----:B------:R2:W-:Y:S01]  /*14a50*/  STL.64 [R1], R20 ;  /* 0x0000001401007387 */ /* 0x0005e20000100a00 */
[----:B------:R-:W-:-:S03]  /*14a60*/  IMAD.MOV.U32 R18, RZ, RZ, R0 ;  /* 0x000000ffff127224 */ /* 0x000fc600078e0000 */
[----:B------:R-:W-:Y:S04]  /*14a70*/  STL.64 [R1+0x810], R4 ;  /* 0x0008100401007387 */ /* 0x000fe80000100a00 */
[----:B------:R-:W-:Y:S04]  /*14a80*/  STL.64 [R1+0x818], R6 ;  /* 0x0008180601007387 */ /* 0x000fe80000100a00 */
[----:B------:R-:W-:Y:S04]  /*14a90*/  STL.64 [R1+0x820], R8 ;  /* 0x0008200801007387 */ /* 0x000fe80000100a00 */
[----:B------:R-:W-:Y:S01]  /*14aa0*/  STL.64 [R1+0x828], R10 ;  /* 0x0008280a01007387 */ /* 0x000fe20000100a00 */
[----:B--2---:R-:W-:-:S03]  /*14ab0*/  IMAD.MOV.U32 R20, RZ, RZ, R29 ;  /* 0x000000ffff147224 */ /* 0x004fc600078e001d */
[----:B------:R-:W-:Y:S04]  /*14ac0*/  STL.64 [R1+0x830], R12 ;  /* 0x0008300c01007387 */ /* 0x000fe80000100a00 */
[----:B------:R-:W-:Y:S04]  /*14ad0*/  STL.64 [R1+0x838], R14 ;  /* 0x0008380e01007387 */ /* 0x000fe80000100a00 */
[----:B------:R-:W-:Y:S04]  /*14ae0*/  STL.64 [R1+0x840], R16 ;  /* 0x0008401001007387 */ /* 0x000fe80000100a00 */
[----:B------:R0:W-:Y:S04]  /*14af0*/  STL.64 [R1+0x848], R18 ;  /* 0x0008481201007387 */ /* 0x0001e80000100a00 */
[----:B------:R-:W2:Y:S04]  /*14b00*/  LDL.LU R29, [R1+0xa48] ;  /* 0x000a4800011d7983 */ /* 0x000ea80000300800 */
[----:B------:R-:W3:Y:S04]  /*14b10*/  LDL.LU R22, [R1+0x218] ;  /* 0x0002180001167983 */ /* 0x000ee80000300800 */
[----:B------:R-:W3:Y:S01]  /*14b20*/  LDL.LU R23, [R1+0x3b0] ;  /* 0x0003b00001177983 */ /* 0x000ee20000300800 */
[----:B------:R-:W-:-:S03]  /*14b30*/  IMAD.MOV.U32 R21, RZ, RZ, R28 ;  /* 0x000000ffff157224 */ /* 0x000fc600078e001c */
[----:B------:R-:W4:Y:S04]  /*14b40*/  LDL.LU R24, [R1+0x208] ;  /* 0x0002080001187983 */ /* 0x000f280000300800 */
[----:B------:R-:W4:Y:S04]  /*14b50*/  LDL.LU R25, [R1+0x3b4] ;  /* 0x0003b40001197983 */ /* 0x000f280000300800 */
[----:B------:R-:W5:Y:S04]  /*14b60*/  LDL.LU R26, [R1+0x200] ;  /* 0x00020000011a7983 */ /* 0x000f680000300800 */
[----:B------:R-:W5:Y:S04]  /*14b70*/  LDL.LU R27, [R1+0x3b8] ;  /* 0x0003b800011b7983 */ /* 0x000f680000300800 */
[----:B------:R-:W2:Y:S04]  /*14b80*/  LDL.LU R28, [R1+0x1f8] ;  /* 0x0001f800011c7983 */ /* 0x000ea80000300800 */
[----:B0-----:R-:W2:Y:S04]  /*14b90*/  LDL.LU R18, [R1+0x3f4] ;  /* 0x0003f40001127983 */ /* 0x001ea80000300800 */
[----:B------:R-:W2:Y:S04]  /*14ba0*/  LDL.LU R19, [R1+0x204] ;  /* 0x0002040001137983 */ /* 0x000ea80000300800 */
[----:B--2---:R0:W-:Y:S04]  /*14bb0*/  STL.64 [R1+0xa00], R18 ;  /* 0x000a001201007387 */ /* 0x0041e80000100a00 */
        /* <DEDUP_REMOVED lines=22> */
[----:B------:R-:W2:Y:S01]  /*14d20*/  LDL.LU R19, [R1+0x3c4] ;  /* 0x0003c40001137983 */ /* 0x000ea20000300800 */
[----:B---3--:R-:W-:-:S02]  /*14d30*/  LOP3.LUT R23, R23, R22, RZ, 0x3c, !PT ;  /* 0x0000001617177212 */ /* 0x008fc400078e3cff */
[----:B----4-:R-:W-:Y:S02]  /*14d40*/  LOP3.LUT R25, R25, R24, RZ, 0x3c, !PT ;  /* 0x0000001819197212 */ /* 0x010fe400078e3cff */
[----:B------:R-:W-:Y:S01]  /*14d50*/  LOP3.LUT R22, R23, R22, RZ, 0x3c, !PT ;  /* 0x0000001617167212 */ /* 0x000fe200078e3cff */
[----:B--2---:R0:W-:Y:S04]  /*14d60*/  STL.64 [R1+0xa40], R18 ;  /* 0x000a401201007387 */ /* 0x0041e80000100a00 */
[----:B0-----:R-:W2:Y:S04]  /*14d70*/  LDL.LU R18, [R1+0x1f0] ;  /* 0x0001f00001127983 */ /* 0x001ea80000300800 */
[----:B------:R-:W2:Y:S04]  /*14d80*/  LDL.LU R19, [R1+0x3c0] ;  /* 0x0003c00001137983 */ /* 0x000ea80000300800 */
[----:B------:R-:W3:Y:S04]  /*14d90*/  LDL.LU R16, [R1+0x3fc] ;  /* 0x0003fc0001107983 */ /* 0x000ee80000300800 */
[----:B------:R-:W4:Y:S04]  /*14da0*/  LDL.LU R17, [R1+0x20c] ;  /* 0x00020c0001117983 */ /* 0x000f280000300800 */
        /* <DEDUP_REMOVED lines=8> */
[----:B-----5:R-:W-:-:S03]  /*14e30*/  LOP3.LUT R27, R27, R26, RZ, 0x3c, !PT ;  /* 0x0000001a1b1b7212 */ /* 0x020fc600078e3cff */
[----:B------:R-:W5:Y:S01]  /*14e40*/  LDL.LU R6, [R1+0x424] ;  /* 0x0004240001067983 */ /* 0x000f620000300800 */
[----:B------:R-:W-:-:S03]  /*14e50*/  LOP3.LUT R24, R25, R24, RZ, 0x3c, !PT ;  /* 0x0000001819187212 */ /* 0x000fc600078e3cff */
[----:B------:R-:W3:Y:S01]  /*14e60*/  LDL.LU R7, [R1+0x23c] ;  /* 0x00023c0001077983 */ /* 0x000ee20000300800 */
[----:B------:R-:W-:-:S03]  /*14e70*/  LOP3.LUT R23, R23, R22, RZ, 0x3c, !PT ;  /* 0x0000001617177212 */ /* 0x000fc600078e3cff */
[----:B------:R-:W3:Y:S01]  /*14e80*/  LDL.LU R4, [R1+0x42c] ;  /* 0x00042c0001047983 */ /* 0x000ee20000300800 */
[----:B------:R-:W-:-:S03]  /*14e90*/  LOP3.LUT R29, R29, R28, RZ, 0x3c, !PT ;  /* 0x0000001c1d1d7212 */ /* 0x000fc600078e3cff */
[----:B------:R-:W3:Y:S01]  /*14ea0*/  LDL.LU R5, [R1+0x244] ;  /* 0x0002440001057983 */ /* 0x000ee20000300800 */
[----:B------:R-:W-:-:S03]  /*14eb0*/  LOP3.LUT R26, R27, R26, RZ, 0x3c, !PT ;  /* 0x0000001a1b1a7212 */ /* 0x000fc600078e3cff */
[----:B------:R-:W3:Y:S01]  /*14ec0*/  LDL.LU R2, [R1+0x434] ;  /* 0x0004340001027983 */ /* 0x000ee20000300800 */
[----:B------:R-:W-:-:S03]  /*14ed0*/  LOP3.LUT R25, R25, R24, RZ, 0x3c, !PT ;  /* 0x0000001819197212 */ /* 0x000fc600078e3cff */
[----:B------:R-:W3:Y:S04]  /*14ee0*/  LDL.LU R3, [R1+0x24c] ;  /* 0x00024c0001037983 */ /* 0x000ee80000300800 */
[----:B------:R-:W3:Y:S01]  /*14ef0*/  LDL.LU R0, [R1+0x43c] ;  /* 0x00043c0001007983 */ /* 0x000ee20000300800 */
[----:B------:R-:W-:-:S03]  /*14f00*/  LOP3.LUT R28, R29, R28, RZ, 0x3c, !PT ;  /* 0x0000001c1d1c7212 */ /* 0x000fc600078e3cff */
[----:B------:R0:W-:Y:S01]  /*14f10*/  STL.64 [R1+0x850], R20 ;  /* 0x0008501401007387 */ /* 0x0001e20000100a00 */
[----:B------:R-:W-:Y:S02]  /*14f20*/  LOP3.LUT R27, R27, R26, RZ, 0x3c, !PT ;  /* 0x0000001a1b1b7212 */ /* 0x000fe400078e3cff */
[----:B------:R-:W-:Y:S01]  /*14f30*/  LOP3.LUT R29, R29, R28, RZ, 0x3c, !PT ;  /* 0x0000001c1d1d7212 */ /* 0x000fe200078e3cff */
[----:B0-----:R-:W3:Y:S04]  /*14f40*/  LDL.LU R20, [R1+0x3f0] ;  /* 0x0003f00001147983 */ /* 0x001ee80000300800 */
[----:B------:R-:W3:Y:S04]  /*14f50*/  LDL.LU R21, [R1+0x1fc] ;  /* 0x0001fc0001157983 */ /* 0x000ee80000300800 */
[----:B------:R0:W-:Y:S04]  /*14f60*/  STL.64 [R1+0x858], R22 ;  /* 0x0008581601007387 */ /* 0x0001e80000100a00 */
        /* <DEDUP_REMOVED lines=9> */
[----:B0-----:R-:W3:Y:S01]  /*15000*/  LDL.LU R29, [R1+0x1dc] ;  /* 0x0001dc00011d7983 */ /* 0x001ee20000300800 */
        /* <DEDUP_REMOVED lines=45> */
[----:B---3--:R-:W-:Y:S02]  /*152e0*/  IMAD.MOV.U32 R28, RZ, RZ, R26 ;  /* 0x000000ffff1c7224 */ /* 0x008fe400078e001a */
[----:B------:R-:W-:Y:S02]  /*152f0*/  IMAD.MOV.U32 R26, RZ, RZ, R24 ;  /* 0x000000ffff1a7224 */ /* 0x000fe400078e0018 */
[----:B------:R-:W-:Y:S02]  /*15300*/  IMAD.MOV.U32 R24, RZ, RZ, R22 ;  /* 0x000000ffff187224 */ /* 0x000fe400078e0016 */
[----:B------:R-:W-:Y:S01]  /*15310*/  IMAD.MOV.U32 R22, RZ, RZ, R20 ;  /* 0x000000ffff167224 */ /* 0x000fe200078e0014 */
[----:B------:R0:W-:Y:S04]  /*15320*/  STL.64 [R1+0x170], R28 ;  /* 0x0001701c01007387 */ /* 0x0001e80000100a00 */
[----:B------:R-:W-:Y:S04]  /*15330*/  STL.64 [R1+0x178], R26 ;  /* 0x0001781a01007387 */ /* 0x000fe80000100a00 */
[----:B------:R-:W-:Y:S04]  /*15340*/  STL.64 [R1+0x180], R24 ;  /* 0x0001801801007387 */ /* 0x000fe80000100a00 */
[----:B------:R-:W-:Y:S01]  /*15350*/  STL.64 [R1+0x188], R22 ;  /* 0x0001881601007387 */ /* 0x000fe20000100a00 */
[----:B--2---:R-:W-:-:S02]  /*15360*/  IMAD.MOV.U32 R20, RZ, RZ, R18 ;  /* 0x000000ffff147224 */ /* 0x004fc400078e0012 */
[----:B------:R-:W-:Y:S02]  /*15370*/  IMAD.MOV.U32 R18, RZ, RZ, R16 ;  /* 0x000000ffff127224 */ /* 0x000fe400078e0010 */
[----:B------:R-:W-:Y:S02]  /*15380*/  IMAD.MOV.U32 R16, RZ, RZ, R14 ;  /* 0x000000ffff107224 */ /* 0x000fe400078e000e */
[----:B------:R-:W-:Y:S02]  /*15390*/  IMAD.MOV.U32 R14, RZ, RZ, R12 ;  /* 0x000000ffff0e7224 */ /* 0x000fe400078e000c */
[----:B------:R-:W-:Y:S01]  /*153a0*/  IMAD.MOV.U32 R12, RZ, RZ, R10 ;  /* 0x000000ffff0c7224 */ /* 0x000fe200078e000a */
[----:B------:R-:W-:Y:S01]  /*153b0*/  STL.64 [R1+0x398], R20 ;  /* 0x0003981401007387 */ /* 0x000fe20000100a00 */
[----:B------:R-:W-:-:S03]  /*153c0*/  IMAD.MOV.U32 R10, RZ, RZ, R8 ;  /* 0x000000ffff0a7224 */ /* 0x000fc600078e0008 */
[----:B------:R-:W-:Y:S01]  /*153d0*/  STL.64 [R1+0x3a0], R18 ;  /* 0x0003a01201007387 */ /* 0x000fe20000100a00 */
[----:B-----5:R-:W-:-:S03]  /*153e0*/  IMAD.MOV.U32 R8, RZ, RZ, R6 ;  /* 0x000000ffff087224 */ /* 0x020fc600078e0006 */
[----:B----4-:R-:W-:Y:S01]  /*153f0*/  STL.64 [R1+0x3a8], R16 ;  /* 0x0003a81001007387 */ /* 0x010fe20000100a00 */
[----:B------:R-:W-:-:S03]  /*15400*/  IMAD.MOV.U32 R6, RZ, RZ, R4 ;  /* 0x000000ffff067224 */ /* 0x000fc600078e0004 */
[----:B------:R-:W-:Y:S04]  /*15410*/  STL.64 [R1+0x3b0], R14 ;  /* 0x0003b00e01007387 */ /* 0x000fe80000100a00 */
[----:B------:R-:W-:Y:S01]  /*15420*/  STL.64 [R1+0x3b8], R12 ;  /* 0x0003b80c01007387 */ /* 0x000fe20000100a00 */
[----:B------:R-:W-:-:S03]  /*15430*/  IMAD.MOV.U32 R4, RZ, RZ, R2 ;  /* 0x000000ffff047224 */ /* 0x000fc600078e0002 */
[----:B------:R-:W-:Y:S04]  /*15440*/  STL.64 [R1+0x3c0], R10 ;  /* 0x0003c00a01007387 */ /* 0x000fe80000100a00 */
[----:B------:R-:W-:Y:S04]  /*15450*/  STL.64 [R1+0x3c8], R8 ;  /* 0x0003c80801007387 */ /* 0x000fe80000100a00 */
[----:B------:R-:W-:Y:S04]  /*15460*/  STL.64 [R1+0x3d0], R6 ;  /* 0x0003d00601007387 */ /* 0x000fe80000100a00 */
[----:B0-----:R-:W2:Y:S04]  /*15470*/  LDL.LU R28, [R1+0x4bc] ;  /* 0x0004bc00011c7983 */ /* 0x001ea80000300800 */
[----:B------:R-:W-:Y:S04]  /*15480*/  STL.64 [R1+0x3d8], R4 ;  /* 0x0003d80401007387 */ /* 0x000fe80000100a00 */
[----:B------:R-:W3:Y:S01]  /*15490*/  LDL.LU R29, [R1+0x468] ;  /* 0x00046800011d7983 */ /* 0x000ee20000300800 */
[----:B------:R-:W-:-:S05]  /*154a0*/  IMAD.MOV.U32 R2, RZ, RZ, R0 ;  /* 0x000000ffff027224 */ /* 0x000fca00078e0000 */
[----:B------:R-:W-:Y:S04]  /*154b0*/  STL.64 [R1+0x3e0], R2 ;  /* 0x0003e00201007387 */ /* 0x000fe80000100a00 */
[----:B---3--:R0:W-:Y:S04]  /*154c0*/  STL [R1+0x980], R29 ;  /* 0x0009801d01007387 */ /* 0x0081e80000100800 */
[----:B0-----:R-:W2:Y:S04]  /*154d0*/  LDL.LU R29, [R1+0x460] ;  /* 0x00046000011d7983 */ /* 0x001ea80000300800 */
        /* <DEDUP_REMOVED lines=147> */
[----:B---3--:R-:W-:-:S03]  /*15e10*/  LOP3.LUT R7, R7, R6, RZ, 0x3c, !PT ;  /* 0x0000000607077212 */ /* 0x008fc600078e3cff */
[----:B--2---:R0:W-:Y:S04]  /*15e20*/  STL.64 [R1+0x460], R28 ;  /* 0x0004601c01007387 */ /* 0x0041e80000100a00 */
[----:B0-----:R-:W2:Y:S01]  /*15e30*/  LDL.LU R29, [R1+0x980] ;  /* 0x00098000011d7983 */ /* 0x001ea20000300800 */
[----:B------:R-:W-:Y:S02]  /*15e40*/  IMAD.MOV.U32 R28, RZ, RZ, R26 ;  /* 0x000000ffff1c7224 */ /* 0x000fe400078e001a */
[----:B-----5:R-:W-:Y:S02]  /*15e50*/  IMAD.MOV.U32 R26, RZ, RZ, R24 ;  /* 0x000000ffff1a7224 */ /* 0x020fe400078e0018 */
[----:B------:R-:W-:Y:S02]  /*15e60*/  IMAD.MOV.U32 R24, RZ, RZ, R22 ;  /* 0x000000ffff187224 */ /* 0x000fe400078e0016 */
[----:B------:R-:W-:-:S02]  /*15e70*/  IMAD.MOV.U32 R22, RZ, RZ, R20 ;  /* 0x000000ffff167224 */ /* 0x000fc400078e0014 */
[----:B------:R-:W-:Y:S02]  /*15e80*/  IMAD.MOV.U32 R20, RZ, RZ, R18 ;  /* 0x000000ffff147224 */ /* 0x000fe400078e0012 */
[----:B------:R-:W-:Y:S01]  /*15e90*/  IMAD.MOV.U32 R18, RZ, RZ, R16 ;  /* 0x000000ffff127224 */ /* 0x000fe200078e0010 */
[----:B------:R-:W-:Y:S01]  /*15ea0*/  LOP3.LUT R5, R5, R4, RZ, 0x3c, !PT ;  /* 0x0000000405057212 */ /* 0x000fe200078e3cff */
[----:B------:R-:W-:Y:S02]  /*15eb0*/  IMAD.MOV.U32 R16, RZ, RZ, R14 ;  /* 0x000000ffff107224 */ /* 0x000fe400078e000e */
[----:B------:R-:W-:Y:S01]  /*15ec0*/  IMAD.MOV.U32 R14, RZ, RZ, R12 ;  /* 0x000000ffff0e7224 */ /* 0x000fe200078e000c */
[----:B------:R-:W-:Y:S01]  /*15ed0*/  LOP3.LUT R6, R7, R6, RZ, 0x3c, !PT ;  /* 0x0000000607067212 */ /* 0x000fe200078e3cff */
[----:B------:R-:W-:Y:S02]  /*15ee0*/  IMAD.MOV.U32 R12, RZ, RZ, R10 ;  /* 0x000000ffff0c7224 */ /* 0x000fe400078e000a */
[----:B------:R-:W-:Y:S01]  /*15ef0*/  IMAD.MOV.U32 R10, RZ, RZ, R8 ;  /* 0x000000ffff0a7224 */ /* 0x000fe200078e0008 */
[----:B------:R-:W-:Y:S01]  /*15f00*/  LOP3.LUT R4, R5, R4, RZ, 0x3c, !PT ;  /* 0x0000000405047212 */ /* 0x000fe200078e3cff */
[----:B------:R-:W-:Y:S01]  /*15f10*/  IMAD.MOV.U32 R8, RZ, RZ, R0 ;  /* 0x000000ffff087224 */ /* 0x000fe200078e0000 */
[----:B------:R-:W-:-:S02]  /*15f20*/  LOP3.LUT R7, R7, R6, RZ, 0x3c, !PT ;  /* 0x0000000607077212 */ /* 0x000fc400078e3cff */
[----:B------:R-:W-:Y:S02]  /*15f30*/  LOP3.LUT R3, R3, R2, RZ, 0x3c, !PT ;  /* 0x0000000203037212 */ /* 0x000fe400078e3cff */
[----:B------:R-:W-:Y:S01]  /*15f40*/  LOP3.LUT R5, R5, R4, RZ, 0x3c, !PT ;  /* 0x0000000405057212 */ /* 0x000fe200078e3cff */
[----:B------:R-:W0:Y:S01]  /*15f50*/  LDC R0, c[0x0][0x3ac] ;  /* 0x0000eb00ff007b82 */ /* 0x000e220000000800 */
[----:B--2---:R1:W-:Y:S04]  /*15f60*/  STL.64 [R1+0x468], R28 ;  /* 0x0004681c01007387 */ /* 0x0043e80000100a00 */
[----:B----4-:R-:W-:Y:S04]  /*15f70*/  STL.64 [R1+0x470], R26 ;  /* 0x0004701a01007387 */ /* 0x010fe80000100a00 */
[----:B------:R-:W-:Y:S04]  /*15f80*/  STL.64 [R1+0x478], R24 ;  /* 0x0004781801007387 */ /* 0x000fe80000100a00 */
        /* <DEDUP_REMOVED lines=9> */
[----:B-1----:R-:W2:Y:S04]  /*16020*/  LDL.LU R28, [R1+0x1b0] ;  /* 0x0001b000011c7983 */ /* 0x002ea80000300800 */
[----:B------:R-:W-:Y:S04]  /*16030*/  STL.64 [R1+0x4c8], R4 ;  /* 0x0004c80401007387 */ /* 0x000fe80000100a00 */
[----:B------:R-:W2:Y:S01]  /*16040*/  LDL.LU R29, [R1+0x68c] ;  /* 0x00068c00011d7983 */ /* 0x000ea20000300800 */
[----:B------:R-:W-:-:S04]  /*16050*/  LOP3.LUT R2, R3, R2, RZ, 0x3c, !PT ;  /* 0x0000000203027212 */ /* 0x000fc800078e3cff */
[----:B------:R-:W-:-:S05]  /*16060*/  LOP3.LUT R3, R3, R2, RZ, 0x3c, !PT ;  /* 0x0000000203037212 */ /* 0x000fca00078e3cff */
[----:B------:R-:W-:Y:S04]  /*16070*/  STL.64 [R1+0x4d0], R2 ;  /* 0x0004d00201007387 */ /* 0x000fe80000100a00 */
[----:B--2---:R1:W-:Y:S04]  /*16080*/  STL.64 [R1+0x900], R28 ;  /* 0x0009001c01007387 */ /* 0x0043e80000100a00 */
[----:B-1----:R-:W2:Y:S04]  /*16090*/  LDL.LU R28, [R1+0x650] ;  /* 0x00065000011c7983 */ /* 0x002ea80000300800 */
[----:B------:R-:W2:Y:S04]  /*160a0*/  LDL.LU R29, [R1+0x688] ;  /* 0x00068800011d7983 */ /* 0x000ea80000300800 */
        /* <DEDUP_REMOVED lines=45> */
[----:B------:R-:W3:Y:S04]  /*16380*/  LDL.LU R26, [R1+0x1b4] ;  /* 0x0001b400011a7983 */ /* 0x000ee80000300800 */
[----:B------:R-:W3:Y:S04]  /*16390*/  LDL.LU R27, [R1+0x690] ;  /* 0x00069000011b7983 */ /* 0x000ee80000300800 */
[----:B------:R-:W4:Y:S04]  /*163a0*/  LDL.LU R24, [R1+0x1b8] ;  /* 0x0001b80001187983 */ /* 0x000f280000300800 */
[----:B------:R-:W4:Y:S04]  /*163b0*/  LDL.LU R25, [R1+0x694] ;  /* 0x0006940001197983 */ /* 0x000f280000300800 */
[----:B------:R-:W5:Y:S04]  /*163c0*/  LDL.LU R22, [R1+0x1bc] ;  /* 0x0001bc0001167983 */ /* 0x000f680000300800 */
        /* <DEDUP_REMOVED lines=9> */
[----:B------:R-:W3:Y:S04]  /*16460*/  LDL.LU.64 R12, [R1+0x120] ;  /* 0x00012000010c7983 */ /* 0x000ee80000300a00 */
[----:B------:R-:W3:Y:S04]  /*16470*/  LDL.LU.64 R10, [R1+0x118] ;  /* 0x00011800010a7983 */ /* 0x000ee80000300a00 */
[----:B------:R-:W3:Y:S04]  /*16480*/  LDL.LU.64 R8, [R1+0x110] ;  /* 0x0001100001087983 */ /* 0x000ee80000300a00 */
[----:B------:R-:W3:Y:S04]  /*16490*/  LDL.LU.64 R6, [R1+0x108] ;  /* 0x0001080001067983 */ /* 0x000ee80000300a00 */
[----:B------:R-:W3:Y:S04]  /*164a0*/  LDL.LU.64 R4, [R1+0x100] ;  /* 0x0001000001047983 */ /* 0x000ee80000300a00 */
[----:B------:R-:W3:Y:S01]  /*164b0*/  LDL.LU.64 R2, [R1+0xf8] ;  /* 0x0000f80001027983 */ /* 0x000ee20000300a00 */
[----:B--2---:R-:W-:-:S04]  /*164c0*/  LOP3.LUT R29, R29, R28, RZ, 0x3c, !PT ;  /* 0x0000001c1d1d7212 */ /* 0x004fc800078e3cff */
[----:B------:R-:W-:-:S04]  /*164d0*/  LOP3.LUT R28, R29, R28, RZ, 0x3c, !PT ;  /* 0x0000001c1d1c7212 */ /* 0x000fc800078e3cff */
[----:B------:R-:W-:-:S05]  /*164e0*/  LOP3.LUT R29, R29, R28, RZ, 0x3c, !PT ;  /* 0x0000001c1d1d7212 */ /* 0x000fca00078e3cff */
[----:B------:R1:W-:Y:S04]  /*164f0*/  STL.64 [R1+0x4d8], R28 ;  /* 0x0004d81c01007387 */ /* 0x0003e80000100a00 */
[----:B-1----:R-:W2:Y:S02]  /*16500*/  LDL.LU.64 R28, [R1+0x978] ;  /* 0x00097800011c7983 */ /* 0x002ea40000300a00 */
        /* <DEDUP_REMOVED lines=74> */
[----:B-1----:R-:W2:Y:S01]  /*169b0*/  LDL.LU.64 R28, [R1+0x900] ;  /* 0x00090000011c7983 */ /* 0x002ea20000300a00 */
[----:B---3--:R-:W-:Y:S02]  /*169c0*/  LOP3.LUT R27, R27, R26, RZ, 0x3c, !PT ;  /* 0x0000001a1b1b7212 */ /* 0x008fe400078e3cff */
[----:B----4-:R-:W-:Y:S02]  /*169d0*/  LOP3.LUT R25, R25, R24, RZ, 0x3c, !PT ;  /* 0x0000001819197212 */ /* 0x010fe400078e3cff */
[----:B-----5:R-:W-:Y:S02]  /*169e0*/  LOP3.LUT R23, R23, R22, RZ, 0x3c, !PT ;  /* 0x0000001617177212 */ /* 0x020fe400078e3cff */
        /* <DEDUP_REMOVED lines=13> */
[----:B------:R-:W-:Y:S01]  /*16ac0*/  LOP3.LUT R14, R15, R14, RZ, 0x3c, !PT ;  /* 0x0000000e0f0e7212 */ /* 0x000fe200078e3cff */
[----:B0-----:R-:W-:Y:S01]  /*16ad0*/  IMAD.SHL.U32 R0, R0, 0x20, RZ ;  /* 0x0000002000007824 */ /* 0x001fe200078e00ff */
[----:B------:R-:W-:Y:S02]  /*16ae0*/  LOP3.LUT R21, R21, R20, RZ, 0x3c, !PT ;  /* 0x0000001415157212 */ /* 0x000fe400078e3cff */
[----:B------:R-:W-:Y:S02]  /*16af0*/  LOP3.LUT R19, R19, R18, RZ, 0x3c, !PT ;  /* 0x0000001213137212 */ /* 0x000fe400078e3cff */
[----:B------:R-:W-:Y:S02]  /*16b00*/  LOP3.LUT R17, R17, R16, RZ, 0x3c, !PT ;  /* 0x0000001011117212 */ /* 0x000fe400078e3cff */
[----:B------:R-:W-:Y:S01]  /*16b10*/  LOP3.LUT R15, R15, R14, RZ, 0x3c, !PT ;  /* 0x0000000e0f0f7212 */ /* 0x000fe200078e3cff */
[----:B------:R-:W-:-:S04]  /*16b20*/  IMAD.WIDE R12, R0, 0x2, R12 ;  /* 0x00000002000c7825 */ /* 0x000fc800078e020c */
[----:B------:R-:W-:-:S04]  /*16b30*/  IMAD.WIDE R10, R0, 0x2, R10 ;  /* 0x00000002000a7825 */ /* 0x000fc800078e020a */
[----:B------:R-:W-:-:S04]  /*16b40*/  IMAD.WIDE R8, R0, 0x2, R8 ;  /* 0x0000000200087825 */ /* 0x000fc800078e0208 */
[----:B------:R-:W-:Y:S01]  /*16b50*/  IMAD.WIDE R6, R0, 0x2, R6 ;  /* 0x0000000200067825 */ /* 0x000fe200078e0206 */
[----:B--2---:R-:W-:-:S04]  /*16b60*/  LOP3.LUT R29, R29, R28, RZ, 0x3c, !PT ;  /* 0x0000001c1d1d7212 */ /* 0x004fc800078e3cff */
[----:B------:R-:W-:-:S04]  /*16b70*/  LOP3.LUT R28, R29, R28, RZ, 0x3c, !PT ;  /* 0x0000001c1d1c7212 */ /* 0x000fc800078e3cff */
[----:B------:R-:W-:-:S05]  /*16b80*/  LOP3.LUT R29, R29, R28, RZ, 0x3c, !PT ;  /* 0x0000001c1d1d7212 */ /* 0x000fca00078e3cff */
[----:B------:R0:W-:Y:S04]  /*16b90*/  STL.64 [R1+0x658], R28 ;  /* 0x0006581c01007387 */ /* 0x0001e80000100a00 */
        /* <DEDUP_REMOVED lines=11> */
[----:B0-----:R-:W2:Y:S01]  /*16c50*/  LDL.LU.64 R28, [R1+0x68] ;  /* 0x00006800011c7983 */ /* 0x001ea20000300a00 */
[----:B------:R-:W-:-:S04]  /*16c60*/  IMAD.WIDE R4, R0, 0x2, R4 ;  /* 0x0000000200047825 */ /* 0x000fc800078e0204 */
[C---:B------:R-:W-:Y:S01]  /*16c70*/  IMAD.WIDE R2, R0.reuse, 0x2, R2 ;  /* 0x0000000200027825 */ /* 0x040fe200078e0202 */
[----:B------:R-:W-:Y:S04]  /*16c80*/  STL.64 [R1+0x370], R4 ;  /* 0x0003700401007387 */ /* 0x000fe80000100a00 */
[----:B--2---:R0:W-:Y:S04]  /*16c90*/  STL.64 [R1+0x878], R28 ;  /* 0x0008781c01007387 */ /* 0x0041e80000100a00 */
[----:B------:R-:W-:Y:S04]  /*16ca0*/  STL.64 [R1+0x368], R2 ;  /* 0x0003680201007387 */ /* 0x000fe80000100a00 */
[----:B0-----:R-:W2:Y:S04]  /*16cb0*/  LDL.LU.64 R28, [R1+0x70] ;  /* 0x00007000011c7983 */ /* 0x001ea80000300a00 */
[----:B--2---:R0:W-:Y:S04]  /*16cc0*/  STL.64 [R1+0x880], R28 ;  /* 0x0008801c01007387 */ /* 0x0041e80000100a00 */
        /* <DEDUP_REMOVED lines=31> */
[----:B------:R-:W3:Y:S04]  /*16ec0*/  LDL.LU.64 R26, [R1+0x60] ;  /* 0x00006000011a7983 */ /* 0x000ee80000300a00 */
[----:B------:R-:W4:Y:S04]  /*16ed0*/  LDL.LU.64 R24, [R1+0x58] ;  /* 0x0000580001187983 */ /* 0x000f280000300a00 */
[----:B------:R-:W5:Y:S04]  /*16ee0*/  LDL.LU.64 R22, [R1+0x50] ;  /* 0x0000500001167983 */ /* 0x000f680000300a00 */
[----:B------:R-:W3:Y:S04]  /*16ef0*/  LDL.LU.64 R20, [R1+0x48] ;  /* 0x0000480001147983 */ /* 0x000ee80000300a00 */
        /* <DEDUP_REMOVED lines=8> */
[----:B------:R-:W3:Y:S01]  /*16f80*/  LDL.LU.64 R2, [R1] ;  /* 0x0000000001027983 */ /* 0x000ee20000300a00 */
[----:B--2---:R-:W-:-:S05]  /*16f90*/  IMAD.WIDE R28, R0, 0x2, R28 ;  /* 0x00000002001c7825 */ /* 0x004fca00078e021c */
[----:B------:R0:W-:Y:S04]  /*16fa0*/  STL.64 [R1+0x360], R28 ;  /* 0x0003601c01007387 */ /* 0x0001e80000100a00 */
[----:B0-----:R-:W2:Y:S02]  /*16fb0*/  LDL.LU.64 R28, [R1+0x8f8] ;  /* 0x0008f800011c7983 */ /* 0x001ea40000300a00 */
        /* <DEDUP_REMOVED lines=47> */
[----:B0-----:R-:W2:Y:S01]  /*172b0*/  LDL.LU.64 R28, [R1+0x878] ;  /* 0x00087800011c7983 */ /* 0x001ea20000300a00 */
[----:B---3--:R-:W-:-:S04]  /*172c0*/  IMAD.WIDE R26, R0, 0x2, R26 ;  /* 0x00000002001a7825 */ /* 0x008fc800078e021a */
[----:B----4-:R-:W-:-:S04]  /*172d0*/  IMAD.WIDE R24, R0, 0x2, R24 ;  /* 0x0000000200187825 */ /* 0x010fc800078e0218 */
[----:B-----5:R-:W-:-:S04]  /*172e0*/  IMAD.WIDE R22, R0, 0x2, R22 ;  /* 0x0000000200167825 */ /* 0x020fc800078e0216 */
[----:B------:R-:W-:-:S04]  /*172f0*/  IMAD.WIDE R20, R0, 0x2, R20 ;  /* 0x0000000200147825 */ /* 0x000fc800078e0214 */
        /* <DEDUP_REMOVED lines=9> */
[----:B--2---:R-:W-:-:S05]  /*17390*/  IMAD.WIDE R28, R0, 0x2, R28 ;  /* 0x00000002001c7825 */ /* 0x004fca00078e021c */
[----:B------:R0:W-:Y:S04]  /*173a0*/  STL.64 [R1+0x2d8], R28 ;  /* 0x0002d81c01007387 */ /* 0x0001e80000100a00 */
[----:B0-----:R-:W2:Y:S04]  /*173b0*/  LDL.LU.64 R28, [R1+0x870] ;  /* 0x00087000011c7983 */ /* 0x001ea80000300a00 */
[----:B------:R0:W-:Y:S04]  /*173c0*/  STL.64 [R1+0x2d0], R26 ;  /* 0x0002d01a01007387 */ /* 0x0001e80000100a00 */
[----:B0-----:R-:W3:Y:S04]  /*173d0*/  LDL.LU.64 R26, [R1+0x868] ;  /* 0x00086800011a7983 */ /* 0x001ee80000300a00 */
[----:B------:R0:W-:Y:S04]  /*173e0*/  STL.64 [R1+0x2c8], R24 ;  /* 0x0002c81801007387 */ /* 0x0001e80000100a00 */
[----:B0-----:R-:W4:Y:S04]  /*173f0*/  LDL.LU.64 R24, [R1+0x860] ;  /* 0x0008600001187983 */ /* 0x001f280000300a00 */
[----:B------:R0:W-:Y:S04]  /*17400*/  STL.64 [R1+0x2c0], R22 ;  /* 0x0002c01601007387 */ /* 0x0001e80000100a00 */
[----:B0-----:R-:W5:Y:S04]  /*17410*/  LDL.LU.64 R22, [R1+0x858] ;  /* 0x0008580001167983 */ /* 0x001f680000300a00 */
        /* <DEDUP_REMOVED lines=19> */
[----:B0-----:R-:W5:Y:S01]  /*17550*/  LDL.LU.64 R2, [R1+0x808] ;  /* 0x0008080001027983 */ /* 0x001f620000300a00 */
[----:B--2---:R-:W-:-:S04]  /*17560*/  IMAD.WIDE R20, R0, 0x2, R20 ;  /* 0x0000000200147825 */ /* 0x004fc800078e0214 */
        /* <DEDUP_REMOVED lines=8> */
[----:B------:R-:W-:-:S05]  /*175f0*/  IMAD.WIDE R2, R0, 0x2, R2 ;  /* 0x0000000200027825 */ /* 0x000fca00078e0202 */
        /* <DEDUP_REMOVED lines=19> */
[----:B0-----:R-:W2:Y:S01]  /*17730*/  LDL.LU.64 R20, [R1+0x128] ;  /* 0x0001280001147983 */ /* 0x001ea20000300a00 */
[----:B------:R-:W-:-:S05]  /*17740*/  IMAD.WIDE R22, R0, 0x2, R22 ;  /* 0x0000000200167825 */ /* 0x000fca00078e0216 */
[----:B------:R0:W-:Y:S01]  /*17750*/  STL.64 [R1+0x218], R22 ;  /* 0x0002181601007387 */ /* 0x0001e20000100a00 */
[----:B------:R-:W-:-:S04]  /*17760*/  IMAD.WIDE R26, R0, 0x2, R26 ;  /* 0x00000002001a7825 */ /* 0x000fc800078e021a */
[----:B0-----:R-:W-:-:S04]  /*17770*/  IMAD.WIDE R22, R0, 0x2, R24 ;  /* 0x0000000200167825 */ /* 0x001fc800078e0218 */
[C---:B------:R-:W-:Y:S01]  /*17780*/  IMAD.WIDE R24, R0.reuse, 0x2, R28 ;  /* 0x0000000200187825 */ /* 0x040fe200078e021c */
[----:B------:R2:W-:Y:S04]  /*17790*/  STL.64 [R1+0x208], R22 ;  /* 0x0002081601007387 */ /* 0x0005e80000100a00 */
[----:B------:R-:W-:Y:S04]  /*177a0*/  STL.64 [R1+0x200], R26 ;  /* 0x0002001a01007387 */ /* 0x000fe80000100a00 */
[----:B------:R-:W-:Y:S01]  /*177b0*/  STL.64 [R1+0x1f8], R24 ;  /* 0x0001f81801007387 */ /* 0x000fe20000100a00 */
[----:B---3--:R-:W-:-:S04]  /*177c0*/  IMAD.WIDE R4, R0, 0x2, R4 ;  /* 0x0000000200047825 */ /* 0x008fc800078e0204 */
[----:B--2---:R-:W-:-:S04]  /*177d0*/  IMAD.WIDE R22, R0, 0x2, R20 ;  /* 0x0000000200167825 */ /* 0x004fc800078e0214 */
[----:B------:R-:W-:-:S04]  /*177e0*/  IMAD.WIDE R20, R0, 0x2, R18 ;  /* 0x0000000200147825 */ /* 0x000fc800078e0212 */
[----:B------:R-:W-:-:S04]  /*177f0*/  IMAD.WIDE R18, R0, 0x2, R16 ;  /* 0x0000000200127825 */ /* 0x000fc800078e0210 */
[----:B------:R-:W-:-:S04]  /*17800*/  IMAD.WIDE R16, R0, 0x2, R14 ;  /* 0x0000000200107825 */ /* 0x000fc800078e020e */
[C---:B------:R-:W-:Y:S01]  /*17810*/  IMAD.WIDE R14, R0.reuse, 0x2, R12 ;  /* 0x00000002000e7825 */ /* 0x040fe200078e020c */
[----:B------:R-:W-:Y:S03]  /*17820*/  STL.64 [R1+0x1f0], R22 ;  /* 0x0001f01601007387 */ /* 0x000fe60000100a00 */
[C---:B------:R-:W-:Y:S01]  /*17830*/  IMAD.WIDE R12, R0.reuse, 0x2, R10 ;  /* 0x00000002000c7825 */ /* 0x040fe200078e020a */
[----:B------:R-:W-:Y:S03]  /*17840*/  STL.64 [R1+0x1e8], R20 ;  /* 0x0001e81401007387 */ /* 0x000fe60000100a00 */
[C---:B-----5:R-:W-:Y:S01]  /*17850*/  IMAD.WIDE R10, R0.reuse, 0x2, R8 ;  /* 0x00000002000a7825 */ /* 0x060fe200078e0208 */
[----:B------:R-:W-:Y:S03]  /*17860*/  STL.64 [R1+0x1e0], R18 ;  /* 0x0001e01201007387 */ /* 0x000fe60000100a00 */
[C---:B----4-:R-:W-:Y:S01]  /*17870*/  IMAD.WIDE R8, R0.reuse, 0x2, R6 ;  /* 0x0000000200087825 */ /* 0x050fe200078e0206 */
[----:B------:R-:W-:Y:S04]  /*17880*/  STL.64 [R1+0x1d8], R16 ;  /* 0x0001d81001007387 */ /* 0x000fe80000100a00 */
[----:B------:R-:W-:Y:S04]  /*17890*/  STL.64 [R1+0x1d0], R14 ;  /* 0x0001d00e01007387 */ /* 0x000fe80000100a00 */
[----:B------:R-:W-:Y:S04]  /*178a0*/  STL.64 [R1+0x1c8], R12 ;  /* 0x0001c80c01007387 */ /* 0x000fe80000100a00 */
[----:B------:R-:W-:Y:S01]  /*178b0*/  STL.64 [R1+0x1c0], R10 ;  /* 0x0001c00a01007387 */ /* 0x000fe20000100a00 */
[----:B------:R-:W-:-:S03]  /*178c0*/  IMAD.WIDE R6, R0, 0x2, R2 ;  /* 0x0000000200067825 */ /* 0x000fc600078e0202 */
[----:B------:R-:W-:Y:S04]  /*178d0*/  STL.64 [R1+0x1b8], R8 ;  /* 0x0001b80801007387 */ /* 0x000fe80000100a00 */
[----:B------:R-:W2:Y:S04]  /*178e0*/  LDL.LU.64 R2, [R1+0x178] ;  /* 0x0001780001027983 */ /* 0x000ea80000300a00 */
[----:B------:R0:W-:Y:S04]  /*178f0*/  STL.64 [R1+0x1b0], R4 ;  /* 0x0001b00401007387 */ /* 0x0001e80000100a00 */
[----:B0-----:R-:W3:Y:S04]  /*17900*/  LDL.LU.64 R4, [R1+0x180] ;  /* 0x0001800001047983 */ /* 0x001ee80000300a00 */
[----:B------:R-:W-:Y:S04]  /*17910*/  STL.64 [R1+0x1a8], R6 ;  /* 0x0001a80601007387 */ /* 0x000fe80000100a00 */
[----:B------:R-:W4:Y:S04]  /*17920*/  LDL.LU.64 R10, [R1+0x3d0] ;  /* 0x0003d000010a7983 */ /* 0x000f280000300a00 */
[----:B----4-:R0:W-:Y:S04]  /*17930*/  STL.64 [R1+0x7c8], R10 ;  /* 0x0007c80a01007387 */ /* 0x0101e80000100a00 */
[----:B0-----:R-:W4:Y:S04]  /*17940*/  LDL.LU.64 R10, [R1+0x3c8] ;  /* 0x0003c800010a7983 */ /* 0x001f280000300a00 */
        /* <DEDUP_REMOVED lines=14> */
[----:B------:R-:W5:Y:S04]  /*17a30*/  LDL.LU.64 R12, [R1+0x3d8] ;  /* 0x0003d800010c7983 */ /* 0x000f680000300a00 */
[----:B------:R-:W2:Y:S04]  /*17a40*/  LDL.LU.64 R28, [R1+0x408] ;  /* 0x00040800011c7983 */ /* 0x000ea80000300a00 */
[----:B--2---:R0:W-:Y:S04]  /*17a50*/  STL.64 [R1+0x7a0], R28 ;  /* 0x0007a01c01007387 */ /* 0x0041e80000100a00 */
[----:B0-----:R-:W2:Y:S04]  /*17a60*/  LDL.LU.64 R28, [R1+0x400] ;  /* 0x00040000011c7983 */ /* 0x001ea80000300a00 */
[----:B--2---:R0:W-:Y:S04]  /*17a70*/  STL.64 [R1+0x7a8], R28 ;  /* 0x0007a81c01007387 */ /* 0x0041e80000100a00 */
[----:B0-----:R-:W2:Y:S04]  /*17a80*/  LDL.LU.64 R28, [R1+0x3f8] ;  /* 0x0003f800011c7983 */ /* 0x001ea80000300a00 */
[----:B--2---:R0:W-:Y:S04]  /*17a90*/  STL.64 [R1+0x7b0], R28 ;  /* 0x0007b01c01007387 */ /* 0x0041e80000100a00 */
[----:B0-----:R-:W2:Y:S04]  /*17aa0*/  LDL.LU.64 R28, [R1+0x3f0] ;  /* 0x0003f000011c7983 */ /* 0x001ea80000300a00 */
[----:B--2---:R0:W-:Y:S04]  /*17ab0*/  STL.64 [R1+0x7b8], R28 ;  /* 0x0007b81c01007387 */ /* 0x0041e80000100a00 */
[----:B0-----:R-:W2:Y:S01]  /*17ac0*/  LDL.LU.64 R28, [R1+0x3e8] ;  /* 0x0003e800011c7983 */ /* 0x001ea20000300a00 */
[----:B------:R-:W-:-:S04]  /*17ad0*/  IMAD.WIDE R2, R0, 0x2, R2 ;  /* 0x0000000200027825 */ /* 0x000fc800078e0202 */
[----:B---3--:R-:W-:-:S04]  /*17ae0*/  IMAD.WIDE R4, R0, 0x2, R4 ;  /* 0x0000000200047825 */ /* 0x008fc800078e0204 */
[C---:B----4-:R-:W-:Y:S01]  /*17af0*/  IMAD.WIDE R10, R0.reuse, 0x2, R10 ;  /* 0x00000002000a7825 */ /* 0x050fe200078e020a */
[----:B--2---:R0:W-:Y:S04]  /*17b00*/  STL.64 [R1+0x7c0], R28 ;  /* 0x0007c01c01007387 */ /* 0x0041e80000100a00 */
[----:B0-----:R-:W2:Y:S04]  /*17b10*/  LDL.LU.64 R28, [R1+0x3e0] ;  /* 0x0003e000011c7983 */ /* 0x001ea80000300a00 */
[----:B------:R-:W3:Y:S04]  /*17b20*/  LDL.LU.64 R26, [R1+0x410] ;  /* 0x00041000011a7983 */ /* 0x000ee80000300a00 */
[----:B------:R-:W4:Y:S04]  /*17b30*/  LDL.LU.64 R24, [R1+0x418] ;  /* 0x0004180001187983 */ /* 0x000f280000300a00 */
[----:B------:R-:W2:Y:S04]  /*17b40*/  LDL.LU.64 R22, [R1+0x420] ;  /* 0x0004200001167983 */ /* 0x000ea80000300a00 */
[----:B------:R-:W2:Y:S04]  /*17b50*/  LDL.LU.64 R20, [R1+0x428] ;  /* 0x0004280001147983 */ /* 0x000ea80000300a00 */
[----:B------:R-:W2:Y:S04]  /*17b60*/  LDL.LU.64 R18, [R1+0x430] ;  /* 0x0004300001127983 */ /* 0x000ea80000300a00 */
[----:B------:R-:W2:Y:S04]  /*17b70*/  LDL.LU.64 R16, [R1+0x438] ;  /* 0x0004380001107983 */ /* 0x000ea80000300a00 */
[----:B------:R-:W2:Y:S04]  /*17b80*/  LDL.LU.64 R14, [R1+0x440] ;  /* 0x00044000010e7983 */ /* 0x000ea80000300a00 */
[----:B------:R-:W2:Y:S04]  /*17b90*/  LDL.LU.64 R8, [R1+0x448] ;  /* 0x0004480001087983 */ /* 0x000ea80000300a00 */
[----:B------:R-:W2:Y:S04]  /*17ba0*/  LDL.LU.64 R6, [R1+0x450] ;  /* 0x0004500001067983 */ /* 0x000ea80000300a00 */
[----:B------:R0:W-:Y:S04]  /*17bb0*/  STL.64 [R1+0x1a0], R2 ;  /* 0x0001a00201007387 */ /* 0x0001e80000100a00 */
[----:B0-----:R-:W2:Y:S04]  /*17bc0*/  LDL.LU.64 R2, [R1+0x458] ;  /* 0x0004580001027983 */ /* 0x001ea80000300a00 */
[----:B------:R0:W-:Y:S04]  /*17bd0*/  STL.64 [R1+0x198], R4 ;  /* 0x0001980401007387 */ /* 0x0001e80000100a00 */
[----:B0-----:R-:W2:Y:S04]  /*17be0*/  LDL.LU.64 R4, [R1+0x460] ;  /* 0x0004600001047983 */ /* 0x001ea80000300a00 */
        /* <DEDUP_REMOVED lines=23> */
[----:B-----5:R-:W-:-:S04]  /*17d60*/  IMAD.WIDE R12, R0, 0x2, R12 ;  /* 0x00000002000c7825 */ /* 0x020fc800078e020c */
[----:B------:R-:W-:-:S04]  /*17d70*/  IMAD.WIDE R28, R0, 0x2, R28 ;  /* 0x00000002001c7825 */ /* 0x000fc800078e021c */
[----:B--2---:R-:W-:-:S05]  /*17d80*/  IMAD.WIDE R10, R0, 0x2, R10 ;  /* 0x00000002000a7825 */ /* 0x004fca00078e020a */
[----:B------:R0:W-:Y:S04]  /*17d90*/  STL.64 [R1+0x150], R10 ;  /* 0x0001500a01007387 */ /* 0x0001e80000100a00 */
[----:B0-----:R-:W2:Y:S04]  /*17da0*/  LDL.LU.64 R10, [R1+0x468] ;  /* 0x00046800010a7983 */ /* 0x001ea80000300a00 */
[----:B------:R0:W-:Y:S04]  /*17db0*/  STL.64 [R1+0x148], R12 ;  /* 0x0001480c01007387 */ /* 0x0001e80000100a00 */
[----:B0-----:R-:W5:Y:S04]  /*17dc0*/  LDL.LU.64 R12, [R1+0x470] ;  /* 0x00047000010c7983 */ /* 0x001f680000300a00 */
        /* <DEDUP_REMOVED lines=14> */
[----:B------:R-:W-:-:S04]  /*17eb0*/  IMAD.WIDE R6, R0, 0x2, R6 ;  /* 0x0000000200067825 */ /* 0x000fc800078e0206 */
[----:B--2---:R-:W-:-:S05]  /*17ec0*/  IMAD.WIDE R28, R0, 0x2, R28 ;  /* 0x00000002001c7825 */ /* 0x004fca00078e021c */
[----:B------:R3:W-:Y:S02]  /*17ed0*/  STL.64 [R1+0x118], R28 ;  /* 0x0001181c01007387 */ /* 0x0007e40000100a00 */
[----:B---3--:R-:W-:-:S04]  /*17ee0*/  IMAD.WIDE R28, R0, 0x2, R26 ;  /* 0x00000002001c7825 */ /* 0x008fc800078e021a */
[----:B----4-:R-:W-:-:S04]  /*17ef0*/  IMAD.WIDE R26, R0, 0x2, R24 ;  /* 0x00000002001a7825 */ /* 0x010fc800078e0218 */
[----:B------:R-:W-:-:S04]  /*17f00*/  IMAD.WIDE R24, R0, 0x2, R22 ;  /* 0x0000000200187825 */ /* 0x000fc800078e0216 */
[----:B------:R-:W-:-:S04]  /*17f10*/  IMAD.WIDE R22, R0, 0x2, R20 ;  /* 0x0000000200167825 */ /* 0x000fc800078e0214 */
[C---:B------:R-:W-:Y:S01]  /*17f20*/  IMAD.WIDE R20, R0.reuse, 0x2, R18 ;  /* 0x0000000200147825 */ /* 0x040fe200078e0212 */
[----:B------:R-:W-:Y:S04]  /*17f30*/  STL.64 [R1+0x110], R28 ;  /* 0x0001101c01007387 */ /* 0x000fe80000100a00 */
[----:B------:R-:W-:Y:S01]  /*17f40*/  STL.64 [R1+0x108], R26 ;  /* 0x0001081a01007387 */ /* 0x000fe20000100a00 */
[----:B------:R-:W-:-:S03]  /*17f50*/  IMAD.WIDE R18, R0, 0x2, R16 ;  /* 0x0000000200127825 */ /* 0x000fc600078e0210 */
[----:B------:R-:W-:Y:S01]  /*17f60*/  STL.64 [R1+0x100], R24 ;  /* 0x0001001801007387 */ /* 0x000fe20000100a00 */
[----:B------:R-:W-:-:S03]  /*17f70*/  IMAD.WIDE R16, R0, 0x2, R14 ;  /* 0x0000000200107825 */ /* 0x000fc600078e020e */
[----:B------:R0:W-:Y:S01]  /*17f80*/  STL.64 [R1+0xf8], R22 ;  /* 0x0000f81601007387 */ /* 0x0001e20000100a00 */
[----:B------:R-:W-:-:S03]  /*17f90*/  IMAD.WIDE R14, R0, 0x2, R8 ;  /* 0x00000002000e7825 */ /* 0x000fc600078e0208 */
[----:B------:R-:W-:Y:S01]  /*17fa0*/  STL.64 [R1+0xf0], R20 ;  /* 0x0000f01401007387 */ /* 0x000fe20000100a00 */
[----:B------:R-:W-:-:S03]  /*17fb0*/  IMAD.WIDE R8, R0, 0x2, R2 ;  /* 0x0000000200087825 */ /* 0x000fc600078e0202 */
[----:B0-----:R-:W2:Y:S04]  /*17fc0*/  LDL.LU.64 R22, [R1+0x478] ;  /* 0x0004780001167983 */ /* 0x001ea80000300a00 */
[----:B------:R-:W-:Y:S04]  /*17fd0*/  STL.64 [R1+0xe8], R18 ;  /* 0x0000e81201007387 */ /* 0x000fe80000100a00 */
[----:B------:R-:W-:Y:S04]  /*17fe0*/  STL.64 [R1+0xe0], R16 ;  /* 0x0000e01001007387 */ /* 0x000fe80000100a00 */
[----:B------:R-:W-:Y:S04]  /*17ff0*/  STL.64 [R1+0xd8], R14 ;  /* 0x0000d80e01007387 */ /* 0x000fe80000100a00 */
[----:B------:R-:W3:Y:S04]  /*18000*/  LDL.LU.64 R2, [R1+0x480] ;  /* 0x0004800001027983 */ /* 0x000ee80000300a00 */
[----:B------:R0:W-:Y:S04]  /*18010*/  STL.64 [R1+0xd0], R6 ;  /* 0x0000d00601007387 */ /* 0x0001e80000100a00 */
[----:B------:R-:W-:Y:S01]  /*18020*/  STL.64 [R1+0xc8], R8 ;  /* 0x0000c80801007387 */ /* 0x000fe20000100a00 */
[----:B0-----:R-:W-:-:S03]  /*18030*/  IMAD.WIDE R6, R0, 0x2, R4 ;  /* 0x0000000200067825 */ /* 0x001fc600078e0204 */
[----:B------:R-:W4:Y:S04]  /*18040*/  LDL.LU.64 R4, [R1+0x490] ;  /* 0x0004900001047983 */ /* 0x000f280000300a00 */
[----:B----4-:R0:W-:Y:S04]  /*18050*/  STL.64 [R1+0x798], R4 ;  /* 0x0007980401007387 */ /* 0x0101e80000100a00 */
[----:B------:R1:W-:Y:S04]  /*18060*/  STL.64 [R1+0xc0], R6 ;  /* 0x0000c00601007387 */ /* 0x0003e80000100a00 */
[----:B0-----:R-:W4:Y:S04]  /*18070*/  LDL.LU.64 R4, [R1+0x488] ;  /* 0x0004880001047983 */ /* 0x001f280000300a00 */
[----:B-1----:R-:W2:Y:S04]  /*18080*/  LDL.LU.64 R6, [R1+0x4a0] ;  /* 0x0004a00001067983 */ /* 0x002ea80000300a00 */
[----:B--2---:R0:W-:Y:S04]  /*18090*/  STL.64 [R1+0x790], R6 ;  /* 0x0007900601007387 */ /* 0x0041e80000100a00 */
[----:B0-----:R-:W2:Y:S04]  /*180a0*/  LDL.LU.64 R6, [R1+0x498] ;  /* 0x0004980001067983 */ /* 0x001ea80000300a00 */
[----:B------:R-:W2:Y:S01]  /*180b0*/  LDL.LU.64 R8, [R1+0x4b0] ;  /* 0x0004b00001087983 */ /* 0x000ea20000300a00 */
[----:B------:R-:W-:-:S04]  /*180c0*/  IMAD.WIDE R14, R0, 0x2, R10 ;  /* 0x00000002000e7825 */ /* 0x000fc800078e020a */
[C---:B-----5:R-:W-:Y:S01]  /*180d0*/  IMAD.WIDE R16, R0.reuse, 0x2, R12 ;  /* 0x0000000200107825 */ /* 0x060fe200078e020c */
[----:B--2---:R0:W-:Y:S04]  /*180e0*/  STL.64 [R1+0x788], R8 ;  /* 0x0007880801007387 */ /* 0x0041e80000100a00 */
[----:B0-----:R-:W2:Y:S04]  /*180f0*/  LDL.LU.64 R8, [R1+0x4a8] ;  /* 0x0004a80001087983 */ /* 0x001ea80000300a00 */
[----:B------:R-:W5:Y:S04]  /*18100*/  LDL.LU.64 R10, [R1+0x4b8] ;  /* 0x0004b800010a7983 */ /* 0x000f680000300a00 */
[----:B------:R0:W-:Y:S04]  /*18110*/  STL.64 [R1+0xb8], R14 ;  /* 0x0000b80e01007387 */ /* 0x0001e80000100a00 */
[----:B------:R-:W2:Y:S04]  /*18120*/  LDL.LU.64 R12, [R1+0x4c0] ;  /* 0x0004c000010c7983 */ /* 0x000ea80000300a00 */
[----:B0-----:R-:W2:Y:S04]  /*18130*/  LDL.LU.64 R14, [R1+0x4c8] ;  /* 0x0004c800010e7983 */ /* 0x001ea80000300a00 */
[----:B------:R0:W-:Y:S04]  /*18140*/  STL.64 [R1+0xb0], R16 ;  /* 0x0000b01001007387 */ /* 0x0001e80000100a00 */
[----:B0-----:R-:W2:Y:S04]  /*18150*/  LDL.LU.64 R16, [R1+0x4e0] ;  /* 0x0004e00001107983 */ /* 0x001ea80000300a00 */
[----:B--2---:R0:W-:Y:S04]  /*18160*/  STL.64 [R1+0x778], R16 ;  /* 0x0007781001007387 */ /* 0x0041e80000100a00 */
[----:B0-----:R-:W2:Y:S04]  /*18170*/  LDL.LU.64 R16, [R1+0x4d8] ;  /* 0x0004d80001107983 */ /* 0x001ea80000300a00 */
[----:B--2---:R0:W-:Y:S04]  /*18180*/  STL.64 [R1+0x780], R16 ;  /* 0x0007801001007387 */ /* 0x0041e80000100a00 */
[----:B0-----:R-:W2:Y:S04]  /*18190*/  LDL.LU.64 R16, [R1+0x4d0] ;  /* 0x0004d00001107983 */ /* 0x001ea80000300a00 */
[----:B------:R-:W2:Y:S04]  /*181a0*/  LDL.LU.64 R18, [R1+0x4e8] ;  /* 0x0004e80001127983 */ /* 0x000ea80000300a00 */
[----:B------:R-:W2:Y:S04]  /*181b0*/  LDL.LU.64 R20, [R1+0x500] ;  /* 0x0005000001147983 */ /* 0x000ea80000300a00 */
        /* <DEDUP_REMOVED lines=9> */
[----:B------:R0:W-:Y:S04]  /*18250*/  STL.64 [R1+0xa8], R22 ;  /* 0x0000a81601007387 */ /* 0x0001e80000100a00 */
[----:B0-----:R-:W2:Y:S04]  /*18260*/  LDL.LU.64 R22, [R1+0x518] ;  /* 0x0005180001167983 */ /* 0x001ea80000300a00 */
[----:B------:R-:W2:Y:S04]  /*18270*/  LDL.LU.64 R24, [R1+0x520] ;  /* 0x0005200001187983 */ /* 0x000ea80000300a00 */
[----:B------:R0:W-:Y:S04]  /*18280*/  STL.64 [R1+0xa0], R2 ;  /* 0x0000a00201007387 */ /* 0x0001e80000100a00 */
[----:B0-----:R-:W2:Y:S04]  /*18290*/  LDL.LU.64 R2, [R1+0x528] ;  /* 0x0005280001027983 */ /* 0x001ea80000300a00 */
[----:B------:R0:W-:Y:S04]  /*182a0*/  STL.64 [R1+0x98], R4 ;  /* 0x0000980401007387 */ /* 0x0001e80000100a00 */
[----:B0-----:R-:W2:Y:S01]  /*182b0*/  LDL.LU.64 R4, [R1+0x798] ;  /* 0x0007980001047983 */ /* 0x001ea20000300a00 */
[----:B------:R-:W-:-:S04]  /*182c0*/  IMAD.WIDE R6, R0, 0x2, R6 ;  /* 0x0000000200067825 */ /* 0x000fc800078e0206 */
[----:B--2---:R-:W-:-:S05]  /*182d0*/  IMAD.WIDE R4, R0, 0x2, R4 ;  /* 0x0000000200047825 */ /* 0x004fca00078e0204 */
        /* <DEDUP_REMOVED lines=10> */
[----:B-----5:R-:W-:-:S04]  /*18380*/  IMAD.WIDE R10, R0, 0x2, R10 ;  /* 0x00000002000a7825 */ /* 0x020fc800078e020a */
[----:B------:R-:W-:-:S04]  /*18390*/  IMAD.WIDE R12, R0, 0x2, R12 ;  /* 0x00000002000c7825 */ /* 0x000fc800078e020c */
[----:B------:R-:W-:-:S04]  /*183a0*/  IMAD.WIDE R14, R0, 0x2, R14 ;  /* 0x00000002000e7825 */ /* 0x000fc800078e020e */
[----:B------:R-:W-:-:S04]  /*183b0*/  IMAD.WIDE R16, R0, 0x2, R16 ;  /* 0x0000000200107825 */ /* 0x000fc800078e0210 */
[----:B--2---:R-:W-:-:S05]  /*183c0*/  IMAD.WIDE R8, R0, 0x2, R8 ;  /* 0x0000000200087825 */ /* 0x004fca00078e0208 */
[----:B------:R0:W-:Y:S04]  /*183d0*/  STL.64 [R1+0x70], R8 ;  /* 0x0000700801007387 */ /* 0x0001e80000100a00 */
[----:B0-----:R-:W2:Y:S04]  /*183e0*/  LDL.LU.64 R8, [R1+0x540] ;  /* 0x0005400001087983 */ /* 0x001ea80000300a00 */
[----:B------:R0:W-:Y:S04]  /*183f0*/  STL.64 [R1+0x68], R10 ;  /* 0x0000680a01007387 */ /* 0x0001e80000100a00 */
[----:B0-----:R-:W5:Y:S04]  /*18400*/  LDL.LU.64 R10, [R1+0x548] ;  /* 0x00054800010a7983 */ /* 0x001f680000300a00 */
        /* <DEDUP_REMOVED lines=8> */
[----:B0-----:R-:W2:Y:S01]  /*18490*/  LDL.LU.64 R16, [R1+0x778] ;  /* 0x0007780001107983 */ /* 0x001ea20000300a00 */
[----:B------:R-:W-:-:S04]  /*184a0*/  IMAD.WIDE R18, R0, 0x2, R18 ;  /* 0x0000000200127825 */ /* 0x000fc800078e0212 */
[----:B------:R-:W-:-:S04]  /*184b0*/  IMAD.WIDE R20, R0, 0x2, R20 ;  /* 0x0000000200147825 */ /* 0x000fc800078e0214 */
[----:B--2---:R-:W-:-:S05]  /*184c0*/  IMAD.WIDE R16, R0, 0x2, R16 ;  /* 0x0000000200107825 */ /* 0x004fca00078e0210 */
        /* <DEDUP_REMOVED lines=9> */
[----:B---3--:R-:W-:-:S04]  /*18560*/  IMAD.WIDE R28, R0, 0x2, R28 ;  /* 0x00000002001c7825 */ /* 0x008fc800078e021c */
[----:B----4-:R-:W-:-:S04]  /*18570*/  IMAD.WIDE R26, R0, 0x2, R26 ;  /* 0x00000002001a7825 */ /* 0x010fc800078e021a */
[----:B------:R-:W-:-:S04]  /*18580*/  IMAD.WIDE R2, R0, 0x2, R2 ;  /* 0x0000000200027825 */ /* 0x000fc800078e0202 */
[----:B------:R-:W-:-:S04]  /*18590*/  IMAD.WIDE R4, R0, 0x2, R4 ;  /* 0x0000000200047825 */ /* 0x000fc800078e0204 */
[----:B------:R-:W-:-:S04]  /*185a0*/  IMAD.WIDE R6, R0, 0x2, R6 ;  /* 0x0000000200067825 */ /* 0x000fc800078e0206 */
[----:B--2---:R-:W-:-:S05]  /*185b0*/  IMAD.WIDE R20, R0, 0x2, R20 ;  /* 0x0000000200147825 */ /* 0x004fca00078e0214 */
[----:B------:R0:W-:Y:S04]  /*185c0*/  STL.64 [R1+0x20], R20 ;  /* 0x0000201401007387 */ /* 0x0001e80000100a00 */
[----:B0-----:R-:W2:Y:S04]  /*185d0*/  LDL.LU.64 R20, [R1+0x670] ;  /* 0x0006700001147983 */ /* 0x001ea80000300a00 */
[----:B------:R0:W-:Y:S02]  /*185e0*/  STL.64 [R1+0x18], R28 ;  /* 0x0000181c01007387 */ /* 0x0001e40000100a00 */
[----:B0-----:R-:W-:-:S02]  /*185f0*/  IMAD.WIDE R28, R0, 0x2, R22 ;  /* 0x00000002001c7825 */ /* 0x001fc400078e0216 */
[----:B------:R-:W3:Y:S04]  /*18600*/  LDL.LU.64 R22, [R1+0x678] ;  /* 0x0006780001167983 */ /* 0x000ee80000300a00 */
[----:B------:R0:W-:Y:S04]  /*18610*/  STL.64 [R1+0x10], R26 ;  /* 0x0000101a01007387 */ /* 0x0001e80000100a00 */
[----:B------:R-:W-:Y:S01]  /*18620*/  STL.64 [R1+0x8], R28 ;  /* 0x0000081c01007387 */ /* 0x000fe20000100a00 */
[----:B------:R-:W-:-:S04]  /*18630*/  IMAD.WIDE R8, R0, 0x2, R8 ;  /* 0x0000000200087825 */ /* 0x000fc800078e0208 */
[----:B-----5:R-:W-:-:S04]  /*18640*/  IMAD.WIDE R10, R0, 0x2, R10 ;  /* 0x00000002000a7825 */ /* 0x020fc800078e020a */
[----:B------:R-:W-:-:S04]  /*18650*/  IMAD.WIDE R12, R0, 0x2, R12 ;  /* 0x00000002000c7825 */ /* 0x000fc800078e020c */
[C---:B0-----:R-:W-:Y:S02]  /*18660*/  IMAD.WIDE R26, R0.reuse, 0x2, R24 ;  /* 0x00000002001a7825 */ /* 0x041fe400078e0218 */
[----:B------:R-:W4:Y:S04]  /*18670*/  LDL.LU.64 R24, [R1+0x680] ;  /* 0x0006800001187983 */ /* 0x000f280000300a00 */
[----:B------:R0:W-:Y:S04]  /*18680*/  STL.64 [R1], R26 ;  /* 0x0000001a01007387 */ /* 0x0001e80000100a00 */
[----:B------:R-:W-:Y:S01]  /*18690*/  STL.64 [R1+0x6e8], R2 ;  /* 0x0006e80201007387 */ /* 0x000fe20000100a00 */
[----:B------:R-:W-:-:S04]  /*186a0*/  IMAD.WIDE R14, R0, 0x2, R14 ;  /* 0x00000002000e7825 */ /* 0x000fc800078e020e */
[----:B------:R-:W-:-:S04]  /*186b0*/  IMAD.WIDE R16, R0, 0x2, R16 ;  /* 0x0000000200107825 */ /* 0x000fc800078e0210 */
[C---:B------:R-:W-:Y:S01]  /*186c0*/  IMAD.WIDE R18, R0.reuse, 0x2, R18 ;  /* 0x0000000200127825 */ /* 0x040fe200078e0212 */
[----:B0-----:R-:W5:Y:S04]  /*186d0*/  LDL.LU.64 R26, [R1+0x688] ;  /* 0x00068800011a7983 */ /* 0x001f680000300a00 */
[----:B------:R-:W-:Y:S04]  /*186e0*/  STL.64 [R1+0x6f0], R4 ;  /* 0x0006f00401007387 */ /* 0x000fe80000100a00 */
[----:B------:R-:W5:Y:S04]  /*186f0*/  LDL.LU.64 R28, [R1+0x690] ;  /* 0x00069000011c7983 */ /* 0x000f680000300a00 */
[----:B------:R-:W-:Y:S04]  /*18700*/  STL.64 [R1+0x6f8], R6 ;  /* 0x0006f80601007387 */ /* 0x000fe80000100a00 */
[----:B------:R-:W-:Y:S04]  /*18710*/  STL.64 [R1+0x700], R8 ;  /* 0x0007000801007387 */ /* 0x000fe80000100a00 */
[----:B------:R-:W-:Y:S04]  /*18720*/  STL.64 [R1+0x708], R10 ;  /* 0x0007080a01007387 */ /* 0x000fe80000100a00 */
[----:B------:R0:W-:Y:S04]  /*18730*/  STL.64 [R1+0x710], R12 ;  /* 0x0007100c01007387 */ /* 0x0001e80000100a00 */
[----:B0-----:R-:W5:Y:S04]  /*18740*/  LDL.LU.64 R12, [R1+0x378] ;  /* 0x00037800010c7983 */ /* 0x001f680000300a00 */
[----:B------:R0:W-:Y:S04]  /*18750*/  STL.64 [R1+0x718], R14 ;  /* 0x0007180e01007387 */ /* 0x0001e80000100a00 */
[----:B0-----:R-:W5:Y:S04]  /*18760*/  LDL.LU.64 R14, [R1+0x390] ;  /* 0x00039000010e7983 */ /* 0x001f680000300a00 */
[----:B------:R-:W-:Y:S04]  /*18770*/  STL.64 [R1+0x720], R16 ;  /* 0x0007201001007387 */ /* 0x000fe80000100a00 */
[----:B------:R-:W5:Y:S04]  /*18780*/  LDL.LU.64 R10, [R1+0x368] ;  /* 0x00036800010a7983 */ /* 0x000f680000300a00 */
[----:B------:R0:W-:Y:S04]  /*18790*/  STL.64 [R1+0x728], R18 ;  /* 0x0007281201007387 */ /* 0x0001e80000100a00 */
[----:B0-----:R-:W5:Y:S04]  /*187a0*/  LDL.LU.64 R18, [R1+0x370] ;  /* 0x0003700001127983 */ /* 0x001f680000300a00 */
[----:B------:R-:W5:Y:S01]  /*187b0*/  LDL.LU.64 R8, [R1+0x360] ;  /* 0x0003600001087983 */ /* 0x000f620000300a00 */
[----:B--2---:R-:W-:-:S05]  /*187c0*/  IMAD.WIDE R20, R0, 0x2, R20 ;  /* 0x0000000200147825 */ /* 0x004fca00078e0214 */
[----:B------:R0:W-:Y:S01]  /*187d0*/  STL.64 [R1+0x730], R20 ;  /* 0x0007301401007387 */ /* 0x0001e20000100a00 */
[----:B---3--:R-:W-:-:S03]  /*187e0*/  IMAD.WIDE R22, R0, 0x2, R22 ;  /* 0x0000000200167825 */ /* 0x008fc600078e0216 */
[----:B0-----:R-:W2:Y:S04]  /*187f0*/  LDL.LU.64 R20, [R1+0x380] ;  /* 0x0003800001147983 */ /* 0x001ea80000300a00 */
[----:B------:R-:W3:Y:S04]  /*18800*/  LDL.LU.64 R6, [R1+0x358] ;  /* 0x0003580001067983 */ /* 0x000ee80000300a00 */
[----:B------:R0:W-:Y:S04]  /*18810*/  STL.64 [R1+0x738], R22 ;  /* 0x0007381601007387 */ /* 0x0001e80000100a00 */
[----:B0-----:R-:W2:Y:S01]  /*18820*/  LDL.LU.64 R22, [R1+0x388] ;  /* 0x0003880001167983 */ /* 0x001ea20000300a00 */
[----:B----4-:R-:W-:-:S03]  /*18830*/  IMAD.WIDE R24, R0, 0x2, R24 ;  /* 0x0000000200187825 */ /* 0x010fc600078e0218 */
[----:B------:R-:W4:Y:S04]  /*18840*/  LDL.LU.64 R4, [R1+0x350] ;  /* 0x0003500001047983 */ /* 0x000f280000300a00 */
[----:B------:R-:W-:Y:S04]  /*18850*/  STL.64 [R1+0x740], R24 ;  /* 0x0007401801007387 */ /* 0x000fe80000100a00 */
[----:B------:R-:W3:Y:S01]  /*18860*/  LDL.LU.64 R2, [R1+0x348] ;  /* 0x0003480001027983 */ /* 0x000ee20000300a00 */
[----:B-----5:R-:W-:-:S04]  /*18870*/  IMAD.WIDE R26, R0, 0x2, R26 ;  /* 0x00000002001a7825 */ /* 0x020fc800078e021a */
[----:B------:R-:W-:Y:S01]  /*18880*/  IMAD.WIDE R28, R0, 0x2, R28 ;  /* 0x00000002001c7825 */ /* 0x000fe200078e021c */
[----:B------:R-:W-:Y:S04]  /*18890*/  STL.64 [R1+0x748], R26 ;  /* 0x0007481a01007387 */ /* 0x000fe80000100a00 */
[----:B------:R-:W5:Y:S04]  /*188a0*/  LDL.LU.64 R16, [R1+0x340] ;  /* 0x0003400001107983 */ /* 0x000f680000300a00 */
[----:B------:R-:W-:Y:S04]  /*188b0*/  STL.64 [R1+0x750], R28 ;  /* 0x0007501c01007387 */ /* 0x000fe80000100a00 */
[----:B------:R0:W-:Y:S01]  /*188c0*/  STL [R1+0x390], R14 ;  /* 0x0003900e01007387 */ /* 0x0001e20000100800 */
[----:B------:R-:W-:-:S03]  /*188d0*/  IMAD.MOV.U32 R0, RZ, RZ, R15 ;  /* 0x000000ffff007224 */ /* 0x000fc600078e000f */
[----:B0-----:R-:W3:Y:S04]  /*188e0*/  LDL.LU.64 R14, [R1+0x338] ;  /* 0x00033800010e7983 */ /* 0x001ee80000300a00 */
[----:B------:R0:W-:Y:S04]  /*188f0*/  STL [R1+0x6ac], R0 ;  /* 0x0006ac0001007387 */ /* 0x0001e80000100800 */
[----:B--2---:R1:W-:Y:S01]  /*18900*/  STL [R1+0x388], R22 ;  /* 0x0003881601007387 */ /* 0x0043e20000100800 */
[----:B0-----:R-:W-:-:S03]  /*18910*/  IMAD.MOV.U32 R0, RZ, RZ, R23 ;  /* 0x000000ffff007224 */ /* 0x001fc600078e0017 */
[----:B-1----:R-:W2:Y:S04]  /*18920*/  LDL.LU.64 R22, [R1+0x330] ;  /* 0x0003300001167983 */ /* 0x002ea80000300a00 */
[----:B------:R0:W-:Y:S04]  /*18930*/  STL [R1+0x6a8], R0 ;  /* 0x0006a80001007387 */ /* 0x0001e80000100800 */
[----:B------:R1:W-:Y:S01]  /*18940*/  STL [R1+0x380], R20 ;  /* 0x0003801401007387 */ /* 0x0003e20000100800 */
        /* <DEDUP_REMOVED lines=19> */
[----:B---3--:R1:W-:Y:S01]  /*18a80*/  STL [R1+0x358], R6 ;  /* 0x0003580601007387 */ /* 0x0083e20000100800 */
[----:B0-----:R-:W-:-:S03]  /*18a90*/  IMAD.MOV.U32 R0, RZ, RZ, R7 ;  /* 0x000000ffff007224 */ /* 0x001fc600078e0007 */
[----:B-1----:R-:W3:Y:S04]  /*18aa0*/  LDL.LU.64 R6, [R1+0x300] ;  /* 0x0003000001067983 */ /* 0x002ee80000300a00 */
[----:B------:R0:W-:Y:S04]  /*18ab0*/  STL [R1+0x35c], R0 ;  /* 0x00035c0001007387 */ /* 0x0001e80000100800 */
[----:B----4-:R1:W-:Y:S01]  /*18ac0*/  STL [R1+0x350], R4 ;  /* 0x0003500401007387 */ /* 0x0103e20000100800 */
[----:B0-----:R-:W-:-:S03]  /*18ad0*/  IMAD.MOV.U32 R0, RZ, RZ, R5 ;  /* 0x000000ffff007224 */ /* 0x001fc600078e0005 */
[----:B-1----:R-:W4:Y:S04]  /*18ae0*/  LDL.LU.64 R4, [R1+0x2f8] ;  /* 0x0002f80001047983 */ /* 0x002f280000300a00 */
[----:B------:R0:W-:Y:S04]  /*18af0*/  STL [R1+0x354], R0 ;  /* 0x0003540001007387 */ /* 0x0001e80000100800 */
[----:B------:R1:W-:Y:S01]  /*18b00*/  STL [R1+0x348], R2 ;  /* 0x0003480201007387 */ /* 0x0003e20000100800 */
[----:B0-----:R-:W-:-:S03]  /*18b10*/  IMAD.MOV.U32 R0, RZ, RZ, R3 ;  /* 0x000000ffff007224 */ /* 0x001fc600078e0003 */
[----:B-1----:R-:W4:Y:S04]  /*18b20*/  LDL.LU.64 R2, [R1+0x2f0] ;  /* 0x0002f00001027983 */ /* 0x002f280000300a00 */
[----:B------:R0:W-:Y:S04]  /*18b30*/  STL [R1+0x34c], R0 ;  /* 0x00034c0001007387 */ /* 0x0001e80000100800 */
[----:B-----5:R1:W-:Y:S01]  /*18b40*/  STL [R1+0x340], R16 ;  /* 0x0003401001007387 */ /* 0x0203e20000100800 */
[----:B0-----:R-:W-:-:S03]  /*18b50*/  IMAD.MOV.U32 R0, RZ, RZ, R17 ;  /* 0x000000ffff007224 */ /* 0x001fc600078e0011 */
[----:B-1----:R-:W5:Y:S04]  /*18b60*/  LDL.LU.64 R16, [R1+0x2e8] ;  /* 0x0002e80001107983 */ /* 0x002f680000300a00 */
[----:B------:R0:W-:Y:S04]  /*18b70*/  STL [R1+0x344], R0 ;  /* 0x0003440001007387 */ /* 0x0001e80000100800 */
[----:B------:R1:W-:Y:S01]  /*18b80*/  STL [R1+0x338], R14 ;  /* 0x0003380e01007387 */ /* 0x0003e20000100800 */
[----:B0-----:R-:W-:-:S03]  /*18b90*/  IMAD.MOV.U32 R0, RZ, RZ, R15 ;  /* 0x000000ffff007224 */ /* 0x001fc600078e000f */
[----:B-1----:R-:W5:Y:S04]  /*18ba0*/  LDL.LU.64 R14, [R1+0x2e0] ;  /* 0x0002e000010e7983 */ /* 0x002f680000300a00 */
        /* <DEDUP_REMOVED lines=145> */
[----:B------:R-:W-:Y:S04]  /*194c0*/  STL [R1+0x3b4], R18 ;  /* 0x0003b41201007387 */ /* 0x000fe80000100800 */
[----:B------:R-:W2:Y:S01]  /*194d0*/  LDL.LU.64 R24, [R1+0x1b0] ;  /* 0x0001b00001187983 */ /* 0x000ea20000300a00 */
[----:B0-----:R-:W-:-:S05]  /*194e0*/  IMAD.MOV.U32 R0, RZ, RZ, R19 ;  /* 0x000000ffff007224 */ /* 0x001fca00078e0013 */
        /* <DEDUP_REMOVED lines=9> */
[----:B---3--:R1:W-:Y:S04]  /*19580*/  STL [R1+0x3c0], R6 ;  /* 0x0003c00601007387 */ /* 0x0083e80000100800 */
[----:B------:R-:W3:Y:S01]  /*19590*/  LDL.LU.64 R18, [R1+0x198] ;  /* 0x0001980001127983 */ /* 0x000ee20000300a00 */
[----:B0-----:R-:W-:-:S05]  /*195a0*/  IMAD.MOV.U32 R0, RZ, RZ, R7 ;  /* 0x000000ffff007224 */ /* 0x001fca00078e0007 */
[----:B------:R0:W-:Y:S04]  /*195b0*/  STL [R1+0x1f0], R0 ;  /* 0x0001f00001007387 */ /* 0x0001e80000100800 */
[----:B----4-:R4:W-:Y:S04]  /*195c0*/  STL [R1+0x3c4], R4 ;  /* 0x0003c40401007387 */ /* 0x0109e80000100800 */
[----:B-1----:R-:W3:Y:S01]  /*195d0*/  LDL.LU.64 R6, [R1+0x190] ;  /* 0x0001900001067983 */ /* 0x002ee20000300a00 */
[----:B0-----:R-:W-:-:S05]  /*195e0*/  IMAD.MOV.U32 R0, RZ, RZ, R5 ;  /* 0x000000ffff007224 */ /* 0x001fca00078e0005 */
[----:B------:R0:W-:Y:S04]  /*195f0*/  STL [R1+0x1e8], R0 ;  /* 0x0001e80001007387 */ /* 0x0001e80000100800 */
[----:B------:R1:W-:Y:S04]  /*19600*/  STL [R1+0x3c8], R2 ;  /* 0x0003c80201007387 */ /* 0x0003e80000100800 */
[----:B----4-:R-:W4:Y:S01]  /*19610*/  LDL.LU.64 R4, [R1+0x188] ;  /* 0x0001880001047983 */ /* 0x010f220000300a00 */
[----:B0-----:R-:W-:-:S03]  /*19620*/  IMAD.MOV.U32 R0, RZ, RZ, R3 ;  /* 0x000000ffff007224 */ /* 0x001fc600078e0003 */
[----:B-----5:R-:W-:Y:S04]  /*19630*/  STL [R1+0x3cc], R16 ;  /* 0x0003cc1001007387 */ /* 0x020fe80000100800 */
[----:B------:R0:W-:Y:S04]  /*19640*/  STL [R1+0x1e0], R0 ;  /* 0x0001e00001007387 */ /* 0x0001e80000100800 */
[----:B-1----:R-:W5:Y:S01]  /*19650*/  LDL.LU.64 R2, [R1+0x180] ;  /* 0x0001800001027983 */ /* 0x002f620000300a00 */
[----:B0-----:R-:W-:-:S03]  /*19660*/  IMAD.MOV.U32 R0, RZ, RZ, R17 ;  /* 0x000000ffff007224 */ /* 0x001fc600078e0011 */
[----:B------:R-:W-:Y:S04]  /*19670*/  STL [R1+0x3d0], R14 ;  /* 0x0003d00e01007387 */ /* 0x000fe80000100800 */
[----:B------:R0:W-:Y:S04]  /*19680*/  STL [R1+0x1d8], R0 ;  /* 0x0001d80001007387 */ /* 0x0001e80000100800 */
[----:B------:R-:W5:Y:S01]  /*19690*/  LDL.LU.64 R16, [R1+0x178] ;  /* 0x0001780001107983 */ /* 0x000f620000300a00 */
[----:B0-----:R-:W-:-:S03]  /*196a0*/  IMAD.MOV.U32 R0, RZ, RZ, R15 ;  /* 0x000000ffff007224 */ /* 0x001fc600078e000f */
[----:B--2---:R-:W-:Y:S04]  /*196b0*/  STL [R1+0x3d4], R22 ;  /* 0x0003d41601007387 */ /* 0x004fe80000100800 */
[----:B------:R0:W-:Y:S04]  /*196c0*/  STL [R1+0x1d0], R0 ;  /* 0x0001d00001007387 */ /* 0x0001e80000100800 */
[----:B------:R-:W2:Y:S01]  /*196d0*/  LDL.LU.64 R14, [R1+0x170] ;  /* 0x00017000010e7983 */ /* 0x000ea20000300a00 */
[----:B0-----:R-:W-:-:S03]  /*196e0*/  IMAD.MOV.U32 R0, RZ, RZ, R23 ;  /* 0x000000ffff007224 */ /* 0x001fc600078e0017 */
[----:B------:R-:W-:Y:S04]  /*196f0*/  STL [R1+0x3d8], R20 ;  /* 0x0003d81401007387 */ /* 0x000fe80000100800 */
[----:B------:R0:W-:Y:S04]  /*19700*/  STL [R1+0x1c8], R0 ;  /* 0x0001c80001007387 */ /* 0x0001e80000100800 */
[----:B------:R-:W2:Y:S01]  /*19710*/  LDL.LU.64 R22, [R1+0x168] ;  /* 0x0001680001167983 */ /* 0x000ea20000300a00 */
[----:B0-----:R-:W-:-:S03]  /*19720*/  IMAD.MOV.U32 R0, RZ, RZ, R21 ;  /* 0x000000ffff007224 */ /* 0x001fc600078e0015 */
[----:B------:R-:W-:Y:S04]  /*19730*/  STL [R1+0x3dc], R12 ;  /* 0x0003dc0c01007387 */ /* 0x000fe80000100800 */
[----:B------:R0:W-:Y:S04]  /*19740*/  STL [R1+0x1c4], R0 ;  /* 0x0001c40001007387 */ /* 0x0001e80000100800 */
[----:B------:R-:W2:Y:S04]  /*19750*/  LDL.LU.64 R20, [R1+0x160] ;  /* 0x0001600001147983 */ /* 0x000ea80000300a00 */
[----:B------:R-:W-:Y:S01]  /*19760*/  STL [R1+0x3e0], R24 ;  /* 0x0003e01801007387 */ /* 0x000fe20000100800 */
[----:B0-----:R-:W-:-:S05]  /*19770*/  IMAD.MOV.U32 R0, RZ, RZ, R13 ;  /* 0x000000ffff007224 */ /* 0x001fca00078e000d */
[----:B------:R0:W-:Y:S04]  /*19780*/  STL [R1+0x1cc], R0 ;  /* 0x0001cc0001007387 */ /* 0x0001e80000100800 */
[----:B------:R-:W2:Y:S01]  /*19790*/  LDL.LU.64 R12, [R1+0x158] ;  /* 0x00015800010c7983 */ /* 0x000ea20000300a00 */
[----:B0-----:R-:W-:-:S03]  /*197a0*/  IMAD.MOV.U32 R0, RZ, RZ, R25 ;  /* 0x000000ffff007224 */ /* 0x001fc600078e0019 */
[----:B------:R-:W-:Y:S04]  /*197b0*/  STL [R1+0x3e4], R10 ;  /* 0x0003e40a01007387 */ /* 0x000fe80000100800 */
[----:B------:R0:W-:Y:S02]  /*197c0*/  STL [R1+0x1d4], R0 ;  /* 0x0001d40001007387 */ /* 0x0001e40000100800 */
[----:B0-----:R-:W-:Y:S02]  /*197d0*/  IMAD.MOV.U32 R0, RZ, RZ, R11 ;  /* 0x000000ffff007224 */ /* 0x001fe400078e000b */
[----:B------:R-:W2:Y:S04]  /*197e0*/  LDL.LU.64 R10, [R1+0x150] ;  /* 0x00015000010a7983 */ /* 0x000ea80000300a00 */
        /* <DEDUP_REMOVED lines=9> */
[----:B------:R1:W-:Y:S04]  /*19880*/  STL [R1+0x3f0], R6 ;  /* 0x0003f00601007387 */ /* 0x0003e80000100800 */
[----:B----4-:R-:W-:Y:S01]  /*19890*/  STL [R1+0x3f4], R4 ;  /* 0x0003f40401007387 */ /* 0x010fe20000100800 */
[----:B0-----:R-:W-:-:S05]  /*198a0*/  IMAD.MOV.U32 R0, RZ, RZ, R7 ;  /* 0x000000ffff007224 */ /* 0x001fca00078e0007 */
[----:B------:R0:W-:Y:S04]  /*198b0*/  STL [R1+0x1f4], R0 ;  /* 0x0001f40001007387 */ /* 0x0001e80000100800 */
[----:B-1----:R-:W4:Y:S04]  /*198c0*/  LDL.LU.64 R6, [R1+0x138] ;  /* 0x0001380001067983 */ /* 0x002f280000300a00 */
[----:B-----5:R-:W-:Y:S01]  /*198d0*/  STL [R1+0x3fc], R2 ;  /* 0x0003fc0201007387 */ /* 0x020fe20000100800 */
[----:B0-----:R-:W-:-:S05]  /*198e0*/  MOV R0, R5 ;  /* 0x0000000500007202 */ /* 0x001fca0000000f00 */
[----:B------:R0:W-:Y:S04]  /*198f0*/  STL [R1+0x1fc], R0 ;  /* 0x0001fc0001007387 */ /* 0x0001e80000100800 */
[----:B------:R-:W5:Y:S04]  /*19900*/  LDL.LU.64 R4, [R1+0x130] ;  /* 0x0001300001047983 */ /* 0x000f680000300a00 */
[----:B------:R-:W-:Y:S01]  /*19910*/  STL [R1+0x404], R16 ;  /* 0x0004041001007387 */ /* 0x000fe20000100800 */
[----:B0-----:R-:W-:-:S05]  /*19920*/  IMAD.MOV.U32 R0, RZ, RZ, R3 ;  /* 0x000000ffff007224 */ /* 0x001fca00078e0003 */
        /* <DEDUP_REMOVED lines=13> */
[----:B------:R-:W2:Y:S01]  /*19a00*/  LDL.LU.64 R26, [R1+0x110] ;  /* 0x00011000011a7983 */ /* 0x000ea20000300a00 */
[----:B0-----:R-:W-:-:S05]  /*19a10*/  IMAD.MOV.U32 R0, RZ, RZ, R21 ;  /* 0x000000ffff007224 */ /* 0x001fca00078e0015 */
[----:B------:R0:W-:Y:S04]  /*19a20*/  STL [R1+0x22c], R0 ;  /* 0x00022c0001007387 */ /* 0x0001e80000100800 */
[----:B------:R1:W-:Y:S04]  /*19a30*/  STL [R1+0x424], R12 ;  /* 0x0004240c01007387 */ /* 0x0003e80000100800 */
[----:B------:R-:W2:Y:S01]  /*19a40*/  LDL.LU.64 R24, [R1+0x108] ;  /* 0x0001080001187983 */ /* 0x000ea20000300a00 */
[----:B0-----:R-:W-:-:S03]  /*19a50*/  IMAD.MOV.U32 R0, RZ, RZ, R13 ;  /* 0x000000ffff007224 */ /* 0x001fc600078e000d */
[----:B-1----:R-:W2:Y:S04]  /*19a60*/  LDL.LU.64 R12, [R1+0x100] ;  /* 0x00010000010c7983 */ /* 0x002ea80000300a00 */
[----:B------:R0:W-:Y:S04]  /*19a70*/  STL [R1+0x234], R0 ;  /* 0x0002340001007387 */ /* 0x0001e80000100800 */
[----:B------:R1:W-:Y:S04]  /*19a80*/  STL [R1+0x42c], R10 ;  /* 0x00042c0a01007387 */ /* 0x0003e80000100800 */
[----:B------:R-:W2:Y:S01]  /*19a90*/  LDL.LU.64 R22, [R1+0xf8] ;  /* 0x0000f80001167983 */ /* 0x000ea20000300a00 */
[----:B0-----:R-:W-:-:S03]  /*19aa0*/  IMAD.MOV.U32 R0, RZ, RZ, R11 ;  /* 0x000000ffff007224 */ /* 0x001fc600078e000b */
[----:B------:R-:W-:Y:S04]  /*19ab0*/  STL [R1+0x434], R8 ;  /* 0x0004340801007387 */ /* 0x000fe80000100800 */
[----:B------:R0:W-:Y:S04]  /*19ac0*/  STL [R1+0x23c], R0 ;  /* 0x00023c0001007387 */ /* 0x0001e80000100800 */
[----:B-1----:R-:W2:Y:S01]  /*19ad0*/  LDL.LU.64 R10, [R1+0xf0] ;  /* 0x0000f000010a7983 */ /* 0x002ea20000300a00 */
[----:B0-----:R-:W-:-:S03]  /*19ae0*/  IMAD.MOV.U32 R0, RZ, RZ, R9 ;  /* 0x000000ffff007224 */ /* 0x001fc600078e0009 */
[----:B---3--:R-:W-:Y:S04]  /*19af0*/  STL [R1+0x43c], R18 ;  /* 0x00043c1201007387 */ /* 0x008fe80000100800 */
[----:B------:R0:W-:Y:S04]  /*19b00*/  STL [R1+0x244], R0 ;  /* 0x0002440001007387 */ /* 0x0001e80000100800 */
[----:B------:R-:W3:Y:S04]  /*19b10*/  LDL.LU.64 R8, [R1+0xe8] ;  /* 0x0000e80001087983 */ /* 0x000ee80000300a00 */
[----:B------:R-:W3:Y:S01]  /*19b20*/  LDL.LU.64 R20, [R1+0xe0] ;  /* 0x0000e00001147983 */ /* 0x000ee20000300a00 */
[----:B0-----:R-:W-:-:S05]  /*19b30*/  IMAD.MOV.U32 R0, RZ, RZ, R19 ;  /* 0x000000ffff007224 */ /* 0x001fca00078e0013 */
[----:B------:R0:W-:Y:S04]  /*19b40*/  STL [R1+0x24c], R0 ;  /* 0x00024c0001007387 */ /* 0x0001e80000100800 */
[----:B----4-:R1:W-:Y:S01]  /*19b50*/  STL [R1+0x444], R6 ;  /* 0x0004440601007387 */ /* 0x0103e20000100800 */
[----:B0-----:R-:W-:-:S03]  /*19b60*/  IMAD.MOV.U32 R0, RZ, RZ, R7 ;  /* 0x000000ffff007224 */ /* 0x001fc600078e0007 */
[----:B-1----:R-:W4:Y:S04]  /*19b70*/  LDL.LU.64 R6, [R1+0xd8] ;  /* 0x0000d80001067983 */ /* 0x002f280000300a00 */
[----:B------:R0:W-:Y:S04]  /*19b80*/  STL [R1+0x38c], R0 ;  /* 0x00038c0001007387 */ /* 0x0001e80000100800 */
[----:B-----5:R1:W-:Y:S01]  /*19b90*/  STL [R1+0x44c], R4 ;  /* 0x00044c0401007387 */ /* 0x0203e20000100800 */
[----:B0-----:R-:W-:-:S03]  /*19ba0*/  IMAD.MOV.U32 R0, RZ, RZ, R5 ;  /* 0x000000ffff007224 */ /* 0x001fc600078e0005 */
[----:B-1----:R-:W5:Y:S04]  /*19bb0*/  LDL.LU.64 R4, [R1+0xd0] ;  /* 0x0000d00001047983 */ /* 0x002f680000300a00 */
[----:B------:R0:W-:Y:S04]  /*19bc0*/  STL [R1+0x394], R0 ;  /* 0x0003940001007387 */ /* 0x0001e80000100800 */
[----:B------:R1:W-:Y:S04]  /*19bd0*/  STL [R1+0x454], R2 ;  /* 0x0004540201007387 */ /* 0x0003e80000100800 */
[----:B------:R-:W5:Y:S01]  /*19be0*/  LDL.LU.64 R18, [R1+0xc8] ;  /* 0x0000c80001127983 */ /* 0x000f620000300a00 */
[----:B0-----:R-:W-:-:S03]  /*19bf0*/  IMAD.MOV.U32 R0, RZ, RZ, R3 ;  /* 0x000000ffff007224 */ /* 0x001fc600078e0003 */
[----:B--2---:R-:W-:Y:S04]  /*19c00*/  STL [R1+0x45c], R16 ;  /* 0x00045c1001007387 */ /* 0x004fe80000100800 */
[----:B------:R0:W-:Y:S04]  /*19c10*/  STL [R1+0x3f8], R0 ;  /* 0x0003f80001007387 */ /* 0x0001e80000100800 */
[----:B-1----:R-:W2:Y:S01]  /*19c20*/  LDL.LU.64 R2, [R1+0xc0] ;  /* 0x0000c00001027983 */ /* 0x002ea20000300a00 */
[----:B0-----:R-:W-:-:S03]  /*19c30*/  IMAD.MOV.U32 R0, RZ, RZ, R17 ;  /* 0x000000ffff007224 */ /* 0x001fc600078e0011 */
[----:B------:R-:W-:Y:S04]  /*19c40*/  STL [R1+0x464], R14 ;  /* 0x0004640e01007387 */ /* 0x000fe80000100800 */
[----:B------:R0:W-:Y:S04]  /*19c50*/  STL [R1+0x400], R0 ;  /* 0x0004000001007387 */ /* 0x0001e80000100800 */
[----:B------:R-:W2:Y:S01]  /*19c60*/  LDL.LU.64 R16, [R1+0xb8] ;  /* 0x0000b80001107983 */ /* 0x000ea20000300a00 */
[----:B0-----:R-:W-:-:S03]  /*19c70*/  IMAD.MOV.U32 R0, RZ, RZ, R15 ;  /* 0x000000ffff007224 */ /* 0x001fc600078e000f */
[----:B------:R-:W2:Y:S04]  /*19c80*/  LDL.LU.64 R14, [R1+0xb0] ;  /* 0x0000b000010e7983 */ /* 0x000ea80000300a00 */
[----:B------:R0:W-:Y:S04]  /*19c90*/  STL [R1+0x408], R0 ;  /* 0x0004080001007387 */ /* 0x0001e80000100800 */
[----:B------:R-:W-:Y:S01]  /*19ca0*/  STL [R1+0x46c], R26 ;  /* 0x00046c1a01007387 */ /* 0x000fe20000100800 */
[----:B0-----:R-:W-:-:S03]  /*19cb0*/  IMAD.MOV.U32 R0, RZ, RZ, R27 ;  /* 0x000000ffff007224 */ /* 0x001fc600078e001b */
[----:B------:R-:W-:Y:S04]  /*19cc0*/  STL [R1+0x474], R24 ;  /* 0x0004741801007387 */ /* 0x000fe80000100800 */
[----:B------:R0:W-:Y:S02]  /*19cd0*/  STL [R1+0x410], R0 ;  /* 0x0004100001007387 */ /* 0x0001e40000100800 */
[----:B0-----:R-:W-:Y:S02]  /*19ce0*/  IMAD.MOV.U32 R0, RZ, RZ, R25 ;  /* 0x000000ffff007224 */ /* 0x001fe400078e0019 */
[----:B------:R-:W-:Y:S04]  /*19cf0*/  STL [R1+0x47c], R12 ;  /* 0x00047c0c01007387 */ /* 0x000fe80000100800 */
[----:B------:R0:W-:Y:S02]  /*19d00*/  STL [R1+0x418], R0 ;  /* 0x0004180001007387 */ /* 0x0001e40000100800 */
[----:B0-----:R-:W-:-:S02]  /*19d10*/  IMAD.MOV.U32 R0, RZ, RZ, R13 ;  /* 0x000000ffff007224 */ /* 0x001fc400078e000d */
[----:B------:R-:W-:Y:S04]  /*19d20*/  STL [R1+0x484], R22 ;  /* 0x0004841601007387 */ /* 0x000fe80000100800 */
        /* <DEDUP_REMOVED lines=8> */
[----:B---3--:R1:W-:Y:S04]  /*19db0*/  STL [R1+0x494], R8 ;  /* 0x0004940801007387 */ /* 0x0083e80000100800 */
[----:B------:R-:W-:Y:S01]  /*19dc0*/  STL [R1+0x49c], R20 ;  /* 0x00049c1401007387 */ /* 0x000fe20000100800 */
[----:B0-----:R-:W-:-:S05]  /*19dd0*/  IMAD.MOV.U32 R0, RZ, RZ, R9 ;  /* 0x000000ffff007224 */ /* 0x001fca00078e0009 */
[----:B------:R0:W-:Y:S04]  /*19de0*/  STL [R1+0x438], R0 ;  /* 0x0004380001007387 */ /* 0x0001e80000100800 */
[----:B-1----:R-:W3:Y:S04]  /*19df0*/  LDL.LU.64 R8, [R1+0x98] ;  /* 0x0000980001087983 */ /* 0x002ee80000300a00 */
[----:B----4-:R-:W-:Y:S01]  /*19e00*/  STL [R1+0x4a4], R6 ;  /* 0x0004a40601007387 */ /* 0x010fe20000100800 */
[----:B0-----:R-:W-:-:S05]  /*19e10*/  IMAD.MOV.U32 R0, RZ, RZ, R21 ;  /* 0x000000ffff007224 */ /* 0x001fca00078e0015 */
[----:B------:R0:W-:Y:S02]  /*19e20*/  STL [R1+0x440], R0 ;  /* 0x0004400001007387 */ /* 0x0001e40000100800 */
[----:B0-----:R-:W-:Y:S02]  /*19e30*/  IMAD.MOV.U32 R0, RZ, RZ, R7 ;  /* 0x000000ffff007224 */ /* 0x001fe400078e0007 */
[----:B------:R-:W4:Y:S04]  /*19e40*/  LDL.LU.64 R6, [R1+0x90] ;  /* 0x0000900001067983 */ /* 0x000f280000300a00 */
[----:B------:R0:W-:Y:S04]  /*19e50*/  STL [R1+0x448], R0 ;  /* 0x0004480001007387 */ /* 0x0001e80000100800 */
[----:B-----5:R1:W-:Y:S04]  /*19e60*/  STL [R1+0x4ac], R4 ;  /* 0x0004ac0401007387 */ /* 0x0203e80000100800 */
[----:B------:R-:W-:Y:S01]  /*19e70*/  STL [R1+0x4b4], R18 ;  /* 0x0004b41201007387 */ /* 0x000fe20000100800 */
[----:B0-----:R-:W-:-:S05]  /*19e80*/  IMAD.MOV.U32 R0, RZ, RZ, R5 ;  /* 0x000000ffff007224 */ /* 0x001fca00078e0005 */
[----:B------:R0:W-:Y:S04]  /*19e90*/  STL [R1+0x450], R0 ;  /* 0x0004500001007387 */ /* 0x0001e80000100800 */
[----:B-1----:R-:W5:Y:S01]  /*19ea0*/  LDL.LU.64 R4, [R1+0x88] ;  /* 0x0000880001047983 */ /* 0x002f620000300a00 */
[----:B0-----:R-:W-:-:S03]  /*19eb0*/  IMAD.MOV.U32 R0, RZ, RZ, R19 ;  /* 0x000000ffff007224 */ /* 0x001fc600078e0013 */
[----:B--2---:R-:W-:Y:S04]  /*19ec0*/  STL [R1+0x4bc], R2 ;  /* 0x0004bc0201007387 */ /* 0x004fe80000100800 */
[----:B------:R0:W-:Y:S02]  /*19ed0*/  STL [R1+0x458], R0 ;  /* 0x0004580001007387 */ /* 0x0001e40000100800 */
[----:B0-----:R-:W-:Y:S02]  /*19ee0*/  IMAD.MOV.U32 R0, RZ, RZ, R3 ;  /* 0x000000ffff007224 */ /* 0x001fe400078e0003 */
[----:B------:R-:W2:Y:S04]  /*19ef0*/  LDL.LU.64 R2, [R1+0x80] ;  /* 0x0000800001027983 */ /* 0x000ea80000300a00 */
[----:B------:R0:W-:Y:S04]  /*19f00*/  STL [R1+0x460], R0 ;  /* 0x0004600001007387 */ /* 0x0001e80000100800 */
[----:B------:R-:W-:Y:S01]  /*19f10*/  STL [R1+0x4c4], R16 ;  /* 0x0004c41001007387 */ /* 0x000fe20000100800 */
[----:B0-----:R-:W-:-:S03]  /*19f20*/  IMAD.MOV.U32 R0, RZ, RZ, R17 ;  /* 0x000000ffff007224 */ /* 0x001fc600078e0011 */
[----:B------:R-:W-:Y:S04]  /*19f30*/  STL [R1+0x4cc], R14 ;  /* 0x0004cc0e01007387 */ /* 0x000fe80000100800 */
[----:B------:R-:W-:Y:S04]  /*19f40*/  STL [R1+0x468], R0 ;  /* 0x0004680001007387 */ /* 0x000fe80000100800 */
[----:B------:R-:W2:Y:S04]  /*19f50*/  LDL.LU.64 R28, [R1+0x68] ;  /* 0x00006800011c7983 */ /* 0x000ea80000300a00 */
[----:B--2---:R0:W-:Y:S04]  /*19f60*/  STL.64 [R1+0x758], R28 ;  /* 0x0007581c01007387 */ /* 0x0041e80000100a00 */
[----:B0-----:R-:W2:Y:S01]  /*19f70*/  LDL.LU.64 R28, [R1+0x70] ;  /* 0x00007000011c7983 */ /* 0x001ea20000300a00 */
[----:B------:R-:W-:-:S03]  /*19f80*/  IMAD.MOV.U32 R0, RZ, RZ, R15 ;  /* 0x000000ffff007224 */ /* 0x000fc600078e000f */
[----:B--2---:R0:W-:Y:S04]  /*19f90*/  STL.64 [R1+0x760], R28 ;  /* 0x0007601c01007387 */ /* 0x0041e80000100a00 */
[----:B0-----:R-:W2:Y:S04]  /*19fa0*/  LDL.LU.64 R28, [R1+0x78] ;  /* 0x00007800011c7983 */ /* 0x001ea80000300a00 */
[----:B------:R-:W2:Y:S04]  /*19fb0*/  LDL.LU.64 R26, [R1+0x60] ;  /* 0x00006000011a7983 */ /* 0x000ea80000300a00 */
[----:B------:R0:W-:Y:S04]  /*19fc0*/  STL [R1+0x470], R0 ;  /* 0x0004700001007387 */ /* 0x0001e80000100800 */
[----:B------:R-:W-:Y:S04]  /*19fd0*/  STL [R1+0x4d4], R12 ;  /* 0x0004d40c01007387 */ /* 0x000fe80000100800 */
[----:B------:R-:W2:Y:S04]  /*19fe0*/  LDL.LU.64 R24, [R1+0x58] ;  /* 0x0000580001187983 */ /* 0x000ea80000300a00 */
[----:B------:R-:W2:Y:S01]  /*19ff0*/  LDL.LU.64 R22, [R1+0x50] ;  /* 0x0000500001167983 */ /* 0x000ea20000300a00 */
[----:B0-----:R-:W-:-:S05]  /*1a000*/  IMAD.MOV.U32 R0, RZ, RZ, R13 ;  /* 0x000000ffff007224 */ /* 0x001fca00078e000d */
[----:B------:R0:W-:Y:S04]  /*1a010*/  STL [R1+0x478], R0 ;  /* 0x0004780001007387 */ /* 0x0001e80000100800 */
[----:B------:R-:W-:Y:S04]  /*1a020*/  STL [R1+0x4dc], R10 ;  /* 0x0004dc0a01007387 */ /* 0x000fe80000100800 */
[----:B------:R-:W2:Y:S04]  /*1a030*/  LDL.LU.64 R20, [R1+0x48] ;  /* 0x0000480001147983 */ /* 0x000ea80000300a00 */
[----:B------:R-:W2:Y:S01]  /*1a040*/  LDL.LU.64 R18, [R1+0x40] ;  /* 0x0000400001127983 */ /* 0x000ea20000300a00 */
[----:B0-----:R-:W-:-:S05]  /*1a050*/  IMAD.MOV.U32 R0, RZ, RZ, R11 ;  /* 0x000000ffff007224 */ /* 0x001fca00078e000b */
[----:B------:R0:W-:Y:S04]  /*1a060*/  STL [R1+0x480], R0 ;  /* 0x0004800001007387 */ /* 0x0001e80000100800 */
[----:B---3--:R-:W-:Y:S04]  /*1a070*/  STL [R1+0x4e4], R8 ;  /* 0x0004e40801007387 */ /* 0x008fe80000100800 */
[----:B------:R-:W3:Y:S04]  /*1a080*/  LDL.LU.64 R16, [R1+0x38] ;  /* 0x0000380001107983 */ /* 0x000ee80000300a00 */
[----:B------:R-:W3:Y:S01]  /*1a090*/  LDL.LU.64 R14, [R1+0x30] ;  /* 0x00003000010e7983 */ /* 0x000ee20000300a00 */
[----:B0-----:R-:W-:-:S05]  /*1a0a0*/  IMAD.MOV.U32 R0, RZ, RZ, R9 ;  /* 0x000000ffff007224 */ /* 0x001fca00078e0009 */
[----:B------:R0:W-:Y:S04]  /*1a0b0*/  STL [R1+0x488], R0 ;  /* 0x0004880001007387 */ /* 0x0001e80000100800 */
[----:B----4-:R1:W-:Y:S04]  /*1a0c0*/  STL [R1+0x4ec], R6 ;  /* 0x0004ec0601007387 */ /* 0x0103e80000100800 */
[----:B------:R-:W4:Y:S04]  /*1a0d0*/  LDL.LU.64 R12, [R1+0x28] ;  /* 0x00002800010c7983 */ /* 0x000f280000300a00 */
[----:B------:R-:W3:Y:S01]  /*1a0e0*/  LDL.LU.64 R10, [R1+0x20] ;  /* 0x00002000010a7983 */ /* 0x000ee20000300a00 */
[----:B0-----:R-:W-:-:S05]  /*1a0f0*/  IMAD.MOV.U32 R0, RZ, RZ, R7 ;  /* 0x000000ffff007224 */ /* 0x001fca00078e0007 */
[----:B------:R0:W-:Y:S04]  /*1a100*/  STL [R1+0x490], R0 ;  /* 0x0004900001007387 */ /* 0x0001e80000100800 */
[----:B-----5:R5:W-:Y:S04]  /*1a110*/  STL [R1+0x4f4], R4 ;  /* 0x0004f40401007387 */ /* 0x020be80000100800 */
[----:B------:R-:W3:Y:S04]  /*1a120*/  LDL.LU.64 R8, [R1+0x18] ;  /* 0x0000180001087983 */ /* 0x000ee80000300a00 */
[----:B-1----:R-:W3:Y:S01]  /*1a130*/  LDL.LU.64 R6, [R1+0x10] ;  /* 0x0000100001067983 */ /* 0x002ee20000300a00 */
[----:B0-----:R-:W-:-:S05]  /*1a140*/  IMAD.MOV.U32 R0, RZ, RZ, R5 ;  /* 0x000000ffff007224 */ /* 0x001fca00078e0005 */
[----:B------:R0:W-:Y:S04]  /*1a150*/  STL [R1+0x498], R0 ;  /* 0x0004980001007387 */ /* 0x0001e80000100800 */
[----:B------:R1:W-:Y:S04]  /*1a160*/  STL [R1+0x4fc], R2 ;  /* 0x0004fc0201007387 */ /* 0x0003e80000100800 */
[----:B-----5:R-:W5:Y:S01]  /*1a170*/  LDL.LU.64 R4, [R1+0x8] ;  /* 0x0000080001047983 */ /* 0x020f620000300a00 */
[----:B0-----:R-:W-:-:S03]  /*1a180*/  IMAD.MOV.U32 R0, RZ, RZ, R3 ;  /* 0x000000ffff007224 */ /* 0x001fc600078e0003 */
[----:B-1----:R-:W3:Y:S04]  /*1a190*/  LDL.LU.64 R2, [R1] ;  /* 0x0000000001027983 */ /* 0x002ee80000300a00 */
[----:B------:R0:W-:Y:S04]  /*1a1a0*/  STL [R1+0x4a0], R0 ;  /* 0x0004a00001007387 */ /* 0x0001e80000100800 */
[----:B--2---:R1:W-:Y:S01]  /*1a1b0*/  STL [R1+0x504], R28 ;  /* 0x0005041c01007387 */ /* 0x0043e20000100800 */
[----:B0-----:R-:W-:-:S03]  /*1a1c0*/  IMAD.MOV.U32 R0, RZ, RZ, R29 ;  /* 0x000000ffff007224 */ /* 0x001fc600078e001d */
[----:B-1----:R-:W2:Y:S04]  /*1a1d0*/  LDL.LU.64 R28, [R1+0x760] ;  /* 0x00076000011c7983 */ /* 0x002ea80000300a00 */
[----:B--2---:R-:W-:Y:S04]  /*1a1e0*/  STL [R1+0x50c], R28 ;  /* 0x00050c1c01007387 */ /* 0x004fe80000100800 */
[----:B------:R0:W-:Y:S02]  /*1a1f0*/  STL [R1+0x4a8], R0 ;  /* 0x0004a80001007387 */ /* 0x0001e40000100800 */
[----:B0-----:R-:W-:-:S02]  /*1a200*/  IMAD.MOV.U32 R0, RZ, RZ, R29 ;  /* 0x000000ffff007224 */ /* 0x001fc400078e001d */
[----:B------:R-:W2:Y:S04]  /*1a210*/  LDL.LU.64 R28, [R1+0x758] ;  /* 0x00075800011c7983 */ /* 0x000ea80000300a00 */
[----:B--2---:R-:W-:Y:S04]  /*1a220*/  STL [R1+0x514], R28 ;  /* 0x0005141c01007387 */ /* 0x004fe80000100800 */
[----:B------:R0:W-:Y:S02]  /*1a230*/  STL [R1+0x4b0], R0 ;  /* 0x0004b00001007387 */ /* 0x0001e40000100800 */
[----:B0-----:R-:W-:-:S02]  /*1a240*/  IMAD.MOV.U32 R0, RZ, RZ, R29 ;  /* 0x000000ffff007224 */ /* 0x001fc400078e001d */
[----:B------:R-:W2:Y:S04]  /*1a250*/  LDL.LU.64 R28, [R1+0x750] ;  /* 0x00075000011c7983 */ /* 0x000ea80000300a00 */
[----:B------:R-:W-:Y:S04]  /*1a260*/  STL [R1+0x51c], R26 ;  /* 0x00051c1a01007387 */ /* 0x000fe80000100800 */
        /* <DEDUP_REMOVED lines=19> */
[----:B---3--:R-:W-:Y:S04]  /*1a3a0*/  STL [R1+0x544], R16 ;  /* 0x0005441001007387 */ /* 0x008fe80000100800 */
[----:B------:R0:W-:Y:S02]  /*1a3b0*/  STL [R1+0x4e0], R0 ;  /* 0x0004e00001007387 */ /* 0x0001e40000100800 */
[----:B0-----:R-:W-:-:S02]  /*1a3c0*/  IMAD.MOV.U32 R0, RZ, RZ, R17 ;  /* 0x000000ffff007224 */ /* 0x001fc400078e0011 */
[----:B------:R-:W3:Y:S04]  /*1a3d0*/  LDL.LU.64 R16, [R1+0x720] ;  /* 0x0007200001107983 */ /* 0x000ee80000300a00 */
[----:B------:R-:W-:Y:S04]  /*1a3e0*/  STL [R1+0x54c], R14 ;  /* 0x00054c0e01007387 */ /* 0x000fe80000100800 */
[----:B------:R0:W-:Y:S02]  /*1a3f0*/  STL [R1+0x4e8], R0 ;  /* 0x0004e80001007387 */ /* 0x0001e40000100800 */
[----:B0-----:R-:W-:-:S02]  /*1a400*/  IMAD.MOV.U32 R0, RZ, RZ, R15 ;  /* 0x000000ffff007224 */ /* 0x001fc400078e000f */
[----:B------:R-:W2:Y:S04]  /*1a410*/  LDL.LU.64 R14, [R1+0x718] ;  /* 0x00071800010e7983 */ /* 0x000ea80000300a00 */
[----:B----4-:R-:W-:Y:S04]  /*1a420*/  STL [R1+0x654], R12 ;  /* 0x0006540c01007387 */ /* 0x010fe80000100800 */
[----:B------:R0:W-:Y:S02]  /*1a430*/  STL [R1+0x4f0], R0 ;  /* 0x0004f00001007387 */ /* 0x0001e40000100800 */
[----:B0-----:R-:W-:-:S02]  /*1a440*/  IMAD.MOV.U32 R0, RZ, RZ, R13 ;  /* 0x000000ffff007224 */ /* 0x001fc400078e000d */
[----:B------:R-:W4:Y:S04]  /*1a450*/  LDL.LU.64 R12, [R1+0x710] ;  /* 0x00071000010c7983 */ /* 0x000f280000300a00 */
        /* <DEDUP_REMOVED lines=12> */
[----:B-----5:R-:W-:Y:S04]  /*1a520*/  STL [R1+0x664], R4 ;  /* 0x0006640401007387 */ /* 0x020fe80000100800 */
[----:B------:R0:W-:Y:S02]  /*1a530*/  STL [R1+0x510], R0 ;  /* 0x0005100001007387 */ /* 0x0001e40000100800 */
[----:B0-----:R-:W-:-:S02]  /*1a540*/  IMAD.MOV.U32 R0, RZ, RZ, R5 ;  /* 0x000000ffff007224 */ /* 0x001fc400078e0005 */
[----:B------:R-:W5:Y:S04]  /*1a550*/  LDL.LU.64 R4, [R1+0x6f0] ;  /* 0x0006f00001047983 */ /* 0x000f680000300a00 */
[----:B------:R-:W-:Y:S04]  /*1a560*/  STL [R1+0x668], R2 ;  /* 0x0006680201007387 */ /* 0x000fe80000100800 */
[----:B------:R0:W-:Y:S02]  /*1a570*/  STL [R1+0x518], R0 ;  /* 0x0005180001007387 */ /* 0x0001e40000100800 */
[----:B0-----:R-:W-:-:S02]  /*1a580*/  IMAD.MOV.U32 R0, RZ, RZ, R3 ;  /* 0x000000ffff007224 */ /* 0x001fc400078e0003 */
[----:B------:R-:W2:Y:S04]  /*1a590*/  LDL.LU.64 R2, [R1+0x6e8] ;  /* 0x0006e80001027983 */ /* 0x000ea80000300a00 */
[----:B--2---:R-:W-:Y:S04]  /*1a5a0*/  STL [R1+0x66c], R2 ;  /* 0x00066c0201007387 */ /* 0x004fe80000100800 */
[----:B------:R0:W-:Y:S04]  /*1a5b0*/  STL [R1+0x520], R0 ;  /* 0x0005200001007387 */ /* 0x0001e80000100800 */
[----:B------:R1:W-:Y:S04]  /*1a5c0*/  STL [R1+0x528], R3 ;  /* 0x0005280301007387 */ /* 0x0003e80000100800 */
[----:B-----5:R2:W-:Y:S01]  /*1a5d0*/  STL [R1+0x670], R4 ;  /* 0x0006700401007387 */ /* 0x0205e20000100800 */
[----:B0-----:R-:W0:Y:S03]  /*1a5e0*/  LDC R0, c[0x0][0x3a8] ;  /* 0x0000ea00ff007b82 */ /* 0x001e260000000800 */
[----:B-1----:R-:W5:Y:S04]  /*1a5f0*/  LDL.LU.64 R2, [R1+0x210] ;  /* 0x0002100001027983 */ /* 0x002f680000300a00 */
[----:B------:R2:W-:Y:S04]  /*1a600*/  STL [R1+0x530], R5 ;  /* 0x0005300501007387 */ /* 0x0005e80000100800 */
[----:B------:R2:W-:Y:S04]  /*1a610*/  STL [R1+0x674], R6 ;  /* 0x0006740601007387 */ /* 0x0005e80000100800 */
[----:B------:R2:W-:Y:S04]  /*1a620*/  STL [R1+0x538], R7 ;  /* 0x0005380701007387 */ /* 0x0005e80000100800 */
[----:B------:R2:W-:Y:S04]  /*1a630*/  STL [R1+0x67c], R8 ;  /* 0x00067c0801007387 */ /* 0x0005e80000100800 */
[----:B------:R2:W-:Y:S04]  /*1a640*/  STL [R1+0x540], R9 ;  /* 0x0005400901007387 */ /* 0x0005e80000100800 */
[----:B------:R2:W-:Y:S04]  /*1a650*/  STL [R1+0x684], R10 ;  /* 0x0006840a01007387 */ /* 0x0005e80000100800 */
[----:B------:R2:W-:Y:S04]  /*1a660*/  STL [R1+0x548], R11 ;  /* 0x0005480b01007387 */ /* 0x0005e80000100800 */
[----:B----4-:R2:W-:Y:S04]  /*1a670*/  STL [R1+0x688], R12 ;  /* 0x0006880c01007387 */ /* 0x0105e80000100800 */
[----:B------:R2:W-:Y:S04]  /*1a680*/  STL [R1+0x650], R13 ;  /* 0x0006500d01007387 */ /* 0x0005e80000100800 */
[----:B------:R2:W-:Y:S04]  /*1a690*/  STL [R1+0x68c], R14 ;  /* 0x00068c0e01007387 */ /* 0x0005e80000100800 */
[----:B------:R2:W-:Y:S04]  /*1a6a0*/  STL [R1+0x1b0], R15 ;  /* 0x0001b00f01007387 */ /* 0x0005e80000100800 */
[----:B---3--:R2:W-:Y:S04]  /*1a6b0*/  STL [R1+0x690], R16 ;  /* 0x0006901001007387 */ /* 0x0085e80000100800 */
[----:B------:R2:W-:Y:S04]  /*1a6c0*/  STL [R1+0x1b4], R17 ;  /* 0x0001b41101007387 */ /* 0x0005e80000100800 */
[----:B------:R2:W-:Y:S04]  /*1a6d0*/  STL [R1+0x694], R18 ;  /* 0x0006941201007387 */ /* 0x0005e80000100800 */
[----:B------:R2:W-:Y:S04]  /*1a6e0*/  STL [R1+0x1b8], R19 ;  /* 0x0001b81301007387 */ /* 0x0005e80000100800 */
[----:B------:R2:W-:Y:S04]  /*1a6f0*/  STL [R1+0x698], R20 ;  /* 0x0006981401007387 */ /* 0x0005e80000100800 */
[----:B------:R2:W-:Y:S04]  /*1a700*/  STL [R1+0x1bc], R21 ;  /* 0x0001bc1501007387 */ /* 0x0005e80000100800 */
[----:B------:R2:W-:Y:S04]  /*1a710*/  STL [R1+0x6a0], R22 ;  /* 0x0006a01601007387 */ /* 0x0005e80000100800 */
[----:B------:R2:W-:Y:S04]  /*1a720*/  STL [R1+0x678], R23 ;  /* 0x0006781701007387 */ /* 0x0005e80000100800 */
[----:B------:R2:W-:Y:S01]  /*1a730*/  STL [R1+0x6a4], R24 ;  /* 0x0006a41801007387 */ /* 0x0005e20000100800 */
[----:B0-----:R-:W-:-:S03]  /*1a740*/  IMAD.SHL.U32 R0, R0, 0x20, RZ ;  /* 0x0000002000007824 */ /* 0x001fc600078e00ff */
[----:B------:R2:W-:Y:S04]  /*1a750*/  STL [R1+0x680], R25 ;  /* 0x0006801901007387 */ /* 0x0005e80000100800 */
[----:B------:R2:W-:Y:S04]  /*1a760*/  STL [R1+0x69c], R26 ;  /* 0x00069c1a01007387 */ /* 0x0005e80000100800 */
[----:B------:R2:W-:Y:S04]  /*1a770*/  STL [R1+0x1c0], R27 ;  /* 0x0001c01b01007387 */ /* 0x0005e80000100800 */
[----:B------:R2:W-:Y:S04]  /*1a780*/  STL [R1+0x6b4], R28 ;  /* 0x0006b41c01007387 */ /* 0x0005e80000100800 */
[----:B------:R2:W-:Y:S01]  /*1a790*/  STL [R1+0x6b0], R29 ;  /* 0x0006b01d01007387 */ /* 0x0005e20000100800 */
[----:B------:R-:W-:-:S04]  /*1a7a0*/  UIADD3 UR5, UPT, UPT, UR5, -0x1, URZ ;  /* 0xffffffff05057890 */ /* 0x000fc8000fffe0ff */
[----:B------:R-:W-:Y:S02]  /*1a7b0*/  UISETP.NE.U32.AND UP0, UPT, UR5, URZ, UPT ;  /* 0x000000ff0500728c */ /* 0x000fe4000bf05070 */
[----:B------:R-:W-:Y:S01]  /*1a7c0*/  UIADD3 UR7, UPT, UPT, UR7, -0x20, URZ ;  /* 0xffffffe007077890 */ /* 0x000fe2000fffe0ff */
[----:B-----5:R-:W-:-:S05]  /*1a7d0*/  IMAD.WIDE R2, R0, 0x2, R2 ;  /* 0x0000000200027825 */ /* 0x020fca00078e0202 */
[----:B------:R2:W-:Y:S01]  /*1a7e0*/  STL.64 [R1+0x210], R2 ;  /* 0x0002100201007387 */ /* 0x0005e20000100a00 */
[----:B------:R-:W-:Y:S05]  /*1a7f0*/  BRA.U UP0, `(.L_x_2) ;  /* 0xffffff2900807547 */ /* 0x000fea000b83ffff */
[----:B--2---:R-:W2:Y:S04]  /*1a800*/  LDL.LU R7, [R1+0x564] ;  /* 0x0005640001077983 */ /* 0x004ea80000300800 */
[----:B--2---:R0:W-:Y:S04]  /*1a810*/  STL [R1+0x734], R7 ;  /* 0x0007340701007387 */ /* 0x0041e80000100800 */
[----:B0-----:R-:W2:Y:S04]  /*1a820*/  LDL.LU R7, [R1+0x5c8] ;  /* 0x0005c80001077983 */ /* 0x001ea80000300800 */
        /* <DEDUP_REMOVED lines=14> */
[----:B------:R-:W3:Y:S04]  /*1a910*/  LDL.LU R6, [R1+0x584] ;  /* 0x0005840001067983 */ /* 0x000ee80000300800 */
[----:B---3--:R0:W-:Y:S04]  /*1a920*/  STL [R1+0x730], R6 ;  /* 0x0007300601007387 */ /* 0x0081e80000100800 */
[----:B0-----:R-:W3:Y:S04]  /*1a930*/  LDL.LU R6, [R1+0x554] ;  /* 0x0005540001067983 */ /* 0x001ee80000300800 */
        /* <DEDUP_REMOVED lines=15> */
[----:B0-----:R-:W2:Y:S04]  /*1aa30*/  LDL.LU R6, [R1+0x55c] ;  /* 0x00055c0001067983 */ /* 0x001ea80000300800 */
[----:B------:R-:W3:Y:S04]  /*1aa40*/  LDL.LU R5, [R1+0x5a4] ;  /* 0x0005a40001057983 */ /* 0x000ee80000300800 */
[----:B---3--:R0:W-:Y:S04]  /*1aa50*/  STL [R1+0x72c], R5 ;  /* 0x00072c0501007387 */ /* 0x0081e80000100800 */
[----:B0-----:R-:W3:Y:S04]  /*1aa60*/  LDL.LU R5, [R1+0x574] ;  /* 0x0005740001057983 */ /* 0x001ee80000300800 */
[----:B------:R-:W4:Y:S04]  /*1aa70*/  LDL.LU R4, [R1+0x5c4] ;  /* 0x0005c40001047983 */ /* 0x000f280000300800 */
[----:B----4-:R0:W-:Y:S04]  /*1aa80*/  STL [R1+0x728], R4 ;  /* 0x0007280401007387 */ /* 0x0101e80000100800 */
[----:B0-----:R-:W4:Y:S04]  /*1aa90*/  LDL.LU R4, [R1+0x594] ;  /* 0x0005940001047983 */ /* 0x001f280000300800 */
[----:B------:R-:W5:Y:S04]  /*1aaa0*/  LDL.LU R11, [R1+0x560] ;  /* 0x00056000010b7983 */ /* 0x000f680000300800 */
[----:B-----5:R0:W-:Y:S04]  /*1aab0*/  STL [R1+0x724], R11 ;  /* 0x0007240b01007387 */ /* 0x0201e80000100800 */
[----:B0-----:R-:W5:Y:S04]  /*1aac0*/  LDL.LU R11, [R1+0x5b4] ;  /* 0x0005b400010b7983 */ /* 0x001f680000300800 */
[----:B------:R-:W2:Y:S04]  /*1aad0*/  LDL.LU R10, [R1+0x580] ;  /* 0x00058000010a7983 */ /* 0x000ea80000300800 */
[----:B--2---:R0:W-:Y:S04]  /*1aae0*/  STL [R1+0x720], R10 ;  /* 0x0007200a01007387 */ /* 0x0041e80000100800 */
[----:B0-----:R-:W2:Y:S04]  /*1aaf0*/  LDL.LU R10, [R1+0x550] ;  /* 0x00055000010a7983 */ /* 0x001ea80000300800 */
        /* <DEDUP_REMOVED lines=39> */
[----:B------:R-:W2:Y:S01]  /*1ad70*/  LDL.LU R0, [R1+0x634] ;  /* 0x0006340001007983 */ /* 0x000ea20000300800 */
[----:B------:R-:W-:-:S03]  /*1ad80*/  F2FP.F16.F32.PACK_AB R7, R6, R7 ;  /* 0x000000070607723e */ /* 0x000fc600000000ff */
[----:B--2---:R0:W-:Y:S04]  /*1ad90*/  STL [R1+0x6e8], R0 ;  /* 0x0006e80001007387 */ /* 0x0041e80000100800 */
[----:B0-----:R-:W2:Y:S04]  /*1ada0*/  LDL.LU R0, [R1+0x614] ;  /* 0x0006140001007983 */ /* 0x001ea80000300800 */
[----:B------:R-:W2:Y:S04]  /*1adb0*/  LDL.LU R20, [R1+0x644] ;  /* 0x0006440001147983 */ /* 0x000ea80000300800 */
        /* <DEDUP_REMOVED lines=9> */
[----:B------:R0:W-:Y:S04]  /*1ae50*/  STL [R1+0x1c], R7 ;  /* 0x00001c0701007387 */ /* 0x0001e80000100800 */
[----:B0-----:R-:W2:Y:S02]  /*1ae60*/  LDL.LU R7, [R1+0x76c] ;  /* 0x00076c0001077983 */ /* 0x001ea40000300800 */
[----:B--2---:R-:W-:-:S02]  /*1ae70*/  F2FP.F16.F32.PACK_AB R7, R6, R7 ;  /* 0x000000070607723e */ /* 0x004fc400000000ff */
        /* <DEDUP_REMOVED lines=25> */
[----:B------:R0:W-:Y:S04]  /*1b010*/  STL [R1], R7 ;  /* 0x0000000701007387 */ /* 0x0001e80000100800 */
[----:B0-----:R-:W2:Y:S02]  /*1b020*/  LDL.LU R7, [R1+0x734] ;  /* 0x0007340001077983 */ /* 0x001ea40000300800 */
[----:B--2---:R-:W-:-:S02]  /*1b030*/  F2FP.F16.F32.PACK_AB R7, R6, R7 ;  /* 0x000000070607723e */ /* 0x004fc400000000ff */
[----:B------:R-:W3:Y:S02]  /*1b040*/  LDL.LU R6, [R1+0x730] ;  /* 0x0007300001067983 */ /* 0x000ee40000300800 */
[----:B---3--:R-:W-:Y:S02]  /*1b050*/  F2FP.F16.F32.PACK_AB R6, R5, R6 ;  /* 0x000000060506723e */ /* 0x008fe400000000ff */
[----:B------:R-:W4:Y:S02]  /*1b060*/  LDL.LU R5, [R1+0x72c] ;  /* 0x00072c0001057983 */ /* 0x000f240000300800 */
[----:B----4-:R-:W-:Y:S02]  /*1b070*/  F2FP.F16.F32.PACK_AB R5, R4, R5 ;  /* 0x000000050405723e */ /* 0x010fe400000000ff */
[----:B------:R-:W5:Y:S02]  /*1b080*/  LDL.LU R4, [R1+0x728] ;  /* 0x0007280001047983 */ /* 0x000f640000300800 */
[----:B-----5:R-:W-:-:S02]  /*1b090*/  F2FP.F16.F32.PACK_AB R4, R11, R4 ;  /* 0x000000040b04723e */ /* 0x020fc400000000ff */
[----:B------:R-:W2:Y:S02]  /*1b0a0*/  LDL.LU R11, [R1+0x724] ;  /* 0x00072400010b7983 */ /* 0x000ea40000300800 */
[----:B--2---:R-:W-:Y:S02]  /*1b0b0*/  F2FP.F16.F32.PACK_AB R11, R10, R11 ;  /* 0x0000000b0a0b723e */ /* 0x004fe400000000ff */
[----:B------:R-:W2:Y:S02]  /*1b0c0*/  LDL.LU R10, [R1+0x720] ;  /* 0x00072000010a7983 */ /* 0x000ea40000300800 */
[----:B--2---:R-:W-:Y:S02]  /*1b0d0*/  F2FP.F16.F32.PACK_AB R10, R9, R10 ;  /* 0x0000000a090a723e */ /* 0x004fe400000000ff */
[----:B------:R-:W2:Y:S02]  /*1b0e0*/  LDL.LU R9, [R1+0x71c] ;  /* 0x00071c0001097983 */ /* 0x000ea40000300800 */
[----:B--2---:R-:W-:-:S02]  /*1b0f0*/  F2FP.F16.F32.PACK_AB R9, R8, R9 ;  /* 0x000000090809723e */ /* 0x004fc400000000ff */
        /* <DEDUP_REMOVED lines=24> */
[----:B------:R-:W2:Y:S01]  /*1b280*/  LDL.LU R0, [R1+0x6e8] ;  /* 0x0006e80001007983 */ /* 0x000ea20000300800 */
[----:B------:R-:W-:Y:S02]  /*1b290*/  F2FP.F16.F32.PACK_AB R27, R2, R27 ;  /* 0x0000001b021b723e */ /* 0x000fe400000000ff */
[----:B------:R-:W-:Y:S02]  /*1b2a0*/  F2FP.F16.F32.PACK_AB R26, R3, R26 ;  /* 0x0000001a031a723e */ /* 0x000fe400000000ff */
[----:B------:R-:W-:Y:S02]  /*1b2b0*/  F2FP.F16.F32.PACK_AB R25, R28, R25 ;  /* 0x000000191c19723e */ /* 0x000fe400000000ff */
[----:B------:R-:W-:Y:S02]  /*1b2c0*/  F2FP.F16.F32.PACK_AB R24, R29, R24 ;  /* 0x000000181d18723e */ /* 0x000fe400000000ff */
[----:B--2---:R-:W-:-:S07]  /*1b2d0*/  F2FP.F16.F32.PACK_AB R20, R0, R20 ;  /* 0x000000140014723e */ /* 0x004fce00000000ff */
.L_x_1:
[----:B------:R-:W2:Y:S01]  /*1b2e0*/  LDL.LU R3, [R1+0x6dc] ;  /* 0x0006dc0001037983 */ /* 0x000ea20000300800 */
[----:B------:R-:W1:Y:S01]  /*1b2f0*/  S2R R28, SR_TID.X ;  /* 0x00000000001c7919 */ /* 0x000e620000002100 */
[----:B------:R-:W3:Y:S01]  /*1b300*/  S2UR UR5, SR_CgaCtaId ;  /* 0x00000000000579c3 */ /* 0x000ee20000008800 */
[----:B------:R-:W-:Y:S01]  /*1b310*/  UMOV UR4, 0x400 ;  /* 0x0000040000047882 */ /* 0x000fe20000000000 */
[----:B------:R-:W4:Y:S01]  /*1b320*/  LDCU.128 UR12, c[0x0][0x390] ;  /* 0x00007200ff0c77ac */ /* 0x000f220008000c00 */
[----:B------:R-:W5:Y:S04]  /*1b330*/  LDL.LU R29, [R1+0x6e0] ;  /* 0x0006e000011d7983 */ /* 0x000f680000300800 */
[----:B------:R0:W-:Y:S01]  /*1b340*/  STL [R1+0x740], R7 ;  /* 0x0007400701007387 */ /* 0x0001e20000100800 */
[----:B---3--:R-:W-:Y:S01]  /*1b350*/  ULEA UR4, UR5, UR4, 0x18 ;  /* 0x0000000405047291 */ /* 0x008fe2000f8ec0ff */
[----:B------:R-:W3:Y:S01]  /*1b360*/  LDCU UR5, c[0x0][0x3b4] ;  /* 0x00007680ff0577ac */ /* 0x000ee20008000800 */
[----:B01----:R-:W-:-:S02]  /*1b370*/  IMAD.SHL.U32 R2, R28, 0x100, RZ ;  /* 0x000001001c027824 */ /* 0x003fc400078e00ff */
[C---:B------:R-:W-:Y:S01]  /*1b380*/  IMAD.SHL.U32 R0, R28.reuse, 0x4, RZ ;  /* 0x000000041c007824 */ /* 0x040fe200078e00ff */
[----:B------:R-:W-:Y:S02]  /*1b390*/  BAR.SYNC.DEFER_BLOCKING 0x0 ;  /* 0x0000000000007b1d */ /* 0x000fe40000010000 */
[----:B--2---:R-:W-:Y:S01]  /*1b3a0*/  LOP3.LUT R2, R3, 0x1800, R2, 0xf8, !PT ;  /* 0x0000180003027812 */ /* 0x004fe200078ef802 */
[----:B------:R-:W-:-:S05]  /*1b3b0*/  IMAD.SHL.U32 R3, R28, 0x400, RZ ;  /* 0x000004001c037824 */ /* 0x000fca00078e00ff */
[----:B------:R-:W-:Y:S02]  /*1b3c0*/  LOP3.LUT R3, R3, 0x1800, RZ, 0xc0, !PT ;  /* 0x0000180003037812 */ /* 0x000fe400078ec0ff */
[----:B-----5:R-:W-:Y:S02]  /*1b3d0*/  LOP3.LUT R0, R29, 0x70, R0, 0xf8, !PT ;  /* 0x000000701d007812 */ /* 0x020fe400078ef800 */
[----:B------:R-:W-:Y:S02]  /*1b3e0*/  LOP3.LUT R29, R28, 0x1f, RZ, 0xc0, !PT ;  /* 0x0000001f1c1d7812 */ /* 0x000fe400078ec0ff */
[----:B------:R-:W-:Y:S02]  /*1b3f0*/  LOP3.LUT R7, R2, R0, RZ, 0x3c, !PT ;  /* 0x0000000002077212 */ /* 0x000fe400078e3cff */
[----:B------:R-:W4:Y:S01]  /*1b400*/  LDL.LU R2, [R1+0x6e4] ;  /* 0x0006e40001027983 */ /* 0x000f220000300800 */
[----:B------:R-:W-:-:S03]  /*1b410*/  IMAD R3, R29, 0x10, R3 ;  /* 0x000000101d037824 */ /* 0x000fc600078e0203 */
[----:B------:R-:W2:Y:S01]  /*1b420*/  LDL.LU R29, [R1+0x6b8] ;  /* 0x0006b800011d7983 */ /* 0x000ea20000300800 */
[--C-:B------:R-:W-:Y:S02]  /*1b430*/  SHF.R.U32.HI R0, RZ, 0x4, R28.reuse ;  /* 0x00000004ff007819 */ /* 0x100fe4000001161c */
[----:B------:R-:W-:Y:S01]  /*1b440*/  LOP3.LUT R3, R3, 0x60, R28, 0x78, !PT ;  /* 0x0000006003037812 */ /* 0x000fe200078e781c */
[----:B------:R-:W-:Y:S01]  /*1b450*/  STS.128 [R7+UR4], R24 ;  /* 0x0000001807007988 */ /* 0x000fe20008000c04 */
[----:B------:R-:W-:-:S03]  /*1b460*/  SGXT.U32 R0, R0, 0x3 ;  /* 0x000000030000781a */ /* 0x000fc60000000000 */
[----:B------:R-:W-:Y:S04]  /*1b470*/  STS.128 [R7+UR4+0x100], R20 ;  /* 0x0001001407007988 */ /* 0x000fe80008000c04 */
[----:B------:R-:W-:Y:S04]  /*1b480*/  STS.128 [R7+UR4+0x80], R16 ;  /* 0x0000801007007988 */ /* 0x000fe80008000c04 */
[----:B------:R-:W-:Y:S04]  /*1b490*/  STS.128 [R7+UR4+0x180], R12 ;  /* 0x0001800c07007988 */ /* 0x000fe80008000c04 */
[----:B------:R0:W-:Y:S01]  /*1b4a0*/  STL [R1+0x28], R7 ;  /* 0x0000280701007387 */ /* 0x0001e20000100800 */
[----:B------:R-:W-:Y:S08]  /*1b4b0*/  BAR.SYNC.DEFER_BLOCKING 0x0 ;  /* 0x0000000000007b1d */ /* 0x000ff00000010000 */
[----:B0-----:R-:W0:Y:S01]  /*1b4c0*/  LDC R7, c[0x0][0x3b8] ;  /* 0x0000ee00ff077b82 */ /* 0x001e220000000800 */
[----:B------:R-:W1:Y:S04]  /*1b4d0*/  LDS.128 R16, [R3+UR4] ;  /* 0x0000000403107984 */ /* 0x000e680008000c00 */
[----:B------:R-:W-:Y:S01]  /*1b4e0*/  LDS.128 R24, [R3+UR4+0x400] ;  /* 0x0004000403187984 */ /* 0x000fe20008000c00 */
[C---:B----4-:R-:W-:Y:S01]  /*1b4f0*/  ISETP.GE.AND P0, PT, R2.reuse, UR14, PT ;  /* 0x0000000e02007c0c */ /* 0x050fe2000bf06270 */
[----:B---3--:R-:W-:Y:S01]  /*1b500*/  IMAD R2, R2, UR5, RZ ;  /* 0x0000000502027c24 */ /* 0x008fe2000f8e02ff */
[----:B--2---:R-:W-:-:S02]  /*1b510*/  LEA.HI R12, R28, R29, RZ, 0x1c ;  /* 0x0000001d1c0c7211 */ /* 0x004fc400078fe0ff */
[C-C-:B------:R-:W-:Y:S02]  /*1b520*/  LOP3.LUT R14, R29.reuse, 0x1e0, R0.reuse, 0xfe, !PT ;  /* 0x000001e01d0e7812 */ /* 0x140fe400078efe00 */
[C-C-:B------:R-:W-:Y:S01]  /*1b530*/  LOP3.LUT R13, R29.reuse, 0x1d8, R0.reuse, 0xfe, !PT ;  /* 0x000001d81d0d7812 */ /* 0x140fe200078efe00 */
[----:B------:R2:W-:Y:S01]  /*1b540*/  STL [R1+0x2c], R12 ;  /* 0x00002c0c01007387 */ /* 0x0005e20000100800 */
[C---:B------:R-:W-:Y:S02]  /*1b550*/  LOP3.LUT R28, R29.reuse, R0, RZ, 0xfc, !PT ;  /* 0x000000001d1c7212 */ /* 0x040fe400078efcff */
[C-C-:B------:R-:W-:Y:S02]  /*1b560*/  LOP3.LUT R20, R29.reuse, 0x1e8, R0.reuse, 0xfe, !PT ;  /* 0x000001e81d147812 */ /* 0x140fe400078efe00 */
[----:B--2---:R-:W-:-:S05]  /*1b570*/  LOP3.LUT R12, R29, 0x1f0, R0, 0xfe, !PT ;  /* 0x000001f01d0c7812 */ /* 0x004fca00078efe00 */
[----:B------:R2:W-:Y:S04]  /*1b580*/  STL [R1+0xfc], R12 ;  /* 0x0000fc0c01007387 */ /* 0x0005e80000100800 */
[----:B------:R3:W-:Y:S04]  /*1b590*/  STL [R1+0xf8], R14 ;  /* 0x0000f80e01007387 */ /* 0x0007e80000100800 */
[----:B------:R4:W-:Y:S01]  /*1b5a0*/  STL [R1+0xf4], R13 ;  /* 0x0000f40d01007387 */ /* 0x0009e20000100800 */
[C-C-:B--2---:R-:W-:Y:S02]  /*1b5b0*/  LOP3.LUT R12, R29.reuse, 0x1d0, R0.reuse, 0xfe, !PT ;  /* 0x000001d01d0c7812 */ /* 0x144fe400078efe00 */
[----:B---3--:R-:W-:-:S03]  /*1b5c0*/  LOP3.LUT R14, R29, 0x1c8, R0, 0xfe, !PT ;  /* 0x000001c81d0e7812 */ /* 0x008fc600078efe00 */
[----:B------:R2:W-:Y:S01]  /*1b5d0*/  STL [R1+0xf0], R12 ;  /* 0x0000f00c01007387 */ /* 0x0005e20000100800 */
[----:B----4-:R-:W-:-:S03]  /*1b5e0*/  LOP3.LUT R13, R29, 0x1c0, R0, 0xfe, !PT ;  /* 0x000001c01d0d7812 */ /* 0x010fc600078efe00 */
        /* <DEDUP_REMOVED lines=60> */
[----:B------:R-:W-:Y:S04]  /*1b9b0*/  STL [R1+0x74], R14 ;  /* 0x0000740e01007387 */ /* 0x000fe80000100800 */
[----:B------:R-:W-:Y:S01]  /*1b9c0*/  STL [R1+0x70], R13 ;  /* 0x0000700d01007387 */ /* 0x000fe20000100800 */
[----:B--2---:R-:W-:-:S05]  /*1b9d0*/  LOP3.LUT R12, R29, 0xa0, R0, 0xfe, !PT ;  /* 0x000000a01d0c7812 */ /* 0x004fca00078efe00 */
[----:B------:R2:W-:Y:S04]  /*1b9e0*/  STL [R1+0x6c], R12 ;  /* 0x00006c0c01007387 */ /* 0x0005e80000100800 */
[----:B-1----:R-:W-:Y:S04]  /*1b9f0*/  STL [R1+0x700], R17 ;  /* 0x0007001101007387 */ /* 0x002fe80000100800 */
[----:B------:R1:W-:Y:S01]  /*1ba00*/  STL [R1+0x6ec], R18 ;  /* 0x0006ec1201007387 */ /* 0x0003e20000100800 */
[----:B--2---:R-:W-:-:S03]  /*1ba10*/  LOP3.LUT R12, R29, 0x98, R0, 0xfe, !PT ;  /* 0x000000981d0c7812 */ /* 0x004fc600078efe00 */
[----:B------:R2:W-:Y:S01]  /*1ba20*/  STL [R1+0x6e8], R19 ;  /* 0x0006e81301007387 */ /* 0x0005e20000100800 */
[C-C-:B-1----:R-:W-:Y:S02]  /*1ba30*/  LOP3.LUT R18, R29.reuse, 0x80, R0.reuse, 0xfe, !PT ;  /* 0x000000801d127812 */ /* 0x142fe400078efe00 */
[----:B--2---:R-:W-:-:S05]  /*1ba40*/  LOP3.LUT R19, R29, 0x90, R0, 0xfe, !PT ;  /* 0x000000901d137812 */ /* 0x004fca00078efe00 */
[----:B------:R1:W-:Y:S04]  /*1ba50*/  STL [R1+0x6f0], R19 ;  /* 0x0006f01301007387 */ /* 0x0003e80000100800 */
[----:B------:R2:W-:Y:S04]  /*1ba60*/  STL [R1+0x68], R12 ;  /* 0x0000680c01007387 */ /* 0x0005e80000100800 */
[----:B------:R3:W-:Y:S01]  /*1ba70*/  STL [R1+0x6f4], R18 ;  /* 0x0006f41201007387 */ /* 0x0007e20000100800 */
[C-C-:B-1----:R-:W-:Y:S02]  /*1ba80*/  LOP3.LUT R19, R29.reuse, 0x70, R0.reuse, 0xfe, !PT ;  /* 0x000000701d137812 */ /* 0x142fe400078efe00 */
[----:B--2---:R-:W-:-:S02]  /*1ba90*/  LOP3.LUT R12, R29, 0x88, R0, 0xfe, !PT ;  /* 0x000000881d0c7812 */ /* 0x004fc400078efe00 */
[----:B---3--:R-:W-:-:S03]  /*1baa0*/  LOP3.LUT R18, R29, 0x60, R0, 0xfe, !PT ;  /* 0x000000601d127812 */ /* 0x008fc600078efe00 */
[----:B------:R1:W-:Y:S04]  /*1bab0*/  STL [R1+0x60], R12 ;  /* 0x0000600c01007387 */ /* 0x0003e80000100800 */
[----:B------:R2:W-:Y:S04]  /*1bac0*/  STL [R1+0x6f8], R19 ;  /* 0x0006f81301007387 */ /* 0x0005e80000100800 */
[----:B------:R3:W-:Y:S01]  /*1bad0*/  STL [R1+0x6fc], R18 ;  /* 0x0006fc1201007387 */ /* 0x0007e20000100800 */
[C-C-:B-1----:R-:W-:Y:S02]  /*1bae0*/  LOP3.LUT R12, R29.reuse, 0x68, R0.reuse, 0xfe, !PT ;  /* 0x000000681d0c7812 */ /* 0x142fe400078efe00 */
[----:B--2---:R-:W-:-:S03]  /*1baf0*/  LOP3.LUT R19, R29, 0x58, R0, 0xfe, !PT ;  /* 0x000000581d137812 */ /* 0x004fc600078efe00 */
[----:B------:R-:W-:Y:S01]  /*1bb00*/  STL [R1+0x54], R12 ;  /* 0x0000540c01007387 */ /* 0x000fe20000100800 */
[----:B---3--:R-:W-:-:S03]  /*1bb10*/  LOP3.LUT R18, R29, 0x48, R0, 0xfe, !PT ;  /* 0x000000481d127812 */ /* 0x008fc600078efe00 */
[----:B------:R-:W1:Y:S04]  /*1bb20*/  LDS.128 R12, [R3+UR4+0x200] ;  /* 0x00020004030c7984 */ /* 0x000e680008000c00 */
[----:B-1----:R1:W-:Y:S04]  /*1bb30*/  STL [R1+0x714], R12 ;  /* 0x0007140c01007387 */ /* 0x0023e80000100800 */
[----:B------:R-:W-:Y:S04]  /*1bb40*/  STL [R1+0x70c], R13 ;  /* 0x00070c0d01007387 */ /* 0x000fe80000100800 */
[----:B------:R-:W-:Y:S01]  /*1bb50*/  STL [R1+0x708], R14 ;  /* 0x0007080e01007387 */ /* 0x000fe20000100800 */
[----:B-1----:R-:W-:-:S03]  /*1bb60*/  LOP3.LUT R12, R29, 0x50, R0, 0xfe, !PT ;  /* 0x000000501d0c7812 */ /* 0x002fc600078efe00 */
[----:B------:R-:W-:Y:S04]  /*1bb70*/  STL [R1+0x704], R15 ;  /* 0x0007040f01007387 */ /* 0x000fe80000100800 */
[----:B------:R-:W-:Y:S04]  /*1bb80*/  STL [R1+0x710], R19 ;  /* 0x0007101301007387 */ /* 0x000fe80000100800 */
[----:B------:R1:W-:Y:S04]  /*1bb90*/  STL [R1+0x728], R18 ;  /* 0x0007281201007387 */ /* 0x0003e80000100800 */
[----:B------:R-:W-:Y:S04]  /*1bba0*/  STL [R1+0x48], R12 ;  /* 0x0000480c01007387 */ /* 0x000fe80000100800 */
[----:B-1----:R-:W2:Y:S01]  /*1bbb0*/  LDL.LU R18, [R1+0x28] ;  /* 0x0000280001127983 */ /* 0x002ea20000300800 */
[----:B------:R-:W-:-:S02]  /*1bbc0*/  ISETP.LT.AND P3, PT, R28, UR15, !P0 ;  /* 0x0000000f1c007c0c */ /* 0x000fc4000c761270 */
[----:B------:R-:W-:Y:S01]  /*1bbd0*/  ISETP.LT.AND P2, PT, R20, UR15, !P0 ;  /* 0x0000000f14007c0c */ /* 0x000fe2000c741270 */
[----:B------:R-:W-:Y:S01]  /*1bbe0*/  STL.64 [R1+0x720], R26 ;  /* 0x0007201a01007387 */ /* 0x000fe20000100a00 */
[----:B------:R-:W-:-:S03]  /*1bbf0*/  LOP3.LUT R17, R29, 0x40, R0, 0xfe, !PT ;  /* 0x000000401d117812 */ /* 0x000fc600078efe00 */
[----:B------:R1:W-:Y:S01]  /*1bc00*/  STL.64 [R1+0x718], R24 ;  /* 0x0007181801007387 */ /* 0x0003e20000100a00 */
[----:B0-----:R-:W-:-:S03]  /*1bc10*/  IMAD R28, R28, R7, RZ ;  /* 0x000000071c1c7224 */ /* 0x001fc600078e02ff */
[----:B------:R-:W0:Y:S01]  /*1bc20*/  LDS.128 R20, [R3+UR4+0x600] ;  /* 0x0006000403147984 */ /* 0x000e220008000c00 */
[----:B------:R-:W-:Y:S06]  /*1bc30*/  BAR.SYNC.DEFER_BLOCKING 0x0 ;  /* 0x0000000000007b1d */ /* 0x000fec0000010000 */
[----:B-1----:R-:W3:Y:S04]  /*1bc40*/  LDL.LU R24, [R1+0x10] ;  /* 0x0000100001187983 */ /* 0x002ee80000300800 */
[----:B------:R-:W3:Y:S04]  /*1bc50*/  LDL.LU R25, [R1+0x14] ;  /* 0x0000140001197983 */ /* 0x000ee80000300800 */
[----:B------:R-:W4:Y:S04]  /*1bc60*/  LDL.LU R26, [R1+0x18] ;  /* 0x00001800011a7983 */ /* 0x000f280000300800 */
[----:B------:R-:W4:Y:S04]  /*1bc70*/  LDL.LU R27, [R1+0x1c] ;  /* 0x00001c00011b7983 */ /* 0x000f280000300800 */
[----:B----4-:R-:W-:Y:S04]  /*1bc80*/  STL.64 [R1+0x738], R26 ;  /* 0x0007381a01007387 */ /* 0x010fe80000100a00 */
[----:B---3--:R1:W-:Y:S04]  /*1bc90*/  STL.64 [R1+0x730], R24 ;  /* 0x0007301801007387 */ /* 0x0083e80000100a00 */
[----:B-1----:R-:W3:Y:S04]  /*1bca0*/  LDL.LU R24, [R1] ;  /* 0x0000000001187983 */ /* 0x002ee80000300800 */
[----:B------:R-:W3:Y:S04]  /*1bcb0*/  LDL.LU R25, [R1+0x4] ;  /* 0x0000040001197983 */ /* 0x000ee80000300800 */
[----:B------:R-:W3:Y:S04]  /*1bcc0*/  LDL.LU R26, [R1+0x8] ;  /* 0x00000800011a7983 */ /* 0x000ee80000300800 */
[----:B------:R-:W3:Y:S01]  /*1bcd0*/  LDL.LU R27, [R1+0xc] ;  /* 0x00000c00011b7983 */ /* 0x000ee20000300800 */
[----:B------:R-:W-:-:S02]  /*1bce0*/  LOP3.LUT R15, R29, 0x30, R0, 0xfe, !PT ;  /* 0x000000301d0f7812 */ /* 0x000fc400078efe00 */
[C-C-:B------:R-:W-:Y:S01]  /*1bcf0*/  LOP3.LUT R14, R29.reuse, 0x28, R0.reuse, 0xfe, !PT ;  /* 0x000000281d0e7812 */ /* 0x140fe200078efe00 */
[----:B------:R-:W4:Y:S01]  /*1bd00*/  LDL.LU R7, [R1+0x740] ;  /* 0x0007400001077983 */ /* 0x000f220000300800 */
[C-C-:B------:R-:W-:Y:S02]  /*1bd10*/  LOP3.LUT R13, R29.reuse, 0x20, R0.reuse, 0xfe, !PT ;  /* 0x000000201d0d7812 */ /* 0x140fe400078efe00 */
[C-C-:B------:R-:W-:Y:S01]  /*1bd20*/  LOP3.LUT R19, R29.reuse, 0x18, R0.reuse, 0xfe, !PT ;  /* 0x000000181d137812 */ /* 0x140fe200078efe00 */
[----:B--2---:R1:W-:Y:S01]  /*1bd30*/  STS.128 [R18+UR4], R8 ;  /* 0x0000000812007988 */ /* 0x0043e20008000c04 */
[C-C-:B------:R-:W-:Y:S02]  /*1bd40*/  LOP3.LUT R12, R29.reuse, 0x10, R0.reuse, 0xfe, !PT ;  /* 0x000000101d0c7812 */ /* 0x140fe400078efe00 */
[----:B------:R-:W-:Y:S02]  /*1bd50*/  LOP3.LUT R29, R29, 0x8, R0, 0xfe, !PT ;  /* 0x000000081d1d7812 */ /* 0x000fe400078efe00 */
[----:B------:R-:W-:Y:S01]  /*1bd60*/  LEA R0, P1, R2, UR12, 0x1 ;  /* 0x0000000c02007c11 */ /* 0x000fe2000f8208ff */
[----:B-1----:R-:W2:Y:S01]  /*1bd70*/  LDL.LU R11, [R1+0x30] ;  /* 0x00003000010b7983 */ /* 0x002ea20000300800 */
[----:B------:R-:W1:Y:S03]  /*1bd80*/  LDC R10, c[0x0][0x3b8] ;  /* 0x0000ee00ff0a7b82 */ /* 0x000e660000000800 */
[----:B----4-:R-:W-:Y:S04]  /*1bd90*/  STS.128 [R18+UR4+0x100], R4 ;  /* 0x0001000412007988 */ /* 0x010fe80008000c04 */
[----:B---3--:R3:W-:Y:S04]  /*1bda0*/  STS.128 [R18+UR4+0x80], R24 ;  /* 0x0000801812007988 */ /* 0x0087e80008000c04 */
[----:B---3--:R-:W3:Y:S04]  /*1bdb0*/  LDL.LU.64 R26, [R1+0x738] ;  /* 0x00073800011a7983 */ /* 0x008ee80000300a00 */
[----:B------:R-:W3:Y:S01]  /*1bdc0*/  LDL.LU.64 R24, [R1+0x730] ;  /* 0x0007300001187983 */ /* 0x000ee20000300a00 */
[C---:B------:R-:W-:Y:S01]  /*1bdd0*/  ISETP.LT.AND P4, PT, R29.reuse, UR15, !P0 ;  /* 0x0000000f1d007c0c */ /* 0x040fe2000c781270 */
[----:B-1----:R-:W-:-:S02]  /*1bde0*/  IMAD R6, R29, R10, RZ ;  /* 0x0000000a1d067224 */ /* 0x002fc400078e02ff */
[----:B------:R-:W1:Y:S01]  /*1bdf0*/  LDC R29, c[0x0][0x3b8] ;  /* 0x0000ee00ff1d7b82 */ /* 0x000e620000000800 */
[----:B------:R-:W-:Y:S02]  /*1be00*/  LEA.HI.X.SX32 R2, R2, UR13, 0x1, P1 ;  /* 0x0000000d02027c11 */ /* 0x000fe400088f0eff */
[----:B------:R-:W-:-:S04]  /*1be10*/  LEA R4, P1, R28, R0, 0x1 ;  /* 0x000000001c047211 */ /* 0x000fc800078208ff */
[----:B------:R-:W-:Y:S02]  /*1be20*/  LEA.HI.X.SX32 R5, R28, R2, 0x1, P1 ;  /* 0x000000021c057211 */ /* 0x000fe400008f0eff */
[C---:B------:R-:W-:Y:S01]  /*1be30*/  ISETP.LT.AND P1, PT, R12.reuse, UR15, !P0 ;  /* 0x0000000f0c007c0c */ /* 0x040fe2000c721270 */
[-C--:B-1----:R-:W-:Y:S01]  /*1be40*/  IMAD R7, R12, R29.reuse, RZ ;  /* 0x0000001d0c077224 */ /* 0x082fe200078e02ff */
[----:B---3--:R1:W-:Y:S01]  /*1be50*/  STS.128 [R18+UR4+0x180], R24 ;  /* 0x0001801812007988 */ /* 0x0083e20008000c04 */
[----:B------:R-:W-:Y:S06]  /*1be60*/  BAR.SYNC.DEFER_BLOCKING 0x0 ;  /* 0x0000000000007b1d */ /* 0x000fec0000010000 */
[----:B-1----:R-:W3:Y:S04]  /*1be70*/  LDL.LU R18, [R1+0x728] ;  /* 0x0007280001127983 */ /* 0x002ee80000300800 */
[----:B------:R-:W4:Y:S04]  /*1be80*/  LDL.LU.64 R26, [R1+0x720] ;  /* 0x00072000011a7983 */ /* 0x000f280000300a00 */
[----:B------:R-:W5:Y:S04]  /*1be90*/  LDL.LU.64 R24, [R1+0x718] ;  /* 0x0007180001187983 */ /* 0x000f680000300a00 */
[----:B------:R-:W3:Y:S01]  /*1bea0*/  LDL.LU R12, [R1+0x714] ;  /* 0x00071400010c7983 */ /* 0x000ee20000300800 */
[----:B------:R-:W-:Y:S01]  /*1beb0*/  LEA R8, P5, R6, R0, 0x1 ;  /* 0x0000000006087211 */ /* 0x000fe200078a08ff */
[----:B------:R-:W-:-:S02]  /*1bec0*/  IMAD R10, R19, R29, RZ ;  /* 0x0000001d130a7224 */ /* 0x000fc400078e02ff */
[----:B------:R1:W-:Y:S01]  /*1bed0*/  @P3 STG.E.U16 desc[UR8][R4.64], R16 ;  /* 0x0000001004003986 */ /* 0x0003e2000c101508 */
[----:B------:R-:W-:Y:S02]  /*1bee0*/  LEA.HI.X.SX32 R9, R6, R2, 0x1, P5 ;  /* 0x0000000206097211 */ /* 0x000fe400028f0eff */
[----:B------:R-:W-:Y:S01]  /*1bef0*/  ISETP.LT.AND P5, PT, R19, UR15, !P0 ;  /* 0x0000000f13007c0c */ /* 0x000fe2000c7a1270 */
[----:B------:R-:W-:Y:S01]  /*1bf00*/  IMAD R28, R29, 0x20, R28 ;  /* 0x000000201d1c7824 */ /* 0x000fe200078e021c */
[----:B------:R-:W4:Y:S01]  /*1bf10*/  LDL.LU R19, [R1+0x710] ;  /* 0x0007100001137983 */ /* 0x000f220000300800 */
[----:B-1----:R-:W-:-:S04]  /*1bf20*/  LEA R4, P6, R7, R0, 0x1 ;  /* 0x0000000007047211 */ /* 0x002fc800078c08ff */
[----:B------:R-:W-:Y:S02]  /*1bf30*/  LEA.HI.X.SX32 R5, R7, R2, 0x1, P6 ;  /* 0x0000000207057211 */ /* 0x000fe400030f0eff */
[----:B------:R-:W-:-:S04]  /*1bf40*/  LEA R6, P6, R10, R0, 0x1 ;  /* 0x000000000a067211 */ /* 0x000fc800078c08ff */
[----:B------:R-:W-:Y:S02]  /*1bf50*/  LEA.HI.X.SX32 R7, R10, R2, 0x1, P6 ;  /* 0x000000020a077211 */ /* 0x000fe400030f0eff */
[----:B------:R-:W-:Y:S02]  /*1bf60*/  PRMT R16, R16, 0x7632, R16 ;  /* 0x0000763210107816 */ /* 0x000fe40000000010 */
[----:B--2---:R-:W-:Y:S01]  /*1bf70*/  ISETP.LT.AND P3, PT, R11, UR15, !P0 ;  /* 0x0000000f0b007c0c */ /* 0x004fe2000c761270 */
[----:B---3--:R-:W-:Y:S01]  /*1bf80*/  @P4 STG.E.U16 desc[UR8][R8.64], R12 ;  /* 0x0000000c08004986 */ /* 0x008fe2000c101508 */
[----:B------:R-:W-:-:S03]  /*1bf90*/  ISETP.LT.AND P4, PT, R13, UR15, !P0 ;  /* 0x0000000f0d007c0c */ /* 0x000fc6000c781270 */
[----:B-----5:R1:W-:Y:S01]  /*1bfa0*/  @P1 STG.E.U16 desc[UR8][R4.64], R24 ;  /* 0x0000001804001986 */ /* 0x0203e2000c101508 */
[----:B------:R-:W-:-:S03]  /*1bfb0*/  ISETP.LT.AND P1, PT, R14, UR15, !P0 ;  /* 0x0000000f0e007c0c */ /* 0x000fc6000c721270 */
[----:B------:R-:W2:Y:S04]  /*1bfc0*/  LDL.LU R13, [R1+0x70c] ;  /* 0x00070c00010d7983 */ /* 0x000ea80000300800 */
[----:B------:R-:W3:Y:S01]  /*1bfd0*/  LDL.LU R14, [R1+0x708] ;  /* 0x00070800010e7983 */ /* 0x000ee20000300800 */
[----:B-1----:R-:W-:-:S03]  /*1bfe0*/  LEA R4, P6, R28, R0, 0x1 ;  /* 0x000000001c047211 */ /* 0x002fc600078c08ff */
[----:B0-----:R-:W-:Y:S01]  /*1bff0*/  @P5 STG.E.U16 desc[UR8][R6.64], R20 ;  /* 0x0000001406005986 */ /* 0x001fe2000c101508 */
[----:B------:R-:W-:-:S03]  /*1c000*/  LEA.HI.X.SX32 R5, R28, R2, 0x1, P6 ;  /* 0x000000021c057211 */ /* 0x000fc600030f0eff */
[----:B------:R-:W5:Y:S01]  /*1c010*/  LDL.LU R10, [R1+0x48] ;  /* 0x00004800010a7983 */ /* 0x000f620000300800 */
[----:B------:R-:W-:-:S03]  /*1c020*/  ISETP.LT.AND P5, PT, R15, UR15, !P0 ;  /* 0x0000000f0f007c0c */ /* 0x000fc6000c7a1270 */
[----:B------:R-:W2:Y:S04]  /*1c030*/  LDL.LU R15, [R1+0x704] ;  /* 0x00070400010f7983 */ /* 0x000ea80000300800 */
[----:B------:R-:W2:Y:S04]  /*1c040*/  LDL.LU R11, [R1+0x54] ;  /* 0x00005400010b7983 */ /* 0x000ea80000300800 */
[----:B------:R0:W-:Y:S04]  /*1c050*/  @P4 STG.E.U16 desc[UR8][R4.64], R16 ;  /* 0x0000001004004986 */ /* 0x0001e8000c101508 */
[----:B0-----:R-:W2:Y:S01]  /*1c060*/  LDL R16, [R1+0x2c] ;  /* 0x00002c0001107983 */ /* 0x001ea20000100800 */
[----:B------:R-:W-:-:S04]  /*1c070*/  IMAD R8, R29, 0x8, R28 ;  /* 0x000000081d087824 */ /* 0x000fc800078e021c */
[----:B------:R-:W-:Y:S01]  /*1c080*/  IMAD R9, R29, 0x8, R8 ;  /* 0x000000081d097824 */ /* 0x000fe200078e0208 */
[----:B------:R-:W-:Y:S02]  /*1c090*/  LEA R6, P6, R8, R0, 0x1 ;  /* 0x0000000008067211 */ /* 0x000fe400078c08ff */
[----:B------:R-:W-:Y:S02]  /*1c0a0*/  PRMT R12, R12, 0x7632, R12 ;  /* 0x000076320c0c7816 */ /* 0x000fe4000000000c */
[----:B------:R-:W-:Y:S02]  /*1c0b0*/  LEA.HI.X.SX32 R7, R8, R2, 0x1, P6 ;  /* 0x0000000208077211 */ /* 0x000fe400030f0eff */
[----:B------:R-:W-:Y:S02]  /*1c0c0*/  LEA R4, P6, R9, R0, 0x1 ;  /* 0x0000000009047211 */ /* 0x000fe400078c08ff */
[----:B------:R-:W-:Y:S01]  /*1c0d0*/  PRMT R24, R24, 0x7632, R24 ;  /* 0x0000763218187816 */ /* 0x000fe20000000018 */
[----:B------:R0:W-:Y:S01]  /*1c0e0*/  @P1 STG.E.U16 desc[UR8][R6.64], R12 ;  /* 0x0000000c06001986 */ /* 0x0001e2000c101508 */
[----:B------:R-:W-:-:S03]  /*1c0f0*/  ISETP.LT.AND P1, PT, R17, UR15, !P0 ;  /* 0x0000000f11007c0c */ /* 0x000fc6000c721270 */
[----:B------:R-:W3:Y:S01]  /*1c100*/  LDL.LU R17, [R1+0x700] ;  /* 0x0007000001117983 */ /* 0x000ee20000300800 */
[----:B--2---:R-:W-:-:S04]  /*1c110*/  VIADD R5, R16, 0x38 ;  /* 0x0000003810057836 */ /* 0x004fc80000000000 */
[C---:B------:R-:W-:Y:S01]  /*1c120*/  IMAD R8, R5.reuse, R29, RZ ;  /* 0x0000001d05087224 */ /* 0x040fe200078e02ff */
[----:B------:R-:W-:Y:S02]  /*1c130*/  ISETP.LT.AND P4, PT, R5, UR15, !P0 ;  /* 0x0000000f05007c0c */ /* 0x000fe4000c781270 */
[----:B------:R-:W-:-:S05]  /*1c140*/  LEA.HI.X.SX32 R5, R9, R2, 0x1, P6 ;  /* 0x0000000209057211 */ /* 0x000fca00030f0eff */
[----:B------:R1:W-:Y:S01]  /*1c150*/  @P5 STG.E.U16 desc[UR8][R4.64], R24 ;  /* 0x0000001804005986 */ /* 0x0003e2000c101508 */
[----:B------:R-:W-:-:S03]  /*1c160*/  ISETP.LT.AND P5, PT, R18, UR15, !P0 ;  /* 0x0000000f12007c0c */ /* 0x000fc6000c7a1270 */
[----:B------:R-:W2:Y:S01]  /*1c170*/  LDL.LU R18, [R1+0x6fc] ;  /* 0x0006fc0001127983 */ /* 0x000ea20000300800 */
[----:B0-----:R-:W-:Y:S01]  /*1c180*/  LEA R6, P6, R8, R0, 0x1 ;  /* 0x0000000008067211 */ /* 0x001fe200078c08ff */
[C---:B------:R-:W-:Y:S01]  /*1c190*/  IMAD R9, R29.reuse, 0x10, R9 ;  /* 0x000000101d097824 */ /* 0x040fe200078e0209 */
[----:B------:R-:W-:Y:S02]  /*1c1a0*/  PRMT R20, R20, 0x7632, R20 ;  /* 0x0000763214147816 */ /* 0x000fe40000000014 */
[----:B------:R-:W-:Y:S01]  /*1c1b0*/  LEA.HI.X.SX32 R7, R8, R2, 0x1, P6 ;  /* 0x0000000208077211 */ /* 0x000fe200030f0eff */
[----:B------:R-:W-:Y:S01]  /*1c1c0*/  IMAD R8, R29, 0x8, R9 ;  /* 0x000000081d087824 */ /* 0x000fe200078e0209 */
[----:B-1----:R-:W-:-:S03]  /*1c1d0*/  LEA R4, P6, R9, R0, 0x1 ;  /* 0x0000000009047211 */ /* 0x002fc600078c08ff */
[----:B------:R0:W-:Y:S01]  /*1c1e0*/  @P4 STG.E.U16 desc[UR8][R6.64], R20 ;  /* 0x0000001406004986 */ /* 0x0001e2000c101508 */
[----:B------:R-:W-:-:S05]  /*1c1f0*/  LEA.HI.X.SX32 R5, R9, R2, 0x1, P6 ;  /* 0x0000000209057211 */ /* 0x000fca00030f0eff */
[----:B---3--:R1:W-:Y:S01]  /*1c200*/  @P1 STG.E.U16 desc[UR8][R4.64], R17 ;  /* 0x0000001104001986 */ /* 0x0083e2000c101508 */
[C---:B0-----:R-:W-:Y:S02]  /*1c210*/  LEA R6, P6, R8.reuse, R0, 0x1 ;  /* 0x0000000008067211 */ /* 0x041fe400078c08ff */
[----:B----4-:R-:W-:Y:S02]  /*1c220*/  ISETP.LT.AND P1, PT, R19, UR15, !P0 ;  /* 0x0000000f13007c0c */ /* 0x010fe4000c721270 */
[----:B------:R-:W-:Y:S01]  /*1c230*/  LEA.HI.X.SX32 R7, R8, R2, 0x1, P6 ;  /* 0x0000000208077211 */ /* 0x000fe200030f0eff */
[----:B------:R-:W3:Y:S04]  /*1c240*/  LDL.LU R19, [R1+0x6f8] ;  /* 0x0006f80001137983 */ /* 0x000ee80000300800 */
[----:B------:R0:W-:Y:S01]  /*1c250*/  @P5 STG.E.U16 desc[UR8][R6.64], R13 ;  /* 0x0000000d06005986 */ /* 0x0001e2000c101508 */
[----:B--2---:R-:W-:-:S03]  /*1c260*/  ISETP.LT.AND P5, PT, R18, UR15, !P0 ;  /* 0x0000000f12007c0c */ /* 0x004fc6000c7a1270 */
[----:B------:R-:W2:Y:S01]  /*1c270*/  LDL.LU R18, [R1+0x6f4] ;  /* 0x0006f40001127983 */ /* 0x000ea20000300800 */
[----:B------:R-:W-:Y:S01]  /*1c280*/  IMAD R9, R29, 0x8, R8 ;  /* 0x000000081d097824 */ /* 0x000fe200078e0208 */
[----:B-----5:R-:W-:Y:S02]  /*1c290*/  ISETP.LT.AND P4, PT, R10, UR15, !P0 ;  /* 0x0000000f0a007c0c */ /* 0x020fe4000c781270 */
[----:B-1----:R-:W-:Y:S01]  /*1c2a0*/  PRMT R17, R17, 0x7632, R17 ;  /* 0x0000763211117816 */ /* 0x002fe20000000011 */
[----:B------:R-:W-:Y:S01]  /*1c2b0*/  IMAD R8, R29, 0x8, R9 ;  /* 0x000000081d087824 */ /* 0x000fe200078e0209 */
[C---:B------:R-:W-:Y:S01]  /*1c2c0*/  LEA R4, P6, R9.reuse, R0, 0x1 ;  /* 0x0000000009047211 */ /* 0x040fe200078c08ff */
[----:B------:R-:W4:Y:S03]  /*1c2d0*/  LDL.LU R24, [R1+0x60] ;  /* 0x0000600001187983 */ /* 0x000f260000300800 */
[----:B------:R-:W-:Y:S01]  /*1c2e0*/  LEA.HI.X.SX32 R5, R9, R2, 0x1, P6 ;  /* 0x0000000209057211 */ /* 0x000fe200030f0eff */
[----:B------:R-:W-:Y:S01]  /*1c2f0*/  IMAD R9, R29, 0x8, R8 ;  /* 0x000000081d097824 */ /* 0x000fe200078e0208 */
[----:B0-----:R-:W-:-:S03]  /*1c300*/  LEA R6, P6, R8, R0, 0x1 ;  /* 0x0000000008067211 */ /* 0x001fc600078c08ff */
[----:B------:R0:W-:Y:S01]  /*1c310*/  @P4 STG.E.U16 desc[UR8][R4.64], R25 ;  /* 0x0000001904004986 */ /* 0x0001e2000c101508 */
[----:B------:R-:W-:Y:S01]  /*1c320*/  LEA.HI.X.SX32 R7, R8, R2, 0x1, P6 ;  /* 0x0000000208077211 */ /* 0x000fe200030f0eff */
[----:B------:R-:W-:Y:S01]  /*1c330*/  IMAD R8, R29, 0x8, R9 ;  /* 0x000000081d087824 */ /* 0x000fe200078e0209 */
[----:B0-----:R-:W-:-:S04]  /*1c340*/  LEA R4, P6, R9, R0, 0x1 ;  /* 0x0000000009047211 */ /* 0x001fc800078c08ff */
[----:B------:R-:W-:Y:S01]  /*1c350*/  LEA.HI.X.SX32 R5, R9, R2, 0x1, P6 ;  /* 0x0000000209057211 */ /* 0x000fe200030f0eff */
[----:B------:R-:W-:Y:S01]  /*1c360*/  IMAD R9, R29, 0x8, R8 ;  /* 0x000000081d097824 */ /* 0x000fe200078e0208 */
[----:B------:R0:W-:Y:S04]  /*1c370*/  @P1 STG.E.U16 desc[UR8][R6.64], R21 ;  /* 0x0000001506001986 */ /* 0x0001e8000c101508 */
[----:B------:R1:W-:Y:S01]  /*1c380*/  @P5 STG.E.U16 desc[UR8][R4.64], R17 ;  /* 0x0000001104005986 */ /* 0x0003e2000c101508 */
[----:B---3--:R-:W-:-:S03]  /*1c390*/  ISETP.LT.AND P6, PT, R19, UR15, !P0 ;  /* 0x0000000f13007c0c */ /* 0x008fc6000c7c1270 */
[----:B------:R-:W3:Y:S01]  /*1c3a0*/  LDL.LU R19, [R1+0x6f0] ;  /* 0x0006f00001137983 */ /* 0x000ee20000300800 */
[----:B0-----:R-:W-:-:S03]  /*1c3b0*/  LEA R6, P1, R8, R0, 0x1 ;  /* 0x0000000008067211 */ /* 0x001fc600078208ff */
[----:B------:R-:W5:Y:S01]  /*1c3c0*/  LDL.LU R12, [R1+0x68] ;  /* 0x00006800010c7983 */ /* 0x000f620000300800 */
[----:B-1----:R-:W-:Y:S01]  /*1c3d0*/  VIADD R5, R16, 0x78 ;  /* 0x0000007810057836 */ /* 0x002fe20000000000 */
[----:B------:R-:W-:Y:S02]  /*1c3e0*/  LEA R4, P5, R9, R0, 0x1 ;  /* 0x0000000009047211 */ /* 0x000fe400078a08ff */
[----:B------:R-:W4:Y:S01]  /*1c3f0*/  LDL.LU R28, [R1+0x6c] ;  /* 0x00006c00011c7983 */ /* 0x000f220000300800 */
[-C--:B------:R-:W-:Y:S01]  /*1c400*/  LEA.HI.X.SX32 R7, R8, R2.reuse, 0x1, P1 ;  /* 0x0000000208077211 */ /* 0x080fe200008f0eff */
[C---:B------:R-:W-:Y:S01]  /*1c410*/  IMAD R8, R5.reuse, R29, RZ ;  /* 0x0000001d05087224 */ /* 0x040fe200078e02ff */
[----:B------:R-:W-:Y:S01]  /*1c420*/  ISETP.LT.AND P1, PT, R5, UR15, !P0 ;  /* 0x0000000f05007c0c */ /* 0x000fe2000c721270 */
[----:B------:R-:W4:Y:S01]  /*1c430*/  LDL.LU R10, [R1+0x70] ;  /* 0x00007000010a7983 */ /* 0x000f220000300800 */
[----:B------:R-:W-:Y:S02]  /*1c440*/  LEA.HI.X.SX32 R5, R9, R2, 0x1, P5 ;  /* 0x0000000209057211 */ /* 0x000fe400028f0eff */
[----:B--2---:R-:W-:-:S02]  /*1c450*/  ISETP.LT.AND P5, PT, R18, UR15, !P0 ;  /* 0x0000000f12007c0c */ /* 0x004fc4000c7a1270 */
[----:B------:R-:W2:Y:S01]  /*1c460*/  LDL.LU R18, [R1+0x6ec] ;  /* 0x0006ec0001127983 */ /* 0x000ea20000300800 */
[----:B------:R-:W-:-:S03]  /*1c470*/  ISETP.LT.AND P4, PT, R11, UR15, !P0 ;  /* 0x0000000f0b007c0c */ /* 0x000fc6000c781270 */
[----:B------:R-:W4:Y:S01]  /*1c480*/  LDL.LU R11, [R1+0x74] ;  /* 0x00007400010b7983 */ /* 0x000f220000300800 */
[----:B------:R-:W-:Y:S01]  /*1c490*/  PRMT R13, R13, 0x7632, R13 ;  /* 0x000076320d0d7816 */ /* 0x000fe2000000000d */
[----:B------:R-:W-:Y:S01]  /*1c4a0*/  IMAD R9, R29, 0x10, R9 ;  /* 0x000000101d097824 */ /* 0x000fe200078e0209 */
[----:B------:R-:W-:-:S07]  /*1c4b0*/  PRMT R25, R25, 0x7632, R25 ;  /* 0x0000763219197816 */ /* 0x000fce0000000019 */
[----:B------:R0:W-:Y:S04]  /*1c4c0*/  @P4 STG.E.U16 desc[UR8][R6.64], R13 ;  /* 0x0000000d06004986 */ /* 0x0001e8000c101508 */
[----:B------:R1:W-:Y:S01]  /*1c4d0*/  @P6 STG.E.U16 desc[UR8][R4.64], R25 ;  /* 0x0000001904006986 */ /* 0x0003e2000c101508 */
[----:B------:R-:W-:Y:S02]  /*1c4e0*/  PRMT R21, R21, 0x7632, R21 ;  /* 0x0000763215157816 */ /* 0x000fe40000000015 */
[----:B0-----:R-:W-:-:S04]  /*1c4f0*/  LEA R6, P4, R8, R0, 0x1 ;  /* 0x0000000008067211 */ /* 0x001fc800078808ff */
[----:B------:R-:W-:Y:S01]  /*1c500*/  LEA.HI.X.SX32 R7, R8, R2, 0x1, P4 ;  /* 0x0000000208077211 */ /* 0x000fe200020f0eff */
[----:B------:R-:W-:Y:S01]  /*1c510*/  IMAD R8, R29, 0x8, R9 ;  /* 0x000000081d087824 */ /* 0x000fe200078e0209 */
[----:B-1----:R-:W-:-:S04]  /*1c520*/  LEA R4, P6, R9, R0, 0x1 ;  /* 0x0000000009047211 */ /* 0x002fc800078c08ff */
[----:B------:R-:W-:Y:S01]  /*1c530*/  LEA.HI.X.SX32 R5, R9, R2, 0x1, P6 ;  /* 0x0000000209057211 */ /* 0x000fe200030f0eff */
[----:B------:R-:W-:Y:S01]  /*1c540*/  IMAD R9, R29, 0x8, R8 ;  /* 0x000000081d097824 */ /* 0x000fe200078e0208 */
[----:B------:R-:W-:Y:S01]  /*1c550*/  @P1 STG.E.U16 desc[UR8][R6.64], R21 ;  /* 0x0000001506001986 */ /* 0x000fe2000c101508 */
[----:B---3--:R-:W-:-:S03]  /*1c560*/  ISETP.LT.AND P6, PT, R19, UR15, !P0 ;  /* 0x0000000f13007c0c */ /* 0x008fc6000c7c1270 */
[----:B------:R-:W3:Y:S04]  /*1c570*/  LDL.LU R19, [R1+0x6e8] ;  /* 0x0006e80001137983 */ /* 0x000ee80000300800 */
[----:B------:R-:W3:Y:S04]  /*1c580*/  LDL.LU R13, [R1+0x78] ;  /* 0x00007800010d7983 */ /* 0x000ee80000300800 */
[----:B------:R-:W3:Y:S04]  /*1c590*/  LDL.LU R17, [R1+0x7c] ;  /* 0x00007c0001117983 */ /* 0x000ee80000300800 */
[----:B--2---:R0:W-:Y:S02]  /*1c5a0*/  @P5 STG.E.U16 desc[UR8][R4.64], R18 ;  /* 0x0000001204005986 */ /* 0x0041e4000c101508 */
[----:B0-----:R-:W-:-:S04]  /*1c5b0*/  LEA R4, P5, R9, R0, 0x1 ;  /* 0x0000000009047211 */ /* 0x001fc800078a08ff */
[----:B------:R-:W-:Y:S02]  /*1c5c0*/  LEA.HI.X.SX32 R5, R9, R2, 0x1, P5 ;  /* 0x0000000209057211 */ /* 0x000fe400028f0eff */
[----:B----4-:R-:W-:Y:S02]  /*1c5d0*/  ISETP.LT.AND P5, PT, R28, UR15, !P0 ;  /* 0x0000000f1c007c0c */ /* 0x010fe4000c7a1270 */
[----:B------:R-:W2:Y:S01]  /*1c5e0*/  LDL.LU R28, [R1+0x90] ;  /* 0x00009000011c7983 */ /* 0x000ea20000300800 */
[----:B------:R-:W-:Y:S02]  /*1c5f0*/  ISETP.LT.AND P4, PT, R24, UR15, !P0 ;  /* 0x0000000f18007c0c */ /* 0x000fe4000c781270 */
[----:B------:R-:W-:-:S04]  /*1c600*/  LEA R6, P1, R8, R0, 0x1 ;  /* 0x0000000008067211 */ /* 0x000fc800078208ff */
[----:B------:R-:W-:Y:S01]  /*1c610*/  LEA.HI.X.SX32 R7, R8, R2, 0x1, P1 ;  /* 0x0000000208077211 */ /* 0x000fe200008f0eff */
[----:B------:R-:W-:-:S04]  /*1c620*/  IMAD R8, R29, 0x8, R9 ;  /* 0x000000081d087824 */ /* 0x000fc800078e0209 */
[----:B------:R-:W-:Y:S02]  /*1c630*/  IMAD R9, R29, 0x8, R8 ;  /* 0x000000081d097824 */ /* 0x000fe400078e0208 */
[----:B------:R-:W-:Y:S01]  /*1c640*/  @P4 STG.E.U16 desc[UR8][R6.64], R14 ;  /* 0x0000000e06004986 */ /* 0x000fe2000c101508 */
[----:B-----5:R-:W-:-:S03]  /*1c650*/  ISETP.LT.AND P1, PT, R12, UR15, !P0 ;  /* 0x0000000f0c007c0c */ /* 0x020fc6000c721270 */
[----:B------:R0:W-:Y:S01]  /*1c660*/  @P6 STG.E.U16 desc[UR8][R4.64], R26 ;  /* 0x0000001a04006986 */ /* 0x0001e2000c101508 */
[----:B------:R-:W-:Y:S02]  /*1c670*/  PRMT R18, R18, 0x7632, R18 ;  /* 0x0000763212127816 */ /* 0x000fe40000000012 */
[CC--:B0-----:R-:W-:Y:S02]  /*1c680*/  LEA R4, P6, R9.reuse, R0.reuse, 0x1 ;  /* 0x0000000009047211 */ /* 0x0c1fe400078c08ff */
[C---:B------:R-:W-:Y:S02]  /*1c690*/  LEA R6, P4, R8.reuse, R0, 0x1 ;  /* 0x0000000008067211 */ /* 0x040fe400078808ff */
[-C--:B------:R-:W-:Y:S02]  /*1c6a0*/  LEA.HI.X.SX32 R5, R9, R2.reuse, 0x1, P6 ;  /* 0x0000000209057211 */ /* 0x080fe400030f0eff */
[----:B------:R-:W-:Y:S02]  /*1c6b0*/  ISETP.LT.AND P6, PT, R11, UR15, !P0 ;  /* 0x0000000f0b007c0c */ /* 0x000fe4000c7c1270 */
[----:B------:R-:W4:Y:S01]  /*1c6c0*/  LDL.LU R11, [R1+0x80] ;  /* 0x00008000010b7983 */ /* 0x000f220000300800 */
[----:B------:R-:W-:Y:S01]  /*1c6d0*/  LEA.HI.X.SX32 R7, R8, R2, 0x1, P4 ;  /* 0x0000000208077211 */ /* 0x000fe200020f0eff */
[C---:B------:R-:W-:Y:S01]  /*1c6e0*/  IMAD R8, R29.reuse, 0x8, R9 ;  /* 0x000000081d087824 */ /* 0x040fe200078e0209 */
[----:B------:R-:W-:Y:S01]  /*1c6f0*/  ISETP.LT.AND P4, PT, R10, UR15, !P0 ;  /* 0x0000000f0a007c0c */ /* 0x000fe2000c781270 */
[----:B------:R-:W5:Y:S02]  /*1c700*/  LDL.LU R24, [R1+0x8c] ;  /* 0x00008c0001187983 */ /* 0x000f640000300800 */
[----:B------:R-:W-:-:S02]  /*1c710*/  IMAD R9, R29, 0x8, R8 ;  /* 0x000000081d097824 */ /* 0x000fc400078e0208 */
[----:B------:R0:W-:Y:S04]  /*1c720*/  @P1 STG.E.U16 desc[UR8][R6.64], R22 ;  /* 0x0000001606001986 */ /* 0x0001e8000c101508 */
[----:B------:R1:W-:Y:S01]  /*1c730*/  @P5 STG.E.U16 desc[UR8][R4.64], R18 ;  /* 0x0000001204005986 */ /* 0x0003e2000c101508 */
[----:B------:R-:W-:-:S03]  /*1c740*/  PRMT R14, R14, 0x7632, R14 ;  /* 0x000076320e0e7816 */ /* 0x000fc6000000000e */
[----:B------:R-:W5:Y:S01]  /*1c750*/  LDL.LU R12, [R1+0x88] ;  /* 0x00008800010c7983 */ /* 0x000f620000300800 */
[----:B0-----:R-:W-:-:S03]  /*1c760*/  LEA R6, P1, R8, R0, 0x1 ;  /* 0x0000000008067211 */ /* 0x001fc600078208ff */
[----:B------:R-:W5:Y:S01]  /*1c770*/  LDL.LU R10, [R1+0x84] ;  /* 0x00008400010a7983 */ /* 0x000f620000300800 */
[----:B-1----:R-:W-:Y:S01]  /*1c780*/  VIADD R5, R16, 0xb8 ;  /* 0x000000b810057836 */ /* 0x002fe20000000000 */
[----:B------:R-:W-:Y:S02]  /*1c790*/  LEA.HI.X.SX32 R7, R8, R2, 0x1, P1 ;  /* 0x0000000208077211 */ /* 0x000fe400008f0eff */
[----:B------:R-:W-:Y:S01]  /*1c7a0*/  LEA R4, P5, R9, R0, 0x1 ;  /* 0x0000000009047211 */ /* 0x000fe200078a08ff */
[C---:B------:R-:W-:Y:S01]  /*1c7b0*/  IMAD R8, R5.reuse, R29, RZ ;  /* 0x0000001d05087224 */ /* 0x040fe200078e02ff */
[----:B------:R-:W-:Y:S01]  /*1c7c0*/  ISETP.LT.AND P1, PT, R5, UR15, !P0 ;  /* 0x0000000f05007c0c */ /* 0x000fe2000c721270 */
[----:B------:R0:W-:Y:S01]  /*1c7d0*/  @P4 STG.E.U16 desc[UR8][R6.64], R14 ;  /* 0x0000000e06004986 */ /* 0x0001e2000c101508 */
[----:B------:R-:W-:Y:S01]  /*1c7e0*/  LEA.HI.X.SX32 R5, R9, R2, 0x1, P5 ;  /* 0x0000000209057211 */ /* 0x000fe200028f0eff */
[----:B------:R-:W-:Y:S01]  /*1c7f0*/  IMAD R9, R29, 0x10, R9 ;  /* 0x000000101d097824 */ /* 0x000fe200078e0209 */
[----:B------:R-:W-:-:S02]  /*1c800*/  PRMT R26, R26, 0x7632, R26 ;  /* 0x000076321a1a7816 */ /* 0x000fc4000000001a */
[----:B------:R-:W-:Y:S02]  /*1c810*/  PRMT R22, R22, 0x7632, R22 ;  /* 0x0000763216167816 */ /* 0x000fe40000000016 */
[----:B0-----:R-:W-:-:S04]  /*1c820*/  LEA R6, P4, R8, R0, 0x1 ;  /* 0x0000000008067211 */ /* 0x001fc800078808ff */
[----:B------:R-:W-:Y:S01]  /*1c830*/  LEA.HI.X.SX32 R7, R8, R2, 0x1, P4 ;  /* 0x0000000208077211 */ /* 0x000fe200020f0eff */
[----:B------:R-:W-:Y:S01]  /*1c840*/  IMAD R8, R29, 0x8, R9 ;  /* 0x000000081d087824 */ /* 0x000fe200078e0209 */
[----:B------:R-:W-:Y:S04]  /*1c850*/  @P6 STG.E.U16 desc[UR8][R4.64], R26 ;  /* 0x0000001a04006986 */ /* 0x000fe8000c101508 */
[----:B------:R0:W-:Y:S02]  /*1c860*/  @P1 STG.E.U16 desc[UR8][R6.64], R22 ;  /* 0x0000001606001986 */ /* 0x0001e4000c101508 */
[----:B0-----:R-:W-:-:S04]  /*1c870*/  LEA R6, P1, R8, R0, 0x1 ;  /* 0x0000000008067211 */ /* 0x001fc800078208ff */
[----:B------:R-:W-:Y:S02]  /*1c880*/  LEA.HI.X.SX32 R7, R8, R2, 0x1, P1 ;  /* 0x0000000208077211 */ /* 0x000fe400008f0eff */
[----:B--2---:R-:W-:Y:S02]  /*1c890*/  ISETP.LT.AND P1, PT, R28, UR15, !P0 ;  /* 0x0000000f1c007c0c */ /* 0x004fe4000c721270 */
[----:B------:R-:W2:Y:S01]  /*1c8a0*/  LDL.LU R28, [R1+0x98] ;  /* 0x00009800011c7983 */ /* 0x000ea20000300800 */
[----:B---3--:R-:W-:Y:S02]  /*1c8b0*/  ISETP.LT.AND P5, PT, R13, UR15, !P0 ;  /* 0x0000000f0d007c0c */ /* 0x008fe4000c7a1270 */
[----:B------:R-:W-:Y:S01]  /*1c8c0*/  LEA R4, P6, R9, R0, 0x1 ;  /* 0x0000000009047211 */ /* 0x000fe200078c08ff */
[----:B------:R-:W-:Y:S01]  /*1c8d0*/  VIADD R25, R16, 0xf8 ;  /* 0x000000f810197836 */ /* 0x000fe20000000000 */
[----:B------:R-:W-:Y:S01]  /*1c8e0*/  ISETP.LT.AND P4, PT, R17, UR15, !P0 ;  /* 0x0000000f11007c0c */ /* 0x000fe2000c781270 */
[----:B------:R-:W3:Y:S01]  /*1c8f0*/  LDL.LU R26, [R1+0xac] ;  /* 0x0000ac00011a7983 */ /* 0x000ee20000300800 */
[----:B------:R-:W-:Y:S01]  /*1c900*/  LEA.HI.X.SX32 R5, R9, R2, 0x1, P6 ;  /* 0x0000000209057211 */ /* 0x000fe200030f0eff */
[----:B------:R-:W-:-:S06]  /*1c910*/  IMAD R9, R29, 0x8, R8 ;  /* 0x000000081d097824 */ /* 0x000fcc00078e0208 */
[----:B------:R0:W-:Y:S02]  /*1c920*/  @P5 STG.E.U16 desc[UR8][R4.64], R19 ;  /* 0x0000001304005986 */ /* 0x0001e4000c101508 */
[----:B0-----:R-:W-:-:S04]  /*1c930*/  LEA R4, P6, R9, R0, 0x1 ;  /* 0x0000000009047211 */ /* 0x001fc800078c08ff */
[----:B------:R-:W-:Y:S02]  /*1c940*/  LEA.HI.X.SX32 R5, R9, R2, 0x1, P6 ;  /* 0x0000000209057211 */ /* 0x000fe400030f0eff */
[----:B----4-:R-:W-:Y:S01]  /*1c950*/  ISETP.LT.AND P5, PT, R11, UR15, !P0 ;  /* 0x0000000f0b007c0c */ /* 0x010fe2000c7a1270 */
[----:B------:R-:W-:-:S05]  /*1c960*/  IMAD R11, R29, 0x8, R9 ;  /* 0x000000081d0b7824 */ /* 0x000fca00078e0209 */
[C---:B------:R-:W-:Y:S01]  /*1c970*/  LEA R8, P6, R11.reuse, R0, 0x1 ;  /* 0x000000000b087211 */ /* 0x040fe200078c08ff */
[----:B------:R-:W-:Y:S03]  /*1c980*/  @P4 STG.E.U16 desc[UR8][R6.64], R15 ;  /* 0x0000000f06004986 */ /* 0x000fe6000c101508 */
[----:B------:R-:W-:Y:S01]  /*1c990*/  LEA.HI.X.SX32 R9, R11, R2, 0x1, P6 ;  /* 0x000000020b097211 */ /* 0x000fe200030f0eff */
[----:B------:R-:W-:Y:S01]  /*1c9a0*/  IMAD R11, R29, 0x8, R11 ;  /* 0x000000081d0b7824 */ /* 0x000fe200078e020b */
[----:B------:R-:W-:Y:S04]  /*1c9b0*/  @P3 STG.E.U16 desc[UR8][R4.64], R27 ;  /* 0x0000001b04003986 */ /* 0x000fe8000c101508 */
[----:B------:R0:W-:Y:S01]  /*1c9c0*/  @P5 STG.E.U16 desc[UR8][R8.64], R23 ;  /* 0x0000001708005986 */ /* 0x0001e2000c101508 */
[----:B-----5:R-:W-:-:S02]  /*1c9d0*/  ISETP.LT.AND P3, PT, R12, UR15, !P0 ;  /* 0x0000000f0c007c0c */ /* 0x020fc4000c761270 */
[----:B------:R-:W-:Y:S01]  /*1c9e0*/  ISETP.LT.AND P4, PT, R24, UR15, !P0 ;  /* 0x0000000f18007c0c */ /* 0x000fe2000c781270 */
[----:B------:R-:W1:Y:S01]  /*1c9f0*/  LDS.128 R4, [R3+UR4] ;  /* 0x0000000403047984 */ /* 0x000e620008000c00 */
[----:B------:R-:W-:Y:S02]  /*1ca00*/  ISETP.LT.AND P6, PT, R10, UR15, !P0 ;  /* 0x0000000f0a007c0c */ /* 0x000fe4000c7c1270 */
[----:B------:R-:W-:Y:S01]  /*1ca10*/  LEA R10, P5, R11, R0, 0x1 ;  /* 0x000000000b0a7211 */ /* 0x000fe200078a08ff */
[----:B0-----:R-:W-:-:S03]  /*1ca20*/  IMAD R9, R29, 0x8, R11 ;  /* 0x000000081d097824 */ /* 0x001fc600078e020b */
[----:B------:R-:W-:Y:S02]  /*1ca30*/  LEA.HI.X.SX32 R11, R11, R2, 0x1, P5 ;  /* 0x000000020b0b7211 */ /* 0x000fe400028f0eff */
[----:B------:R-:W-:Y:S01]  /*1ca40*/  PRMT R20, R19, 0x7632, R20 ;  /* 0x0000763213147816 */ /* 0x000fe20000000014 */
[----:B------:R-:W-:Y:S01]  /*1ca50*/  IMAD R24, R29, 0x8, R9 ;  /* 0x000000081d187824 */ /* 0x000fe200078e0209 */
[----:B------:R-:W-:Y:S01]  /*1ca60*/  LEA R8, P5, R9, R0, 0x1 ;  /* 0x0000000009087211 */ /* 0x000fe200078a08ff */
[----:B------:R-:W-:Y:S01]  /*1ca70*/  LDS.128 R16, [R3+UR4+0x400] ;  /* 0x0004000403107984 */ /* 0x000fe20008000c00 */
[----:B------:R-:W-:Y:S02]  /*1ca80*/  PRMT R21, R15, 0x7632, R21 ;  /* 0x000076320f157816 */ /* 0x000fe40000000015 */
[----:B------:R-:W-:Y:S01]  /*1ca90*/  LEA.HI.X.SX32 R9, R9, R2, 0x1, P5 ;  /* 0x0000000209097211 */ /* 0x000fe200028f0eff */
[----:B------:R0:W-:Y:S01]  /*1caa0*/  @P6 STG.E.U16 desc[UR8][R10.64], R20 ;  /* 0x000000140a006986 */ /* 0x0001e2000c101508 */
[C---:B------:R-:W-:Y:S01]  /*1cab0*/  ISETP.LT.AND P5, PT, R25.reuse, UR15, !P0 ;  /* 0x0000000f19007c0c */ /* 0x040fe2000c7a1270 */
[----:B------:R-:W-:-:S02]  /*1cac0*/  IMAD R25, R25, R29, RZ ;  /* 0x0000001d19197224 */ /* 0x000fc400078e02ff */
[----:B------:R4:W-:Y:S04]  /*1cad0*/  @P3 STG.E.U16 desc[UR8][R8.64], R21 ;  /* 0x0000001508003986 */ /* 0x0009e8000c101508 */
[----:B------:R-:W5:Y:S01]  /*1cae0*/  LDS.128 R12, [R3+UR4+0x200] ;  /* 0x00020004030c7984 */ /* 0x000f620008000c00 */
[----:B0-----:R-:W-:-:S03]  /*1caf0*/  LEA R20, P6, R24, R0, 0x1 ;  /* 0x0000000018147211 */ /* 0x001fc600078c08ff */
[----:B------:R0:W1:Y:S01]  /*1cb00*/  LDS.128 R8, [R3+UR4+0x600] ;  /* 0x0006000403087984 */ /* 0x0000620008000c00 */
[----:B----4-:R-:W-:Y:S02]  /*1cb10*/  LEA.HI.X.SX32 R21, R24, R2, 0x1, P6 ;  /* 0x0000000218157211 */ /* 0x010fe400030f0eff */
[----:B------:R-:W-:Y:S02]  /*1cb20*/  LEA R22, P6, R25, R0, 0x1 ;  /* 0x0000000019167211 */ /* 0x000fe400078c08ff */
[----:B0-----:R-:W-:Y:S02]  /*1cb30*/  PRMT R3, R23, 0x7632, R3 ;  /* 0x0000763217037816 */ /* 0x001fe40000000003 */
[----:B------:R-:W-:Y:S02]  /*1cb40*/  LEA.HI.X.SX32 R23, R25, R2, 0x1, P6 ;  /* 0x0000000219177211 */ /* 0x000fe400030f0eff */
[----:B--2---:R-:W-:Y:S02]  /*1cb50*/  ISETP.LT.AND P3, PT, R28, UR15, !P0 ;  /* 0x0000000f1c007c0c */ /* 0x004fe4000c761270 */
[----:B------:R-:W2:Y:S04]  /*1cb60*/  LDL.LU R28, [R1+0xb0] ;  /* 0x0000b000011c7983 */ /* 0x000ea80000300800 */
[----:B------:R-:W4:Y:S01]  /*1cb70*/  LDL.LU R25, [R1+0x9c] ;  /* 0x00009c0001197983 */ /* 0x000f220000300800 */
[----:B------:R-:W-:Y:S01]  /*1cb80*/  PRMT R27, R27, 0x7632, R27 ;  /* 0x000076321b1b7816 */ /* 0x000fe2000000001b */
[----:B------:R-:W-:-:S04]  /*1cb90*/  IMAD R24, R29, 0x10, R24 ;  /* 0x000000101d187824 */ /* 0x000fc800078e0218 */
[----:B------:R0:W-:Y:S04]  /*1cba0*/  @P4 STG.E.U16 desc[UR8][R20.64], R27 ;  /* 0x0000001b14004986 */ /* 0x0001e8000c101508 */
[----:B------:R1:W-:Y:S01]  /*1cbb0*/  @P5 STG.E.U16 desc[UR8][R22.64], R3 ;  /* 0x0000000316005986 */ /* 0x0003e2000c101508 */
[----:B0-----:R-:W-:-:S03]  /*1cbc0*/  LEA R20, P6, R24, R0, 0x1 ;  /* 0x0000000018147211 */ /* 0x001fc600078c08ff */
[----:B------:R-:W2:Y:S01]  /*1cbd0*/  LDL.LU R27, [R1+0x2c] ;  /* 0x00002c00011b7983 */ /* 0x000ea20000300800 */
[----:B------:R-:W-:Y:S02]  /*1cbe0*/  LEA.HI.X.SX32 R21, R24, R2, 0x1, P6 ;  /* 0x0000000218157211 */ /* 0x000fe400030f0eff */
[----:B----4-:R-:W-:Y:S01]  /*1cbf0*/  ISETP.LT.AND P4, PT, R25, UR15, !P0 ;  /* 0x0000000f19007c0c */ /* 0x010fe2000c781270 */
[----:B------:R-:W-:Y:S02]  /*1cc00*/  IMAD R25, R29, 0x8, R24 ;  /* 0x000000081d197824 */ /* 0x000fe400078e0218 */
[----:B------:R-:W4:Y:S04]  /*1cc10*/  LDL.LU R24, [R1+0xa4] ;  /* 0x0000a40001187983 */ /* 0x000f280000300800 */
[----:B-1----:R-:W2:Y:S01]  /*1cc20*/  LDL.LU R3, [R1+0xa0] ;  /* 0x0000a00001037983 */ /* 0x002ea20000300800 */
[----:B------:R-:W-:-:S03]  /*1cc30*/  LEA R22, P6, R25, R0, 0x1 ;  /* 0x0000000019167211 */ /* 0x000fc600078c08ff */
[----:B------:R0:W-:Y:S01]  /*1cc40*/  @P3 STG.E.U16 desc[UR8][R20.64], R4 ;  /* 0x0000000414003986 */ /* 0x0001e2000c101508 */
[----:B------:R-:W-:Y:S02]  /*1cc50*/  LEA.HI.X.SX32 R23, R25, R2, 0x1, P6 ;  /* 0x0000000219177211 */ /* 0x000fe400030f0eff */
[----:B--2---:R-:W-:Y:S01]  /*1cc60*/  ISETP.LT.AND P5, PT, R3, UR15, !P0 ;  /* 0x0000000f03007c0c */ /* 0x004fe2000c7a1270 */
[----:B------:R-:W-:Y:S01]  /*1cc70*/  IMAD R3, R29, 0x8, R25 ;  /* 0x000000081d037824 */ /* 0x000fe200078e0219 */
[----:B----4-:R-:W-:Y:S01]  /*1cc80*/  ISETP.LT.AND P3, PT, R24, UR15, !P0 ;  /* 0x0000000f18007c0c */ /* 0x010fe2000c761270 */
[----:B------:R-:W2:Y:S03]  /*1cc90*/  LDL.LU R25, [R1+0xb4] ;  /* 0x0000b40001197983 */ /* 0x000ea60000300800 */
[----:B0-----:R-:W-:Y:S01]  /*1cca0*/  LEA R20, P6, R3, R0, 0x1 ;  /* 0x0000000003147211 */ /* 0x001fe200078c08ff */
[----:B------:R-:W-:-:S03]  /*1ccb0*/  IMAD R24, R29, 0x8, R3 ;  /* 0x000000081d187824 */ /* 0x000fc600078e0203 */
[----:B------:R-:W-:Y:S02]  /*1ccc0*/  LEA.HI.X.SX32 R21, R3, R2, 0x1, P6 ;  /* 0x0000000203157211 */ /* 0x000fe400030f0eff */
[----:B------:R-:W4:Y:S04]  /*1ccd0*/  LDL.LU R3, [R1+0xa8] ;  /* 0x0000a80001037983 */ /* 0x000f280000300800 */
[----:B-----5:R0:W-:Y:S04]  /*1cce0*/  @P4 STG.E.U16 desc[UR8][R22.64], R12 ;  /* 0x0000000c16004986 */ /* 0x0201e8000c101508 */
[----:B------:R1:W-:Y:S01]  /*1ccf0*/  @P5 STG.E.U16 desc[UR8][R20.64], R16 ;  /* 0x0000001014005986 */ /* 0x0003e2000c101508 */
[----:B0-----:R-:W-:-:S04]  /*1cd00*/  LEA R22, P6, R24, R0, 0x1 ;  /* 0x0000000018167211 */ /* 0x001fc800078c08ff */
[----:B------:R-:W-:Y:S02]  /*1cd10*/  LEA.HI.X.SX32 R23, R24, R2, 0x1, P6 ;  /* 0x0000000218177211 */ /* 0x000fe400030f0eff */
[----:B------:R-:W-:Y:S02]  /*1cd20*/  PRMT R12, R4, 0x7632, R12 ;  /* 0x00007632040c7816 */ /* 0x000fe4000000000c */
[----:B---3--:R-:W-:Y:S01]  /*1cd30*/  ISETP.LT.AND P5, PT, R26, UR15, !P0 ;  /* 0x0000000f1a007c0c */ /* 0x008fe2000c7a1270 */
[----:B------:R0:W-:Y:S01]  /*1cd40*/  @P3 STG.E.U16 desc[UR8][R22.64], R8 ;  /* 0x0000000816003986 */ /* 0x0001e2000c101508 */
[----:B------:R-:W-:Y:S02]  /*1cd50*/  ISETP.LT.AND P3, PT, R28, UR15, !P0 ;  /* 0x0000000f1c007c0c */ /* 0x000fe4000c761270 */
[----:B-1----:R-:W-:Y:S01]  /*1cd60*/  PRMT R16, R16, 0x7632, R16 ;  /* 0x0000763210107816 */ /* 0x002fe20000000010 */
[----:B------:R-:W3:Y:S01]  /*1cd70*/  LDL.LU R26, [R1+0xc0] ;  /* 0x0000c000011a7983 */ /* 0x000ee20000300800 */
[----:B----4-:R-:W-:Y:S01]  /*1cd80*/  ISETP.LT.AND P4, PT, R3, UR15, !P0 ;  /* 0x0000000f03007c0c */ /* 0x010fe2000c781270 */
[----:B------:R-:W-:-:S02]  /*1cd90*/  IMAD R3, R29, 0x8, R24 ;  /* 0x000000081d037824 */ /* 0x000fc400078e0218 */
[----:B------:R-:W4:Y:S03]  /*1cda0*/  LDL.LU R24, [R1+0xc4] ;  /* 0x0000c40001187983 */ /* 0x000f260000300800 */
[----:B------:R-:W-:Y:S01]  /*1cdb0*/  LEA R20, P6, R3, R0, 0x1 ;  /* 0x0000000003147211 */ /* 0x000fe200078c08ff */
[----:B------:R-:W-:Y:S01]  /*1cdc0*/  IMAD R4, R29, 0x8, R3 ;  /* 0x000000081d047824 */ /* 0x000fe200078e0203 */
[----:B------:R-:W5:Y:S02]  /*1cdd0*/  LDL.LU R28, [R1+0xc8] ;  /* 0x0000c800011c7983 */ /* 0x000f640000300800 */
[----:B------:R-:W-:Y:S01]  /*1cde0*/  LEA.HI.X.SX32 R21, R3, R2, 0x1, P6 ;  /* 0x0000000203157211 */ /* 0x000fe200030f0eff */
[----:B------:R-:W-:Y:S01]  /*1cdf0*/  IMAD R3, R29, 0x8, R4 ;  /* 0x000000081d037824 */ /* 0x000fe200078e0204 */
[----:B0-----:R-:W-:-:S03]  /*1ce00*/  LEA R22, P6, R4, R0, 0x1 ;  /* 0x0000000004167211 */ /* 0x001fc600078c08ff */
[----:B------:R0:W-:Y:S01]  /*1ce10*/  @P4 STG.E.U16 desc[UR8][R20.64], R12 ;  /* 0x0000000c14004986 */ /* 0x0001e2000c101508 */
[----:B------:R-:W-:Y:S01]  /*1ce20*/  LEA.HI.X.SX32 R23, R4, R2, 0x1, P6 ;  /* 0x0000000204177211 */ /* 0x000fe200030f0eff */
[----:B0-----:R-:W-:Y:S01]  /*1ce30*/  VIADD R21, R27, 0x138 ;  /* 0x000001381b157836 */ /* 0x001fe20000000000 */
[----:B------:R-:W-:Y:S02]  /*1ce40*/  PRMT R12, R12, 0x7632, R12 ;  /* 0x000076320c0c7816 */ /* 0x000fe4000000000c */
[----:B------:R-:W-:Y:S01]  /*1ce50*/  LEA R20, P6, R3, R0, 0x1 ;  /* 0x0000000003147211 */ /* 0x000fe200078c08ff */
[C---:B------:R-:W-:Y:S01]  /*1ce60*/  IMAD R4, R21.reuse, R29, RZ ;  /* 0x0000001d15047224 */ /* 0x040fe200078e02ff */
[----:B------:R-:W-:Y:S01]  /*1ce70*/  ISETP.LT.AND P4, PT, R21, UR15, !P0 ;  /* 0x0000000f15007c0c */ /* 0x000fe2000c781270 */
[----:B------:R0:W-:Y:S01]  /*1ce80*/  @P5 STG.E.U16 desc[UR8][R22.64], R12 ;  /* 0x0000000c16005986 */ /* 0x0001e2000c101508 */
[----:B------:R-:W-:Y:S02]  /*1ce90*/  LEA.HI.X.SX32 R21, R3, R2, 0x1, P6 ;  /* 0x0000000203157211 */ /* 0x000fe400030f0eff */
[----:B--2---:R-:W-:-:S02]  /*1cea0*/  ISETP.LT.AND P5, PT, R25, UR15, !P0 ;  /* 0x0000000f19007c0c */ /* 0x004fc4000c7a1270 */
[----:B------:R-:W2:Y:S04]  /*1ceb0*/  LDL.LU R25, [R1+0xcc] ;  /* 0x0000cc0001197983 */ /* 0x000ea80000300800 */
[----:B------:R1:W-:Y:S01]  /*1cec0*/  @P3 STG.E.U16 desc[UR8][R20.64], R16 ;  /* 0x0000001014003986 */ /* 0x0003e2000c101508 */
[----:B0-----:R-:W-:-:S04]  /*1ced0*/  LEA R22, P6, R4, R0, 0x1 ;  /* 0x0000000004167211 */ /* 0x001fc800078c08ff */
[----:B------:R-:W-:Y:S01]  /*1cee0*/  LEA.HI.X.SX32 R23, R4, R2, 0x1, P6 ;  /* 0x0000000204177211 */ /* 0x000fe200030f0eff */
[----:B-1----:R-:W2:Y:S04]  /*1cef0*/  LDL.LU R16, [R1+0xbc] ;  /* 0x0000bc0001107983 */ /* 0x002ea80000300800 */
[----:B------:R-:W2:Y:S01]  /*1cf00*/  LDL.LU R4, [R1+0xb8] ;  /* 0x0000b80001047983 */ /* 0x000ea20000300800 */
[----:B------:R-:W-:Y:S01]  /*1cf10*/  IMAD R3, R29, 0x10, R3 ;  /* 0x000000101d037824 */ /* 0x000fe200078e0203 */
[----:B------:R-:W-:-:S04]  /*1cf20*/  PRMT R8, R8, 0x7632, R8 ;  /* 0x0000763208087816 */ /* 0x000fc80000000008 */
[C---:B------:R-:W-:Y:S01]  /*1cf30*/  LEA R20, P6, R3.reuse, R0, 0x1 ;  /* 0x0000000003147211 */ /* 0x040fe200078c08ff */
[----:B------:R0:W-:Y:S03]  /*1cf40*/  @P4 STG.E.U16 desc[UR8][R22.64], R8 ;  /* 0x0000000816004986 */ /* 0x0001e6000c101508 */
[----:B------:R-:W-:-:S05]  /*1cf50*/  LEA.HI.X.SX32 R21, R3, R2, 0x1, P6 ;  /* 0x0000000203157211 */ /* 0x000fca00030f0eff */
[----:B------:R1:W-:Y:S01]  /*1cf60*/  @P5 STG.E.U16 desc[UR8][R20.64], R5 ;  /* 0x0000000514005986 */ /* 0x0003e2000c101508 */
[----:B---3--:R-:W-:-:S03]  /*1cf70*/  ISETP.LT.AND P5, PT, R26, UR15, !P0 ;  /* 0x0000000f1a007c0c */ /* 0x008fc6000c7a1270 */
[----:B------:R-:W3:Y:S01]  /*1cf80*/  LDL.LU R26, [R1+0xd0] ;  /* 0x0000d000011a7983 */ /* 0x000ee20000300800 */
[----:B--2---:R-:W-:Y:S01]  /*1cf90*/  ISETP.LT.AND P3, PT, R4, UR15, !P0 ;  /* 0x0000000f04007c0c */ /* 0x004fe2000c761270 */
[----:B------:R-:W-:Y:S01]  /*1cfa0*/  IMAD R4, R29, 0x8, R3 ;  /* 0x000000081d047824 */ /* 0x000fe200078e0203 */
[----:B------:R-:W-:-:S03]  /*1cfb0*/  ISETP.LT.AND P4, PT, R16, UR15, !P0 ;  /* 0x0000000f10007c0c */ /* 0x000fc6000c781270 */
[----:B------:R-:W-:Y:S01]  /*1cfc0*/  IMAD R3, R29, 0x8, R4 ;  /* 0x000000081d037824 */ /* 0x000fe200078e0204 */
[----:B0-----:R-:W-:-:S04]  /*1cfd0*/  LEA R22, P6, R4, R0, 0x1 ;  /* 0x0000000004167211 */ /* 0x001fc800078c08ff */
[----:B------:R-:W-:Y:S02]  /*1cfe0*/  LEA.HI.X.SX32 R23, R4, R2, 0x1, P6 ;  /* 0x0000000204177211 */ /* 0x000fe400030f0eff */
[----:B-1----:R-:W-:-:S04]  /*1cff0*/  LEA R20, P6, R3, R0, 0x1 ;  /* 0x0000000003147211 */ /* 0x002fc800078c08ff */
[----:B------:R-:W-:Y:S01]  /*1d000*/  LEA.HI.X.SX32 R21, R3, R2, 0x1, P6 ;  /* 0x0000000203157211 */ /* 0x000fe200030f0eff */
[----:B------:R0:W-:Y:S04]  /*1d010*/  @P3 STG.E.U16 desc[UR8][R22.64], R13 ;  /* 0x0000000d16003986 */ /* 0x0001e8000c101508 */
[----:B------:R-:W-:Y:S01]  /*1d020*/  @P4 STG.E.U16 desc[UR8][R20.64], R17 ;  /* 0x0000001114004986 */ /* 0x000fe2000c101508 */
[----:B-----5:R-:W-:-:S03]  /*1d030*/  ISETP.LT.AND P4, PT, R28, UR15, !P0 ;  /* 0x0000000f1c007c0c */ /* 0x020fc6000c781270 */
[----:B------:R-:W2:Y:S01]  /*1d040*/  LDL.LU R28, [R1+0xd8] ;  /* 0x0000d800011c7983 */ /* 0x000ea20000300800 */
[----:B------:R-:W-:-:S05]  /*1d050*/  IMAD R4, R29, 0x8, R3 ;  /* 0x000000081d047824 */ /* 0x000fca00078e0203 */
[----:B0-----:R-:W-:-:S04]  /*1d060*/  LEA R22, P6, R4, R0, 0x1 ;  /* 0x0000000004167211 */ /* 0x001fc800078c08ff */
[----:B------:R-:W-:Y:S01]  /*1d070*/  LEA.HI.X.SX32 R23, R4, R2, 0x1, P6 ;  /* 0x0000000204177211 */ /* 0x000fe200030f0eff */
[----:B------:R-:W-:Y:S01]  /*1d080*/  IMAD R3, R29, 0x8, R4 ;  /* 0x000000081d037824 */ /* 0x000fe200078e0204 */
[----:B----4-:R-:W-:-:S03]  /*1d090*/  ISETP.LT.AND P3, PT, R24, UR15, !P0 ;  /* 0x0000000f18007c0c */ /* 0x010fc6000c761270 */
[----:B------:R0:W-:Y:S01]  /*1d0a0*/  @P5 STG.E.U16 desc[UR8][R22.64], R9 ;  /* 0x0000000916005986 */ /* 0x0001e2000c101508 */
[----:B------:R-:W-:Y:S01]  /*1d0b0*/  LEA R4, P6, R3, R0, 0x1 ;  /* 0x0000000003047211 */ /* 0x000fe200078c08ff */
[----:B------:R-:W-:Y:S01]  /*1d0c0*/  IMAD R8, R29, 0x8, R3 ;  /* 0x000000081d087824 */ /* 0x000fe200078e0203 */
[----:B------:R-:W-:Y:S01]  /*1d0d0*/  PRMT R12, R5, 0x7632, R12 ;  /* 0x00007632050c7816 */ /* 0x000fe2000000000c */
[----:B0-----:R-:W4:Y:S01]  /*1d0e0*/  LDL.LU R23, [R1+0xd4] ;  /* 0x0000d40001177983 */ /* 0x001f220000300800 */
[----:B------:R-:W-:Y:S01]  /*1d0f0*/  LEA.HI.X.SX32 R5, R3, R2, 0x1, P6 ;  /* 0x0000000203057211 */ /* 0x000fe200030f0eff */
[----:B------:R-:W-:Y:S02]  /*1d100*/  IMAD R3, R29, 0x8, R8 ;  /* 0x000000081d037824 */ /* 0x000fe400078e0208 */
[----:B------:R-:W5:Y:S01]  /*1d110*/  LDL.LU R16, [R1+0xdc] ;  /* 0x0000dc0001107983 */ /* 0x000f620000300800 */
[C---:B------:R-:W-:Y:S02]  /*1d120*/  LEA R20, P6, R8.reuse, R0, 0x1 ;  /* 0x0000000008147211 */ /* 0x040fe400078c08ff */
[----:B------:R-:W-:Y:S01]  /*1d130*/  ISETP.LT.AND P5, PT, R25, UR15, !P0 ;  /* 0x0000000f19007c0c */ /* 0x000fe2000c7a1270 */
[----:B------:R0:W-:Y:S01]  /*1d140*/  @P3 STG.E.U16 desc[UR8][R4.64], R12 ;  /* 0x0000000c04003986 */ /* 0x0001e2000c101508 */
[----:B------:R-:W-:-:S03]  /*1d150*/  LEA.HI.X.SX32 R21, R8, R2, 0x1, P6 ;  /* 0x0000000208157211 */ /* 0x000fc600030f0eff */
[----:B------:R-:W5:Y:S04]  /*1d160*/  LDL.LU R24, [R1+0xe0] ;  /* 0x0000e00001187983 */ /* 0x000f680000300800 */
[----:B------:R-:W5:Y:S01]  /*1d170*/  LDL.LU R25, [R1+0xe4] ;  /* 0x0000e40001197983 */ /* 0x000f620000300800 */
[----:B0-----:R-:W-:Y:S01]  /*1d180*/  VIADD R5, R27, 0x178 ;  /* 0x000001781b057836 */ /* 0x001fe20000000000 */
[----:B------:R-:W-:-:S03]  /*1d190*/  LEA R4, P6, R3, R0, 0x1 ;  /* 0x0000000003047211 */ /* 0x000fc600078c08ff */
[C---:B------:R-:W-:Y:S01]  /*1d1a0*/  IMAD R8, R5.reuse, R29, RZ ;  /* 0x0000001d05087224 */ /* 0x040fe200078e02ff */
[----:B------:R-:W-:Y:S02]  /*1d1b0*/  ISETP.LT.AND P3, PT, R5, UR15, !P0 ;  /* 0x0000000f05007c0c */ /* 0x000fe4000c761270 */
[----:B------:R-:W-:Y:S02]  /*1d1c0*/  PRMT R13, R13, 0x7632, R13 ;  /* 0x000076320d0d7816 */ /* 0x000fe4000000000d */
[----:B------:R-:W-:Y:S02]  /*1d1d0*/  LEA.HI.X.SX32 R5, R3, R2, 0x1, P6 ;  /* 0x0000000203057211 */ /* 0x000fe400030f0eff */
[----:B------:R-:W-:Y:S01]  /*1d1e0*/  LEA R12, P6, R8, R0, 0x1 ;  /* 0x00000000080c7211 */ /* 0x000fe200078c08ff */
[----:B------:R0:W-:Y:S01]  /*1d1f0*/  @P4 STG.E.U16 desc[UR8][R20.64], R13 ;  /* 0x0000000d14004986 */ /* 0x0001e2000c101508 */
[----:B------:R-:W-:Y:S02]  /*1d200*/  PRMT R17, R17, 0x7632, R17 ;  /* 0x0000763211117816 */ /* 0x000fe40000000011 */
[----:B---3--:R-:W-:-:S02]  /*1d210*/  ISETP.LT.AND P4, PT, R26, UR15, !P0 ;  /* 0x0000000f1a007c0c */ /* 0x008fc4000c781270 */
[----:B------:R-:W3:Y:S01]  /*1d220*/  LDL.LU R26, [R1+0xe8] ;  /* 0x0000e800011a7983 */ /* 0x000ee20000300800 */
[----:B0-----:R-:W-:Y:S02]  /*1d230*/  LEA.HI.X.SX32 R13, R8, R2, 0x1, P6 ;  /* 0x00000002080d7211 */ /* 0x001fe400030f0eff */
[----:B------:R-:W-:Y:S01]  /*1d240*/  PRMT R8, R9, 0x7632, R8 ;  /* 0x0000763209087816 */ /* 0x000fe20000000008 */
[----:B------:R0:W-:Y:S04]  /*1d250*/  @P5 STG.E.U16 desc[UR8][R4.64], R17 ;  /* 0x0000001104005986 */ /* 0x0001e8000c101508 */
[----:B------:R1:W-:Y:S01]  /*1d260*/  @P3 STG.E.U16 desc[UR8][R12.64], R8 ;  /* 0x000000080c003986 */ /* 0x0003e2000c101508 */
[----:B--2---:R-:W-:-:S03]  /*1d270*/  ISETP.LT.AND P3, PT, R28, UR15, !P0 ;  /* 0x0000000f1c007c0c */ /* 0x004fc6000c761270 */
[----:B------:R-:W2:Y:S01]  /*1d280*/  LDL.LU R28, [R1+0xec] ;  /* 0x0000ec00011c7983 */ /* 0x000ea20000300800 */
[----:B------:R-:W-:-:S04]  /*1d290*/  IMAD R3, R29, 0x10, R3 ;  /* 0x000000101d037824 */ /* 0x000fc800078e0203 */
[----:B------:R-:W-:Y:S01]  /*1d2a0*/  IMAD R9, R29, 0x8, R3 ;  /* 0x000000081d097824 */ /* 0x000fe200078e0203 */
[----:B0-----:R-:W-:-:S04]  /*1d2b0*/  LEA R4, P6, R3, R0, 0x1 ;  /* 0x0000000003047211 */ /* 0x001fc800078c08ff */
[----:B------:R-:W-:Y:S01]  /*1d2c0*/  LEA.HI.X.SX32 R5, R3, R2, 0x1, P6 ;  /* 0x0000000203057211 */ /* 0x000fe200030f0eff */
[----:B------:R-:W-:Y:S01]  /*1d2d0*/  IMAD R3, R29, 0x8, R9 ;  /* 0x000000081d037824 */ /* 0x000fe200078e0209 */
[----:B-1----:R-:W-:-:S03]  /*1d2e0*/  LEA R8, P6, R9, R0, 0x1 ;  /* 0x0000000009087211 */ /* 0x002fc600078c08ff */
[----:B------:R0:W-:Y:S01]  /*1d2f0*/  @P4 STG.E.U16 desc[UR8][R4.64], R6 ;  /* 0x0000000604004986 */ /* 0x0001e2000c101508 */
[----:B------:R-:W-:Y:S02]  /*1d300*/  LEA.HI.X.SX32 R9, R9, R2, 0x1, P6 ;  /* 0x0000000209097211 */ /* 0x000fe400030f0eff */
[----:B----4-:R-:W-:Y:S02]  /*1d310*/  ISETP.LT.AND P5, PT, R23, UR15, !P0 ;  /* 0x0000000f17007c0c */ /* 0x010fe4000c7a1270 */
[----:B0-----:R-:W-:Y:S01]  /*1d320*/  LEA R4, P6, R3, R0, 0x1 ;  /* 0x0000000003047211 */ /* 0x001fe200078c08ff */
[----:B------:R-:W-:Y:S01]  /*1d330*/  IMAD R17, R29, 0x8, R3 ;  /* 0x000000081d117824 */ /* 0x000fe200078e0203 */
[----:B-----5:R-:W-:Y:S02]  /*1d340*/  ISETP.LT.AND P4, PT, R16, UR15, !P0 ;  /* 0x0000000f10007c0c */ /* 0x020fe4000c781270 */
[----:B------:R-:W-:Y:S01]  /*1d350*/  LEA.HI.X.SX32 R5, R3, R2, 0x1, P6 ;  /* 0x0000000203057211 */ /* 0x000fe200030f0eff */
[----:B------:R-:W-:-:S06]  /*1d360*/  IMAD R3, R29, 0x8, R17 ;  /* 0x000000081d037824 */ /* 0x000fcc00078e0211 */
[----:B------:R0:W-:Y:S01]  /*1d370*/  @P5 STG.E.U16 desc[UR8][R8.64], R14 ;  /* 0x0000000e08005986 */ /* 0x0001e2000c101508 */
[----:B------:R-:W-:-:S03]  /*1d380*/  ISETP.LT.AND P5, PT, R24, UR15, !P0 ;  /* 0x0000000f18007c0c */ /* 0x000fc6000c7a1270 */
[----:B------:R1:W-:Y:S01]  /*1d390*/  @P3 STG.E.U16 desc[UR8][R4.64], R18 ;  /* 0x0000001204003986 */ /* 0x0003e2000c101508 */
[----:B------:R-:W-:-:S03]  /*1d3a0*/  ISETP.LT.AND P3, PT, R25, UR15, !P0 ;  /* 0x0000000f19007c0c */ /* 0x000fc6000c761270 */
[----:B------:R-:W4:Y:S01]  /*1d3b0*/  LDL.LU R24, [R1+0xf4] ;  /* 0x0000f40001187983 */ /* 0x000f220000300800 */
[----:B0-----:R-:W-:-:S03]  /*1d3c0*/  LEA R8, P6, R17, R0, 0x1 ;  /* 0x0000000011087211 */ /* 0x001fc600078c08ff */
[----:B------:R-:W5:Y:S01]  /*1d3d0*/  LDL.LU R25, [R1+0xf0] ;  /* 0x0000f00001197983 */ /* 0x000f620000300800 */
[----:B------:R-:W-:Y:S01]  /*1d3e0*/  IMAD R13, R29, 0x8, R3 ;  /* 0x000000081d0d7824 */ /* 0x000fe200078e0203 */
[----:B------:R-:W-:Y:S02]  /*1d3f0*/  LEA.HI.X.SX32 R9, R17, R2, 0x1, P6 ;  /* 0x0000000211097211 */ /* 0x000fe400030f0eff */
[----:B-1----:R-:W-:-:S03]  /*1d400*/  LEA R4, P6, R3, R0, 0x1 ;  /* 0x0000000003047211 */ /* 0x002fc600078c08ff */
[----:B------:R0:W-:Y:S01]  /*1d410*/  @P4 STG.E.U16 desc[UR8][R8.64], R10 ;  /* 0x0000000a08004986 */ /* 0x0001e2000c101508 */
[----:B------:R-:W-:Y:S02]  /*1d420*/  LEA.HI.X.SX32 R5, R3, R2, 0x1, P6 ;  /* 0x0000000203057211 */ /* 0x000fe400030f0eff */
[----:B------:R-:W-:Y:S02]  /*1d430*/  PRMT R6, R6, 0x7632, R6 ;  /* 0x0000763206067816 */ /* 0x000fe40000000006 */
[----:B------:R-:W-:Y:S02]  /*1d440*/  PRMT R14, R14, 0x7632, R14 ;  /* 0x000076320e0e7816 */ /* 0x000fe4000000000e */
[----:B0-----:R-:W-:-:S04]  /*1d450*/  LEA R8, P6, R13, R0, 0x1 ;  /* 0x000000000d087211 */ /* 0x001fc800078c08ff */
[----:B------:R-:W-:Y:S01]  /*1d460*/  LEA.HI.X.SX32 R9, R13, R2, 0x1, P6 ;  /* 0x000000020d097211 */ /* 0x000fe200030f0eff */
[----:B------:R0:W-:Y:S01]  /*1d470*/  @P5 STG.E.U16 desc[UR8][R4.64], R6 ;  /* 0x0000000604005986 */ /* 0x0001e2000c101508 */
[----:B---3--:R-:W-:-:S03]  /*1d480*/  ISETP.LT.AND P4, PT, R26, UR15, !P0 ;  /* 0x0000000f1a007c0c */ /* 0x008fc6000c781270 */
[----:B------:R1:W-:Y:S04]  /*1d490*/  @P3 STG.E.U16 desc[UR8][R8.64], R14 ;  /* 0x0000000e08003986 */ /* 0x0003e8000c101508 */
[----:B------:R-:W3:Y:S01]  /*1d4a0*/  LDL.LU R26, [R1+0xf8] ;  /* 0x0000f800011a7983 */ /* 0x000ee20000300800 */
[----:B--2---:R-:W-:-:S03]  /*1d4b0*/  ISETP.LT.AND P3, PT, R28, UR15, !P0 ;  /* 0x0000000f1c007c0c */ /* 0x004fc6000c761270 */
[----:B------:R-:W2:Y:S01]  /*1d4c0*/  LDL.LU R28, [R1+0xfc] ;  /* 0x0000fc00011c7983 */ /* 0x000ea20000300800 */
[----:B------:R-:W-:Y:S02]  /*1d4d0*/  VIADD R3, R27, 0x1b8 ;  /* 0x000001b81b037836 */ /* 0x000fe40000000000 */
[----:B------:R-:W-:-:S03]  /*1d4e0*/  IMAD R17, R29, 0x8, R13 ;  /* 0x000000081d117824 */ /* 0x000fc600078e020d */
[C---:B------:R-:W-:Y:S01]  /*1d4f0*/  ISETP.LT.AND P5, PT, R3.reuse, UR15, !P0 ;  /* 0x0000000f03007c0c */ /* 0x040fe2000c7a1270 */
[----:B------:R-:W-:Y:S01]  /*1d500*/  IMAD R3, R3, R29, RZ ;  /* 0x0000001d03037224 */ /* 0x000fe200078e02ff */
[----:B0-----:R-:W-:-:S04]  /*1d510*/  LEA R4, P6, R17, R0, 0x1 ;  /* 0x0000000011047211 */ /* 0x001fc800078c08ff */
[----:B------:R-:W-:Y:S01]  /*1d520*/  LEA.HI.X.SX32 R5, R17, R2, 0x1, P6 ;  /* 0x0000000211057211 */ /* 0x000fe200030f0eff */
[----:B------:R-:W-:Y:S01]  /*1d530*/  IMAD R17, R29, 0x10, R17 ;  /* 0x000000101d117824 */ /* 0x000fe200078e0211 */
[C---:B------:R-:W-:Y:S02]  /*1d540*/  LEA R12, P6, R3.reuse, R0, 0x1 ;  /* 0x00000000030c7211 */ /* 0x040fe400078c08ff */
[----:B------:R-:W-:Y:S02]  /*1d550*/  PRMT R18, R18, 0x7632, R18 ;  /* 0x0000763212127816 */ /* 0x000fe40000000012 */
[----:B------:R-:W-:Y:S01]  /*1d560*/  LEA.HI.X.SX32 R13, R3, R2, 0x1, P6 ;  /* 0x00000002030d7211 */ /* 0x000fe200030f0eff */
[----:B------:R-:W-:Y:S02]  /*1d570*/  IMAD R3, R29, 0x8, R17 ;  /* 0x000000081d037824 */ /* 0x000fe400078e0211 */
[----:B------:R0:W-:Y:S01]  /*1d580*/  @P4 STG.E.U16 desc[UR8][R4.64], R18 ;  /* 0x0000001204004986 */ /* 0x0001e2000c101508 */
[----:B------:R-:W-:Y:S01]  /*1d590*/  LEA R16, P4, R17, R0, 0x1 ;  /* 0x0000000011107211 */ /* 0x000fe200078808ff */
[----:B-1----:R-:W-:Y:S01]  /*1d5a0*/  IMAD R9, R29, 0x8, R3 ;  /* 0x000000081d097824 */ /* 0x002fe200078e0203 */
[----:B------:R-:W-:-:S02]  /*1d5b0*/  PRMT R6, R10, 0x7632, R6 ;  /* 0x000076320a067816 */ /* 0x000fc40000000006 */
[----:B------:R-:W-:Y:S01]  /*1d5c0*/  LEA R20, P6, R3, R0, 0x1 ;  /* 0x0000000003147211 */ /* 0x000fe200078c08ff */
[----:B------:R-:W-:Y:S01]  /*1d5d0*/  IMAD R23, R29, 0x8, R9 ;  /* 0x000000081d177824 */ /* 0x000fe200078e0209 */
[-C--:B------:R-:W-:Y:S01]  /*1d5e0*/  LEA.HI.X.SX32 R17, R17, R2.reuse, 0x1, P4 ;  /* 0x0000000211117211 */ /* 0x080fe200020f0eff */
[----:B------:R1:W-:Y:S01]  /*1d5f0*/  @P5 STG.E.U16 desc[UR8][R12.64], R6 ;  /* 0x000000060c005986 */ /* 0x0003e2000c101508 */
[----:B------:R-:W-:Y:S01]  /*1d600*/  LEA.HI.X.SX32 R21, R3, R2, 0x1, P6 ;  /* 0x0000000203157211 */ /* 0x000fe200030f0eff */
[----:B------:R-:W-:Y:S02]  /*1d610*/  VIADD R3, R27, 0x1f8 ;  /* 0x000001f81b037836 */ /* 0x000fe40000000000 */
[----:B------:R-:W-:Y:S04]  /*1d620*/  @P3 STG.E.U16 desc[UR8][R16.64], R7 ;  /* 0x0000000710003986 */ /* 0x000fe8000c101508 */
[----:B------:R4:W-:Y:S01]  /*1d630*/  @P1 STG.E.U16 desc[UR8][R20.64], R15 ;  /* 0x0000000f14001986 */ /* 0x0009e2000c101508 */
[----:B0-----:R-:W-:Y:S01]  /*1d640*/  LEA R4, P1, R9, R0, 0x1 ;  /* 0x0000000009047211 */ /* 0x001fe200078208ff */
[----:B-1----:R-:W-:Y:S01]  /*1d650*/  IMAD R6, R3, R29, RZ ;  /* 0x0000001d03067224 */ /* 0x002fe200078e02ff */
[----:B-----5:R-:W-:Y:S01]  /*1d660*/  ISETP.LT.AND P5, PT, R25, UR15, !P0 ;  /* 0x0000000f19007c0c */ /* 0x020fe2000c7a1270 */
[----:B------:R-:W-:Y:S01]  /*1d670*/  IMAD R25, R29, 0x8, R23 ;  /* 0x000000081d197824 */ /* 0x000fe200078e0217 */
[----:B------:R-:W-:-:S03]  /*1d680*/  LEA.HI.X.SX32 R5, R9, R2, 0x1, P1 ;  /* 0x0000000209057211 */ /* 0x000fc600008f0eff */
[----:B------:R-:W-:Y:S01]  /*1d690*/  IMAD R27, R29, 0x8, R25 ;  /* 0x000000081d1b7824 */ /* 0x000fe200078e0219 */
[----:B------:R-:W-:-:S03]  /*1d6a0*/  LEA R12, P1, R25, R0, 0x1 ;  /* 0x00000000190c7211 */ /* 0x000fc600078208ff */
[----:B------:R-:W-:Y:S01]  /*1d6b0*/  IMAD R29, R29, 0x8, R27 ;  /* 0x000000081d1d7824 */ /* 0x000fe200078e021b */
[----:B------:R-:W-:Y:S02]  /*1d6c0*/  LEA R8, P3, R23, R0, 0x1 ;  /* 0x0000000017087211 */ /* 0x000fe400078608ff */
[----:B------:R-:W-:Y:S02]  /*1d6d0*/  LEA.HI.X.SX32 R13, R25, R2, 0x1, P1 ;  /* 0x00000002190d7211 */ /* 0x000fe400008f0eff */
[-C--:B----4-:R-:W-:Y:S02]  /*1d6e0*/  LEA R20, P1, R29, R0.reuse, 0x1 ;  /* 0x000000001d147211 */ /* 0x090fe400078208ff */
[----:B------:R-:W-:Y:S02]  /*1d6f0*/  LEA R16, P6, R27, R0, 0x1 ;  /* 0x000000001b107211 */ /* 0x000fe400078c08ff */
[----:B------:R-:W-:Y:S02]  /*1d700*/  ISETP.LT.AND P4, PT, R24, UR15, !P0 ;  /* 0x0000000f18007c0c */ /* 0x000fe4000c781270 */
[----:B------:R-:W-:-:S02]  /*1d710*/  LEA.HI.X.SX32 R9, R23, R2, 0x1, P3 ;  /* 0x0000000217097211 */ /* 0x000fc400018f0eff */
[-C--:B------:R-:W-:Y:S02]  /*1d720*/  LEA.HI.X.SX32 R21, R29, R2.reuse, 0x1, P1 ;  /* 0x000000021d157211 */ /* 0x080fe400008f0eff */
[----:B------:R-:W-:Y:S02]  /*1d730*/  ISETP.LT.AND P1, PT, R3, UR15, !P0 ;  /* 0x0000000f03007c0c */ /* 0x000fe4000c721270 */
[----:B------:R-:W-:Y:S02]  /*1d740*/  LEA.HI.X.SX32 R17, R27, R2, 0x1, P6 ;  /* 0x000000021b117211 */ /* 0x000fe400030f0eff */
[----:B------:R-:W-:Y:S02]  /*1d750*/  LEA R22, P6, R6, R0, 0x1 ;  /* 0x0000000006167211 */ /* 0x000fe400078c08ff */
[----:B---3--:R-:W-:Y:S02]  /*1d760*/  ISETP.LT.AND P3, PT, R26, UR15, !P0 ;  /* 0x0000000f1a007c0c */ /* 0x008fe4000c761270 */
[----:B------:R-:W-:-:S02]  /*1d770*/  LEA.HI.X.SX32 R23, R6, R2, 0x1, P6 ;  /* 0x0000000206177211 */ /* 0x000fc400030f0eff */
[----:B------:R-:W-:Y:S02]  /*1d780*/  PRMT R6, R7, 0x7632, R6 ;  /* 0x0000763207067816 */ /* 0x000fe40000000006 */
[----:B------:R-:W-:Y:S01]  /*1d790*/  PRMT R15, R15, 0x7632, R15 ;  /* 0x000076320f0f7816 */ /* 0x000fe2000000000f */
[----:B------:R0:W-:Y:S01]  /*1d7a0*/  @P5 STG.E.U16 desc[UR8][R4.64], R19 ;  /* 0x0000001304005986 */ /* 0x0001e2000c101508 */
[----:B------:R-:W-:-:S03]  /*1d7b0*/  PRMT R10, R19, 0x7632, R10 ;  /* 0x00007632130a7816 */ /* 0x000fc6000000000a */
[----:B------:R0:W-:Y:S04]  /*1d7c0*/  @P4 STG.E.U16 desc[UR8][R8.64], R11 ;  /* 0x0000000b08004986 */ /* 0x0001e8000c101508 */
[----:B------:R0:W-:Y:S04]  /*1d7d0*/  @P3 STG.E.U16 desc[UR8][R12.64], R6 ;  /* 0x000000060c003986 */ /* 0x0001e8000c101508 */
[----:B------:R0:W-:Y:S01]  /*1d7e0*/  @P2 STG.E.U16 desc[UR8][R16.64], R15 ;  /* 0x0000000f10002986 */ /* 0x0001e2000c101508 */
[----:B--2---:R-:W-:-:S13]  /*1d7f0*/  ISETP.LT.AND P0, PT, R28, UR15, !P0 ;  /* 0x0000000f1c007c0c */ /* 0x004fda000c701270 */
[----:B------:R0:W-:Y:S01]  /*1d800*/  @P0 STG.E.U16 desc[UR8][R20.64], R10 ;  /* 0x0000000a14000986 */ /* 0x0001e2000c101508 */
[----:B------:R-:W-:Y:S05]  /*1d810*/  @!P1 EXIT ;  /* 0x000000000000994d */ /* 0x000fea0003800000 */
[----:B0-----:R-:W-:-:S05]  /*1d820*/  PRMT R11, R11, 0x7632, R11 ;  /* 0x000076320b0b7816 */ /* 0x001fca000000000b */
[----:B------:R-:W-:Y:S01]  /*1d830*/  STG.E.U16 desc[UR8][R22.64], R11 ;  /* 0x0000000b16007986 */ /* 0x000fe2000c101508 */
[----:B------:R-:W-:Y:S05]  /*1d840*/  EXIT ;  /* 0x000000000000794d */ /* 0x000fea0003800000 */
.L_x_3:
[----:B------:R-:W-:-:S00]  /*1d850*/  BRA `(.L_x_3) ;  /* 0xfffffffc00fc7947 */ /* 0x000fc0000383ffff */
[----:B------:R-:W-:-:S00]  /*1d860*/  NOP ;  /* 0x0000000000007918 */ /* 0x000fc00000000000 */
        /* <DEDUP_REMOVED lines=9> */
.L_x_4:


//--------------------- .nv.shared.matmul_kernel  --------------------------
	.section	.nv.shared.matmul_kernel,"aw",@nobits
	.sectionflags	@""
	.align	16
	.zero		1024


//--------------------- .nv.shared.reserved.0     --------------------------
	.section	.nv.shared.reserved.0,"aw",@nobits
	.weak		__nv_reservedSMEM_offset_0_alias
	.size		__nv_reservedSMEM_offset_0_alias, 0, 64
	.other		__nv_reservedSMEM_offset_0_alias,@"STO_CUDA_RESERVED_SHARED STV_DEFAULT"
__nv_reservedSMEM_offset_0_alias:
	.zero		0
	.zero		64


//--------------------- .nv.constant0.matmul_kernel --------------------------
	.section	.nv.constant0.matmul_kernel,"a",@progbits
	.sectionflags	@""
	.align	4
.nv.constant0.matmul_kernel:
	.zero		976


//--------------------- SYMBOLS --------------------------

	.type		.nv.reservedSmem.offset0,@object
	.size		.nv.reservedSmem.offset0,0x4
	.type		.nv.reservedSmem.cap,@object
	.size		.nv.reservedSmem.cap,0x4
